def matmul_kernel(
    a_ptr,
    b_ptr,
    c_ptr,
    M,
    N,
    K,
    stride_am,
    stride_ak,
    stride_bk,
    stride_bn,
    stride_cm,
    stride_cn,
    BLOCK_M: tl.constexpr,
    BLOCK_N: tl.constexpr,
    BLOCK_K: tl.constexpr,
    GROUP_M: tl.constexpr,
):
    pid = tl.program_id(axis=0)
    num_pid_m = tl.cdiv(M, BLOCK_M)
    num_pid_n = tl.cdiv(N, BLOCK_N)
    num_pid_in_group = GROUP_M * num_pid_n
    group_id = pid // num_pid_in_group
    first_pid_m = group_id * GROUP_M
    group_size_m = min(num_pid_m - first_pid_m, GROUP_M)
    pid_m = first_pid_m + ((pid % num_pid_in_group) % group_size_m)
    pid_n = (pid % num_pid_in_group) // group_size_m

    offs_am = (pid_m * BLOCK_M + tl.arange(0, BLOCK_M)) % M
    offs_bn = (pid_n * BLOCK_N + tl.arange(0, BLOCK_N)) % N
    offs_k = tl.arange(0, BLOCK_K)
    a_ptrs = a_ptr + offs_am[:, None] * stride_am + offs_k[None, :] * stride_ak
    b_ptrs = b_ptr + offs_k[:, None] * stride_bk + offs_bn[None, :] * stride_bn

    acc = tl.zeros((BLOCK_M, BLOCK_N), dtype=tl.float32)
    for kk in range(0, tl.cdiv(K, BLOCK_K)):
        a = tl.load(a_ptrs, mask=offs_k[None, :] < K - kk * BLOCK_K, other=0.0)
        b = tl.load(b_ptrs, mask=offs_k[:, None] < K - kk * BLOCK_K, other=0.0)
        acc = tl.dot(a, b, acc)
        a_ptrs += BLOCK_K * stride_ak
        b_ptrs += BLOCK_K * stride_bk

    c = acc.to(c_ptr.dtype.element_ty)
    offs_cm = pid_m * BLOCK_M + tl.arange(0, BLOCK_M)
    offs_cn = pid_n * BLOCK_N + tl.arange(0, BLOCK_N)
    c_ptrs = c_ptr + offs_cm[:, None] * stride_cm + offs_cn[None, :] * stride_cn
    mask = (offs_cm[:, None] < M) & (offs_cn[None, :] < N)
    tl.store(c_ptrs, c, mask=mask)

# config = {"BLOCK_K": 128, "BLOCK_M": 128, "BLOCK_N": 256, "GROUP_M": 8, "arch": "sm_100", "dtype": "fp8e4m3", "num_ctas": 1, "num_stages": 3, "num_warps": 2}
# arch = sm_100


// ===== COMPILED SASS (sm_100a) =====

	.target	sm_100a

	.elftype	@"ET_EXEC"


//--------------------- .note.nv.tkinfo           --------------------------
	.section	.note.nv.tkinfo,"",@"SHT_NOTE"
	.sectionflags	@"SHF_NOTE_NV_TKINFO"
	.tkinfo
        /*0018*/ 	.word	0x00000081
        /*0030*/ 	.string	""
        /*0030*/ 	.string	"ptxas-blackwell"
        /*0030*/ 	.string	"Cuda compilation tools, release 12.9, V12.9.86"
        /*0030*/ 	.string	"Build cuda_12.9.r12.9/compiler.36037853_0"
        /*0030*/ 	.string	"-v  -suppress-debug-info  -lineinfo  -arch sm_100a "



//--------------------- .note.nv.cuver            --------------------------
	.section	.note.nv.cuver,"",@"SHT_NOTE"
	.sectionflags	@"SHF_NOTE_NV_CUVER"
        /*0018*/ 	.short	0x0001
        /*001a*/ 	.short	0x0064
        /*001c*/ 	.short	0x0001
        /*001e*/ 	.short	0x0000
        /*0020*/ 	.short	0x0001
        /*0022*/ 	.short	0x0000


//--------------------- .nv.info                  --------------------------
	.section	.nv.info,"",@"SHT_CUDA_INFO"
	.align	4


	//----- nvinfo : EIATTR_REGCOUNT
	.align		4
        /*0000*/ 	.byte	0x04, 0x2f
        /*0002*/ 	.short	(.L_1 - .L_0)
	.align		4
.L_0:
        /*0004*/ 	.word	index@(matmul_kernel)
        /*0008*/ 	.word	0x00000020


	//----- nvinfo : EIATTR_FRAME_SIZE
	.align		4
.L_1:
        /*000c*/ 	.byte	0x04, 0x11
        /*000e*/ 	.short	(.L_3 - .L_2)
	.align		4
.L_2:
        /*0010*/ 	.word	index@(matmul_kernel)
        /*0014*/ 	.word	0x00006ab0


	//----- nvinfo : EIATTR_MIN_STACK_SIZE
	.align		4
.L_3:
        /*0018*/ 	.byte	0x04, 0x12
        /*001a*/ 	.short	(.L_5 - .L_4)
	.align		4
.L_4:
        /*001c*/ 	.word	index@(matmul_kernel)
        /*0020*/ 	.word	0x00006ab0
.L_5:


//--------------------- .nv.info.matmul_kernel    --------------------------
	.section	.nv.info.matmul_kernel,"",@"SHT_CUDA_INFO"
	.sectionflags	@""
	.align	4


	//----- nvinfo : EIATTR_CUDA_API_VERSION
	.align		4
        /*0000*/ 	.byte	0x04, 0x37
        /*0002*/ 	.short	(.L_7 - .L_6)
.L_6:
        /*0004*/ 	.word	0x00000081


	//----- nvinfo : EIATTR_KPARAM_INFO
	.align		4
.L_7:
        /*0008*/ 	.byte	0x04, 0x17
        /*000a*/ 	.short	(.L_9 - .L_8)
.L_8:
        /*000c*/ 	.word	0x00000000
        /*0010*/ 	.short	0x000d
        /*0012*/ 	.short	0x0048
        /*0014*/ 	.byte	0x00, 0xf4, 0x21, 0x00


	//----- nvinfo : EIATTR_KPARAM_INFO
	.align		4
.L_9:
        /*0018*/ 	.byte	0x04, 0x17
        /*001a*/ 	.short	(.L_11 - .L_10)
.L_10:
        /*001c*/ 	.word	0x00000000
        /*0020*/ 	.short	0x000c
        /*0022*/ 	.short	0x0040
        /*0024*/ 	.byte	0x00, 0xf4, 0x21, 0x00


	//----- nvinfo : EIATTR_KPARAM_INFO
	.align		4
.L_11:
        /*0028*/ 	.byte	0x04, 0x17
        /*002a*/ 	.short	(.L_13 - .L_12)
.L_12:
        /*002c*/ 	.word	0x00000000
        /*0030*/ 	.short	0x000b
        /*0032*/ 	.short	0x0038
        /*0034*/ 	.byte	0x00, 0xf0, 0x11, 0x00


	//----- nvinfo : EIATTR_KPARAM_INFO
	.align		4
.L_13:
        /*0038*/ 	.byte	0x04, 0x17
        /*003a*/ 	.short	(.L_15 - .L_14)
.L_14:
        /*003c*/ 	.word	0x00000000
        /*0040*/ 	.short	0x000a
        /*0042*/ 	.short	0x0034
        /*0044*/ 	.byte	0x00, 0xf0, 0x11, 0x00


	//----- nvinfo : EIATTR_KPARAM_INFO
	.align		4
.L_15:
        /*0048*/ 	.byte	0x04, 0x17
        /*004a*/ 	.short	(.L_17 - .L_16)
.L_16:
        /*004c*/ 	.word	0x00000000
        /*0050*/ 	.short	0x0009
        /*0052*/ 	.short	0x0030
        /*0054*/ 	.byte	0x00, 0xf0, 0x11, 0x00


	//----- nvinfo : EIATTR_KPARAM_INFO
	.align		4
.L_17:
        /*0058*/ 	.byte	0x04, 0x17
        /*005a*/ 	.short	(.L_19 - .L_18)
.L_18:
        /*005c*/ 	.word	0x00000000
        /*0060*/ 	.short	0x0008
        /*0062*/ 	.short	0x002c
        /*0064*/ 	.byte	0x00, 0xf0, 0x11, 0x00


	//----- nvinfo : EIATTR_KPARAM_INFO
	.align		4
.L_19:
        /*0068*/ 	.byte	0x04, 0x17
        /*006a*/ 	.short	(.L_21 - .L_20)
.L_20:
        /*006c*/ 	.word	0x00000000
        /*0070*/ 	.short	0x0007
        /*0072*/ 	.short	0x0028
        /*0074*/ 	.byte	0x00, 0xf0, 0x11, 0x00


	//----- nvinfo : EIATTR_KPARAM_INFO
	.align		4
.L_21:
        /*0078*/ 	.byte	0x04, 0x17
        /*007a*/ 	.short	(.L_23 - .L_22)
.L_22:
        /*007c*/ 	.word	0x00000000
        /*0080*/ 	.short	0x0006
        /*0082*/ 	.short	0x0024
        /*0084*/ 	.byte	0x00, 0xf0, 0x11, 0x00


	//----- nvinfo : EIATTR_KPARAM_INFO
	.align		4
.L_23:
        /*0088*/ 	.byte	0x04, 0x17
        /*008a*/ 	.short	(.L_25 - .L_24)
.L_24:
        /*008c*/ 	.word	0x00000000
        /*0090*/ 	.short	0x0005
        /*0092*/ 	.short	0x0020
        /*0094*/ 	.byte	0x00, 0xf0, 0x11, 0x00


	//----- nvinfo : EIATTR_KPARAM_INFO
	.align		4
.L_25:
        /*0098*/ 	.byte	0x04, 0x17
        /*009a*/ 	.short	(.L_27 - .L_26)
.L_26:
        /*009c*/ 	.word	0x00000000
        /*00a0*/ 	.short	0x0004
        /*00a2*/ 	.short	0x001c
        /*00a4*/ 	.byte	0x00, 0xf0, 0x11, 0x00


	//----- nvinfo : EIATTR_KPARAM_INFO
	.align		4
.L_27:
        /*00a8*/ 	.byte	0x04, 0x17
        /*00aa*/ 	.short	(.L_29 - .L_28)
.L_28:
        /*00ac*/ 	.word	0x00000000
        /*00b0*/ 	.short	0x0003
        /*00b2*/ 	.short	0x0018
        /*00b4*/ 	.byte	0x00, 0xf0, 0x11, 0x00


	//----- nvinfo : EIATTR_KPARAM_INFO
	.align		4
.L_29:
        /*00b8*/ 	.byte	0x04, 0x17
        /*00ba*/ 	.short	(.L_31 - .L_30)
.L_30:
        /*00bc*/ 	.word	0x00000000
        /*00c0*/ 	.short	0x0002
        /*00c2*/ 	.short	0x0010
        /*00c4*/ 	.byte	0x00, 0xf4, 0x21, 0x00


	//----- nvinfo : EIATTR_KPARAM_INFO
	.align		4
.L_31:
        /*00c8*/ 	.byte	0x04, 0x17
        /*00ca*/ 	.short	(.L_33 - .L_32)
.L_32:
        /*00cc*/ 	.word	0x00000000
        /*00d0*/ 	.short	0x0001
        /*00d2*/ 	.short	0x0008
        /*00d4*/ 	.byte	0x00, 0xf4, 0x21, 0x00


	//----- nvinfo : EIATTR_KPARAM_INFO
	.align		4
.L_33:
        /*00d8*/ 	.byte	0x04, 0x17
        /*00da*/ 	.short	(.L_35 - .L_34)
.L_34:
        /*00dc*/ 	.word	0x00000000
        /*00e0*/ 	.short	0x0000
        /*00e2*/ 	.short	0x0000
        /*00e4*/ 	.byte	0x00, 0xf4, 0x21, 0x00


	//----- nvinfo : EIATTR_SPARSE_MMA_MASK
	.align		4
.L_35:
        /*00e8*/ 	.byte	0x03, 0x50
        /*00ea*/ 	.short	0x0000


	//----- nvinfo : EIATTR_MAXREG_COUNT
	.align		4
        /*00ec*/ 	.byte	0x03, 0x1b
        /*00ee*/ 	.short	0x00ff


	//----- nvinfo : EIATTR_NUM_BARRIERS
	.align		4
        /*00f0*/ 	.byte	0x02, 0x4c
        /*00f2*/ 	.byte	0x01
	.zero		1


	//----- nvinfo : EIATTR_ANNOTATIONS
	.align		4
        /*00f4*/ 	.byte	0x04, 0x55
        /*00f6*/ 	.short	(.L_37 - .L_36)


	//   ....[0]....
.L_36:
        /*00f8*/ 	.word	0x00000001
        /*00fc*/ 	.byte	0xe0, 0x04, 0x00, 0x00, 0x01, 0x00, 0x00, 0x00, 0x30, 0x05, 0x00, 0x00, 0x01, 0x00, 0x00, 0x00
        /* <DEDUP_REMOVED lines=2144> */
        /*870c*/ 	.byte	0x80, 0x3e, 0x02, 0x00


	//----- nvinfo : EIATTR_VRC_CTA_INIT_COUNT
	.align		4
.L_37:
        /*8710*/ 	.byte	0x02, 0x4a
	.zero		1
	.zero		1


	//----- nvinfo : EIATTR_EXIT_INSTR_OFFSETS
	.align		4
        /*8714*/ 	.byte	0x04, 0x1c
        /*8716*/ 	.short	(.L_39 - .L_38)


	//   ....[0]....
.L_38:
        /*8718*/ 	.word	0x000cd3d0


	//   ....[1]....
        /*871c*/ 	.word	0x000cd400


	//----- nvinfo : EIATTR_REQNTID
	.align		4
.L_39:
        /*8720*/ 	.byte	0x04, 0x10
        /*8722*/ 	.short	(.L_41 - .L_40)
.L_40:
        /*8724*/ 	.word	0x00000040
        /*8728*/ 	.word	0x00000001
        /*872c*/ 	.word	0x00000001


	//----- nvinfo : EIATTR_CBANK_PARAM_SIZE
	.align		4
.L_41:
        /*8730*/ 	.byte	0x03, 0x19
        /*8732*/ 	.short	0x0050


	//----- nvinfo : EIATTR_PARAM_CBANK
	.align		4
        /*8734*/ 	.byte	0x04, 0x0a
        /*8736*/ 	.short	(.L_43 - .L_42)
	.align		4
.L_42:
        /*8738*/ 	.word	index@(.nv.constant0.matmul_kernel)
        /*873c*/ 	.short	0x0380
        /*873e*/ 	.short	0x0050


	//----- nvinfo : EIATTR_SW_WAR
	.align		4
.L_43:
        /*8740*/ 	.byte	0x04, 0x36
        /*8742*/ 	.short	(.L_45 - .L_44)
.L_44:
        /*8744*/ 	.word	0x00000008
.L_45:


//--------------------- .nv.compat                --------------------------
	.section	.nv.compat,"",@"SHT_CUDA_COMPAT_INFO"
	.align	4
        /*0000*/ 	.byte	0x02, 0x02, 0x02, 0x00, 0x02, 0x05, 0x05, 0x00, 0x02, 0x03, 0x00, 0x00, 0x02, 0x06, 0x01, 0x00


//--------------------- .nv.callgraph             --------------------------
	.section	.nv.callgraph,"",@"SHT_CUDA_CALLGRAPH"
	.align	4
	.sectionentsize	8
	.align		4
        /*0000*/ 	.word	0x00000000
	.align		4
        /*0004*/ 	.word	0xffffffff
	.align		4
        /*0008*/ 	.word	0x00000000
	.align		4
        /*000c*/ 	.word	0xfffffffe
	.align		4
        /*0010*/ 	.word	0x00000000
	.align		4
        /*0014*/ 	.word	0xfffffffd
	.align		4
        /*0018*/ 	.word	0x00000000
	.align		4
        /*001c*/ 	.word	0xfffffffc


//--------------------- .text.matmul_kernel       --------------------------
	.section	.text.matmul_kernel,"ax",@progbits
	.align	128
        .global         matmul_kernel
        .type           matmul_kernel,@function
        .size           matmul_kernel,(.L_x_4 - matmul_kernel)
        .other          matmul_kernel,@"STO_CUDA_ENTRY STV_DEFAULT"
matmul_kernel:
.text.matmul_kernel:
[----:B------:R-:W0:Y:S08]  /*0000*/  LDC R1, c[0x0][0x37c] ;  /* 0x0000df00ff017b82 */ /* 0x000e300000000800 */
[----:B------:R-:W1:Y:S01]  /*0010*/  LDC.64 R4, c[0x0][0x398] ;  /* 0x0000e600ff047b82 */ /* 0x000e620000000a00 */
[----:B0-----:R-:W-:Y:S01]  /*0020*/  VIADD R1, R1, 0xffff9550 ;  /* 0xffff955001017836 */ /* 0x001fe20000000000 */
[----:B------:R-:W0:Y:S01]  /*0030*/  S2R R14, SR_TID.X ;  /* 0x00000000000e7919 */ /* 0x000e220000002100 */
[----:B------:R-:W2:Y:S01]  /*0040*/  LDCU UR4, c[0x0][0x3a0] ;  /* 0x00007400ff0477ac */ /* 0x000ea20008000800 */
[----:B------:R-:W3:Y:S01]  /*0050*/  LDCU.64 UR6, c[0x0][0x358] ;  /* 0x00006b00ff0677ac */ /* 0x000ee20008000a00 */
[----:B--2---:R-:W-:Y:S01]  /*0060*/  UIADD3 UR4, UPT, UPT, UR4, 0x7f, URZ ;  /* 0x0000007f04047890 */ /* 0x004fe2000fffe0ff */
[----:B-1----:R-:W-:-:S03]  /*0070*/  VIADD R0, R5, 0xff ;  /* 0x000000ff05007836 */ /* 0x002fc60000000000 */
[----:B------:R-:W-:Y:S02]  /*0080*/  UISETP.GT.AND UP0, UPT, UR4, 0x7f, UPT ;  /* 0x0000007f0400788c */ /* 0x000fe4000bf04270 */
[----:B------:R-:W-:-:S04]  /*0090*/  SHF.R.S32.HI R3, RZ, 0x1f, R0 ;  /* 0x0000001fff037819 */ /* 0x000fc80000011400 */
[----:B------:R-:W-:Y:S02]  /*00a0*/  LEA.HI R3, R3, R0, RZ, 0x8 ;  /* 0x0000000003037211 */ /* 0x000fe400078f40ff */
[----:B0-----:R-:W-:Y:S02]  /*00b0*/  LOP3.LUT R18, R14, 0x3f, RZ, 0xc0, !PT ;  /* 0x0000003f0e127812 */ /* 0x001fe400078ec0ff */
[----:B------:R-:W-:Y:S02]  /*00c0*/  SHF.R.S32.HI R0, RZ, 0x8, R3 ;  /* 0x00000008ff007819 */ /* 0x000fe40000011403 */
[----:B------:R-:W0:Y:S03]  /*00d0*/  S2R R3, SR_CTAID.X ;  /* 0x0000000000037919 */ /* 0x000e260000002500 */
[----:B------:R-:W-:-:S05]  /*00e0*/  IMAD.SHL.U32 R0, R0, 0x8, RZ ;  /* 0x0000000800007824 */ /* 0x000fca00078e00ff */
[-C--:B------:R-:W-:Y:S02]  /*00f0*/  IABS R9, R0.reuse ;  /* 0x0000000000097213 */ /* 0x080fe40000000000 */
[----:B------:R-:W-:Y:S02]  /*0100*/  IABS R12, R0 ;  /* 0x00000000000c7213 */ /* 0x000fe40000000000 */
[----:B------:R-:W1:Y:S08]  /*0110*/  I2F.RP R2, R9 ;  /* 0x0000000900027306 */ /* 0x000e700000209400 */
[----:B-1----:R-:W1:Y:S01]  /*0120*/  MUFU.RCP R2, R2 ;  /* 0x0000000200027308 */ /* 0x002e620000001000 */
[----:B0-----:R-:W-:Y:S01]  /*0130*/  IABS R10, R3 ;  /* 0x00000003000a7213 */ /* 0x001fe20000000000 */
[----:B-1----:R-:W-:-:S02]  /*0140*/  VIADD R6, R2, 0xffffffe ;  /* 0x0ffffffe02067836 */ /* 0x002fc40000000000 */
[----:B------:R-:W-:-:S04]  /*0150*/  IMAD.MOV R2, RZ, RZ, -R12 ;  /* 0x000000ffff027224 */ /* 0x000fc800078e0a0c */
[----:B------:R0:W1:Y:S02]  /*0160*/  F2I.FTZ.U32.TRUNC.NTZ R7, R6 ;  /* 0x0000000600077305 */ /* 0x000064000021f000 */
[----:B0-----:R-:W-:Y:S02]  /*0170*/  IMAD.MOV.U32 R6, RZ, RZ, RZ ;  /* 0x000000ffff067224 */ /* 0x001fe400078e00ff */
[----:B-1----:R-:W-:-:S04]  /*0180*/  IMAD.MOV R8, RZ, RZ, -R7 ;  /* 0x000000ffff087224 */ /* 0x002fc800078e0a07 */
[----:B------:R-:W-:Y:S02]  /*0190*/  IMAD R11, R8, R9, RZ ;  /* 0x00000009080b7224 */ /* 0x000fe400078e02ff */
[----:B------:R-:W-:Y:S02]  /*01a0*/  IMAD.MOV.U32 R8, RZ, RZ, R10 ;  /* 0x000000ffff087224 */ /* 0x000fe400078e000a */
[----:B------:R-:W-:-:S06]  /*01b0*/  IMAD.HI.U32 R7, R7, R11, R6 ;  /* 0x0000000b07077227 */ /* 0x000fcc00078e0006 */
[----:B------:R-:W-:-:S04]  /*01c0*/  IMAD.HI.U32 R7, R7, R8, RZ ;  /* 0x0000000807077227 */ /* 0x000fc800078e00ff */
[----:B------:R-:W-:-:S05]  /*01d0*/  IMAD R2, R7, R2, R8 ;  /* 0x0000000207027224 */ /* 0x000fca00078e0208 */
[----:B------:R-:W-:-:S13]  /*01e0*/  ISETP.GT.U32.AND P1, PT, R9, R2, PT ;  /* 0x000000020900720c */ /* 0x000fda0003f24070 */
[----:B------:R-:W-:Y:S02]  /*01f0*/  @!P1 IMAD.IADD R2, R2, 0x1, -R9 ;  /* 0x0000000102029824 */ /* 0x000fe400078e0a09 */
[----:B------:R-:W-:Y:S01]  /*0200*/  @!P1 VIADD R7, R7, 0x1 ;  /* 0x0000000107079836 */ /* 0x000fe20000000000 */
[----:B------:R-:W-:Y:S02]  /*0210*/  ISETP.NE.AND P1, PT, R0, RZ, PT ;  /* 0x000000ff0000720c */ /* 0x000fe40003f25270 */
[----:B------:R-:W-:Y:S02]  /*0220*/  ISETP.GE.U32.AND P0, PT, R2, R9, PT ;  /* 0x000000090200720c */ /* 0x000fe40003f06070 */
[----:B------:R-:W-:-:S04]  /*0230*/  LOP3.LUT R2, R3, R0, RZ, 0x3c, !PT ;  /* 0x0000000003027212 */ /* 0x000fc800078e3cff */
[----:B------:R-:W-:Y:S01]  /*0240*/  ISETP.GE.AND P2, PT, R2, RZ, PT ;  /* 0x000000ff0200720c */ /* 0x000fe20003f46270 */
[----:B------:R-:W-:-:S06]  /*0250*/  VIADD R2, R4, 0x7f ;  /* 0x0000007f04027836 */ /* 0x000fcc0000000000 */
[----:B------:R-:W-:-:S04]  /*0260*/  @P0 VIADD R7, R7, 0x1 ;  /* 0x0000000107070836 */ /* 0x000fc80000000000 */
[----:B------:R-:W-:Y:S01]  /*0270*/  IMAD.MOV.U32 R6, RZ, RZ, R7 ;  /* 0x000000ffff067224 */ /* 0x000fe200078e0007 */
[----:B------:R-:W-:-:S03]  /*0280*/  SHF.R.S32.HI R7, RZ, 0x1f, R2 ;  /* 0x0000001fff077819 */ /* 0x000fc60000011402 */
[----:B------:R-:W-:Y:S01]  /*0290*/  @!P2 IMAD.MOV R6, RZ, RZ, -R6 ;  /* 0x000000ffff06a224 */ /* 0x000fe200078e0a06 */
[----:B------:R-:W-:Y:S02]  /*02a0*/  @!P1 LOP3.LUT R6, RZ, R0, RZ, 0x33, !PT ;  /* 0x00000000ff069212 */ /* 0x000fe400078e33ff */
[----:B------:R-:W-:-:S03]  /*02b0*/  LEA.HI R7, R7, R2, RZ, 0x7 ;  /* 0x0000000207077211 */ /* 0x000fc600078f38ff */
[----:B------:R-:W-:Y:S02]  /*02c0*/  IMAD.SHL.U32 R2, R6, 0x8, RZ ;  /* 0x0000000806027824 */ /* 0x000fe400078e00ff */
[----:B------:R-:W-:-:S03]  /*02d0*/  IMAD.MOV R6, RZ, RZ, -R6 ;  /* 0x000000ffff067224 */ /* 0x000fc600078e0a06 */
[----:B------:R-:W-:Y:S01]  /*02e0*/  LEA.HI.SX32 R7, R7, -R2, 0x19 ;  /* 0x8000000207077211 */ /* 0x000fe200078fcaff */
[----:B------:R-:W-:Y:S02]  /*02f0*/  IMAD R15, R0, R6, R3 ;  /* 0x00000006000f7224 */ /* 0x000fe400078e0203 */
[----:B------:R-:W-:Y:S01]  /*0300*/  IMAD.MOV.U32 R6, RZ, RZ, RZ ;  /* 0x000000ffff067224 */ /* 0x000fe200078e00ff */
[----:B------:R-:W-:Y:S02]  /*0310*/  VIMNMX R8, PT, PT, R7, 0x8, PT ;  /* 0x0000000807087848 */ /* 0x000fe40003fe0100 */
[----:B------:R-:W-:Y:S02]  /*0320*/  IABS R13, R15 ;  /* 0x0000000f000d7213 */ /* 0x000fe40000000000 */
[----:B------:R-:W-:-:S04]  /*0330*/  IABS R11, R8 ;  /* 0x00000008000b7213 */ /* 0x000fc80000000000 */
[----:B------:R-:W0:Y:S08]  /*0340*/  I2F.RP R9, R11 ;  /* 0x0000000b00097306 */ /* 0x000e300000209400 */
[----:B0-----:R-:W0:Y:S02]  /*0350*/  MUFU.RCP R9, R9 ;  /* 0x0000000900097308 */ /* 0x001e240000001000 */
[----:B0-----:R-:W-:-:S06]  /*0360*/  VIADD R7, R9, 0xffffffe ;  /* 0x0ffffffe09077836 */ /* 0x001fcc0000000000 */
[----:B------:R-:W0:Y:S02]  /*0370*/  F2I.FTZ.U32.TRUNC.NTZ R7, R7 ;  /* 0x0000000700077305 */ /* 0x000e24000021f000 */
[----:B0-----:R-:W-:-:S04]  /*0380*/  IMAD.MOV R10, RZ, RZ, -R7 ;  /* 0x000000ffff0a7224 */ /* 0x001fc800078e0a07 */
[----:B------:R-:W-:-:S04]  /*0390*/  IMAD.MOV.U32 R0, RZ, RZ, R10 ;  /* 0x000000ffff007224 */ /* 0x000fc800078e000a */
[----:B------:R-:W-:Y:S01]  /*03a0*/  IMAD R3, R0, R11, RZ ;  /* 0x0000000b00037224 */ /* 0x000fe200078e02ff */
[----:B------:R-:W-:-:S03]  /*03b0*/  IABS R0, R8 ;  /* 0x0000000800007213 */ /* 0x000fc60000000000 */
[----:B------:R-:W-:-:S04]  /*03c0*/  IMAD.HI.U32 R6, R7, R3, R6 ;  /* 0x0000000307067227 */ /* 0x000fc800078e0006 */
[----:B------:R-:W-:Y:S02]  /*03d0*/  IMAD.MOV R0, RZ, RZ, -R0 ;  /* 0x000000ffff007224 */ /* 0x000fe400078e0a00 */
        /* <DEDUP_REMOVED lines=8> */
[----:B------:R-:W-:-:S07]  /*0460*/  ISETP.GE.AND P2, PT, R0, RZ, PT ;  /* 0x000000ff0000720c */ /* 0x000fce0003f46270 */
[----:B------:R-:W-:-:S06]  /*0470*/  @P0 VIADD R6, R6, 0x1 ;  /* 0x0000000106060836 */ /* 0x000fcc0000000000 */
[----:B------:R-:W-:Y:S01]  /*0480*/  @!P2 IMAD.MOV R6, RZ, RZ, -R6 ;  /* 0x000000ffff06a224 */ /* 0x000fe200078e0a06 */
[----:B------:R-:W-:-:S05]  /*0490*/  @!P1 LOP3.LUT R6, RZ, R8, RZ, 0x33, !PT ;  /* 0x00000008ff069212 */ /* 0x000fca00078e33ff */
[----:B------:R-:W-:Y:S02]  /*04a0*/  IMAD.MOV R3, RZ, RZ, -R6 ;  /* 0x000000ffff037224 */ /* 0x000fe400078e0a06 */
[----:B------:R-:W-:Y:S02]  /*04b0*/  IMAD.SHL.U32 R27, R6, 0x100, RZ ;  /* 0x00000100061b7824 */ /* 0x000fe400078e00ff */
[----:B------:R-:W-:Y:S02]  /*04c0*/  IMAD R3, R8, R3, R15 ;  /* 0x0000000308037224 */ /* 0x000fe400078e020f */
[C---:B------:R-:W-:Y:S01]  /*04d0*/  VIADD R6, R27.reuse, 0x3 ;  /* 0x000000031b067836 */ /* 0x040fe20000000000 */
[----:B------:R-:W-:Y:S01]  /*04e0*/  STL [R1+0xda0], R27 ;  /* 0x000da01b01007387 */ /* 0x000fe20000100800 */
[----:B------:R-:W-:Y:S02]  /*04f0*/  IMAD.IADD R0, R2, 0x1, R3 ;  /* 0x0000000102007824 */ /* 0x000fe400078e0203 */
[----:B------:R-:W-:-:S02]  /*0500*/  VIADD R3, R27, 0x1 ;  /* 0x000000011b037836 */ /* 0x000fc40000000000 */
[C---:B------:R-:W-:Y:S02]  /*0510*/  VIADD R2, R27.reuse, 0x2 ;  /* 0x000000021b027836 */ /* 0x040fe40000000000 */
[----:B------:R-:W-:Y:S01]  /*0520*/  IMAD.SHL.U32 R0, R0, 0x80, RZ ;  /* 0x0000008000007824 */ /* 0x000fe200078e00ff */
[----:B------:R0:W-:Y:S01]  /*0530*/  STL [R1+0x5c8], R3 ;  /* 0x0005c80301007387 */ /* 0x0001e20000100800 */
[C---:B------:R-:W-:Y:S02]  /*0540*/  VIADD R15, R27.reuse, 0x15 ;  /* 0x000000151b0f7836 */ /* 0x040fe40000000000 */
[C---:B------:R-:W-:Y:S01]  /*0550*/  VIADD R17, R27.reuse, 0x18 ;  /* 0x000000181b117836 */ /* 0x040fe20000000000 */
[----:B------:R1:W-:Y:S01]  /*0560*/  STL [R1+0x5c4], R2 ;  /* 0x0005c40201007387 */ /* 0x0003e20000100800 */
[C---:B------:R-:W-:Y:S02]  /*0570*/  VIADD R16, R27.reuse, 0x19 ;  /* 0x000000191b107836 */ /* 0x040fe40000000000 */
[C---:B------:R-:W-:Y:S01]  /*0580*/  VIADD R26, R27.reuse, 0xec ;  /* 0x000000ec1b1a7836 */ /* 0x040fe20000000000 */
[----:B------:R2:W-:Y:S01]  /*0590*/  STL [R1+0x5c0], R6 ;  /* 0x0005c00601007387 */ /* 0x0005e20000100800 */
[----:B------:R-:W-:-:S02]  /*05a0*/  VIADD R25, R27, 0xee ;  /* 0x000000ee1b197836 */ /* 0x000fc40000000000 */
[C---:B0-----:R-:W-:Y:S02]  /*05b0*/  VIADD R3, R27.reuse, 0x4 ;  /* 0x000000041b037836 */ /* 0x041fe40000000000 */
[C---:B------:R-:W-:Y:S02]  /*05c0*/  VIADD R24, R27.reuse, 0xef ;  /* 0x000000ef1b187836 */ /* 0x040fe40000000000 */
[C---:B-1----:R-:W-:Y:S01]  /*05d0*/  VIADD R2, R27.reuse, 0x5 ;  /* 0x000000051b027836 */ /* 0x042fe20000000000 */
[----:B------:R0:W-:Y:S01]  /*05e0*/  STL [R1+0x5bc], R3 ;  /* 0x0005bc0301007387 */ /* 0x0001e20000100800 */
[C---:B------:R-:W-:Y:S02]  /*05f0*/  VIADD R23, R27.reuse, 0xf0 ;  /* 0x000000f01b177836 */ /* 0x040fe40000000000 */
[C---:B--2---:R-:W-:Y:S01]  /*0600*/  VIADD R6, R27.reuse, 0x6 ;  /* 0x000000061b067836 */ /* 0x044fe20000000000 */
[----:B------:R1:W-:Y:S01]  /*0610*/  STL [R1+0x5b8], R2 ;  /* 0x0005b80201007387 */ /* 0x0003e20000100800 */
[----:B------:R-:W-:-:S02]  /*0620*/  VIADD R22, R27, 0xf1 ;  /* 0x000000f11b167836 */ /* 0x000fc40000000000 */
[C---:B------:R-:W-:Y:S01]  /*0630*/  VIADD R21, R27.reuse, 0xf2 ;  /* 0x000000f21b157836 */ /* 0x040fe20000000000 */
[----:B------:R2:W-:Y:S01]  /*0640*/  STL [R1+0x5b4], R6 ;  /* 0x0005b40601007387 */ /* 0x0005e20000100800 */
[C---:B------:R-:W-:Y:S02]  /*0650*/  VIADD R20, R27.reuse, 0xf3 ;  /* 0x000000f31b147836 */ /* 0x040fe40000000000 */
[C---:B0-----:R-:W-:Y:S02]  /*0660*/  VIADD R3, R27.reuse, 0x7 ;  /* 0x000000071b037836 */ /* 0x041fe40000000000 */
[C---:B------:R-:W-:Y:S02]  /*0670*/  VIADD R19, R27.reuse, 0xf4 ;  /* 0x000000f41b137836 */ /* 0x040fe40000000000 */
[C---:B-1----:R-:W-:Y:S01]  /*0680*/  VIADD R2, R27.reuse, 0x8 ;  /* 0x000000081b027836 */ /* 0x042fe20000000000 */
[----:B------:R0:W-:Y:S01]  /*0690*/  STL [R1+0x5b0], R3 ;  /* 0x0005b00301007387 */ /* 0x0001e20000100800 */
[----:B------:R-:W-:-:S02]  /*06a0*/  VIADD R13, R27, 0xf6 ;  /* 0x000000f61b0d7836 */ /* 0x000fc40000000000 */
[C---:B--2---:R-:W-:Y:S01]  /*06b0*/  VIADD R6, R27.reuse, 0x9 ;  /* 0x000000091b067836 */ /* 0x044fe20000000000 */
[----:B------:R1:W-:Y:S01]  /*06c0*/  STL [R1+0x5ac], R2 ;  /* 0x0005ac0201007387 */ /* 0x0003e20000100800 */
[C---:B------:R-:W-:Y:S02]  /*06d0*/  VIADD R12, R27.reuse, 0xf7 ;  /* 0x000000f71b0c7836 */ /* 0x040fe40000000000 */
[C---:B------:R-:W-:Y:S01]  /*06e0*/  VIADD R11, R27.reuse, 0xfa ;  /* 0x000000fa1b0b7836 */ /* 0x040fe20000000000 */
[----:B------:R2:W-:Y:S01]  /*06f0*/  STL [R1+0x59c], R6 ;  /* 0x00059c0601007387 */ /* 0x0005e20000100800 */
[C---:B------:R-:W-:Y:S02]  /*0700*/  VIADD R10, R27.reuse, 0xfb ;  /* 0x000000fb1b0a7836 */ /* 0x040fe40000000000 */
[C---:B0-----:R-:W-:Y:S02]  /*0710*/  VIADD R3, R27.reuse, 0xa ;  /* 0x0000000a1b037836 */ /* 0x041fe40000000000 */
[----:B------:R-:W-:-:S02]  /*0720*/  VIADD R9, R27, 0xfc ;  /* 0x000000fc1b097836 */ /* 0x000fc40000000000 */
[C---:B-1----:R-:W-:Y:S01]  /*0730*/  VIADD R2, R27.reuse, 0xb ;  /* 0x0000000b1b027836 */ /* 0x042fe20000000000 */
[----:B------:R0:W-:Y:S01]  /*0740*/  STL [R1+0x5a8], R3 ;  /* 0x0005a80301007387 */ /* 0x0001e20000100800 */
[C---:B------:R-:W-:Y:S02]  /*0750*/  VIADD R8, R27.reuse, 0xfd ;  /* 0x000000fd1b087836 */ /* 0x040fe40000000000 */
[C---:B--2---:R-:W-:Y:S01]  /*0760*/  VIADD R6, R27.reuse, 0xc ;  /* 0x0000000c1b067836 */ /* 0x044fe20000000000 */
[----:B------:R1:W-:Y:S01]  /*0770*/  STL [R1+0x5a4], R2 ;  /* 0x0005a40201007387 */ /* 0x0003e20000100800 */
[----:B------:R-:W-:-:S03]  /*0780*/  VIADD R7, R27, 0xfe ;  /* 0x000000fe1b077836 */ /* 0x000fc60000000000 */
[----:B------:R2:W-:Y:S01]  /*0790*/  STL [R1+0x5a0], R6 ;  /* 0x0005a00601007387 */ /* 0x0005e20000100800 */
[C---:B0-----:R-:W-:Y:S02]  /*07a0*/  VIADD R3, R27.reuse, 0xd ;  /* 0x0000000d1b037836 */ /* 0x041fe40000000000 */
[----:B-1----:R-:W-:-:S03]  /*07b0*/  VIADD R2, R27, 0xe ;  /* 0x0000000e1b027836 */ /* 0x002fc60000000000 */
[----:B------:R0:W-:Y:S01]  /*07c0*/  STL [R1+0x594], R3 ;  /* 0x0005940301007387 */ /* 0x0001e20000100800 */
[----:B--2---:R-:W-:-:S03]  /*07d0*/  VIADD R6, R27, 0xf ;  /* 0x0000000f1b067836 */ /* 0x004fc60000000000 */
[----:B------:R1:W-:Y:S04]  /*07e0*/  STL [R1+0x590], R2 ;  /* 0x0005900201007387 */ /* 0x0003e80000100800 */
        /* <DEDUP_REMOVED lines=11> */
[----:B------:R1:W-:Y:S01]  /*08a0*/  STL [R1+0x58c], R2 ;  /* 0x00058c0201007387 */ /* 0x0003e20000100800 */
[C---:B0-----:R-:W-:Y:S02]  /*08b0*/  VIADD R3, R27.reuse, 0x16 ;  /* 0x000000161b037836 */ /* 0x041fe40000000000 */
[----:B-1----:R-:W-:-:S03]  /*08c0*/  VIADD R2, R27, 0x17 ;  /* 0x000000171b027836 */ /* 0x002fc60000000000 */
[----:B------:R0:W-:Y:S04]  /*08d0*/  STL [R1+0x56c], R3 ;  /* 0x00056c0301007387 */ /* 0x0001e80000100800 */
[----:B------:R1:W-:Y:S01]  /*08e0*/  STL [R1+0x57c], R2 ;  /* 0x00057c0201007387 */ /* 0x0003e20000100800 */
[C---:B0-----:R-:W-:Y:S02]  /*08f0*/  VIADD R3, R27.reuse, 0x1b ;  /* 0x0000001b1b037836 */ /* 0x041fe40000000000 */
[----:B-1----:R-:W-:-:S05]  /*0900*/  VIADD R2, R27, 0x1a ;  /* 0x0000001a1b027836 */ /* 0x002fca0000000000 */
[----:B------:R0:W-:Y:S04]  /*0910*/  STL [R1+0x574], R2 ;  /* 0x0005740201007387 */ /* 0x0001e80000100800 */
[----:B------:R1:W-:Y:S01]  /*0920*/  STL [R1+0x55c], R3 ;  /* 0x00055c0301007387 */ /* 0x0003e20000100800 */
[C---:B0-----:R-:W-:Y:S02]  /*0930*/  VIADD R2, R27.reuse, 0x1c ;  /* 0x0000001c1b027836 */ /* 0x041fe40000000000 */
[----:B-1----:R-:W-:-:S03]  /*0940*/  VIADD R3, R27, 0x1e ;  /* 0x0000001e1b037836 */ /* 0x002fc60000000000 */
[----:B------:R0:W-:Y:S04]  /*0950*/  STL [R1+0x568], R2 ;  /* 0x0005680201007387 */ /* 0x0001e80000100800 */
        /* <DEDUP_REMOVED lines=407> */
[----:B--2---:R-:W-:-:S05]  /*22d0*/  VIADD R3, R27, 0xe9 ;  /* 0x000000e91b037836 */ /* 0x004fca0000000000 */
[----:B------:R1:W-:Y:S01]  /*22e0*/  STL [R1+0x10], R3 ;  /* 0x0000100301007387 */ /* 0x0003e20000100800 */
[----:B0-----:R-:W-:-:S05]  /*22f0*/  VIADD R2, R27, 0xea ;  /* 0x000000ea1b027836 */ /* 0x001fca0000000000 */
[----:B------:R0:W-:Y:S01]  /*2300*/  STL [R1+0xc], R2 ;  /* 0x00000c0201007387 */ /* 0x0001e20000100800 */
[----:B-1----:R-:W-:-:S03]  /*2310*/  LOP3.LUT R3, R0, 0x3f, R14, 0xf8, !PT ;  /* 0x0000003f00037812 */ /* 0x002fc600078ef80e */
[----:B------:R1:W-:Y:S04]  /*2320*/  STL [R1+0x8], R6 ;  /* 0x0000080601007387 */ /* 0x0003e80000100800 */
[----:B------:R-:W-:Y:S01]  /*2330*/  STL [R1+0xda8], R3 ;  /* 0x000da80301007387 */ /* 0x000fe20000100800 */
[----:B0-----:R-:W-:Y:S01]  /*2340*/  LOP3.LUT R2, R0, 0x40, R18, 0xfe, !PT ;  /* 0x0000004000027812 */ /* 0x001fe200078efe12 */
[C---:B------:R-:W-:Y:S02]  /*2350*/  VIADD R0, R27.reuse, 0xed ;  /* 0x000000ed1b007836 */ /* 0x040fe40000000000 */
[C---:B------:R-:W-:Y:S02]  /*2360*/  VIADD R18, R27.reuse, 0xf5 ;  /* 0x000000f51b127836 */ /* 0x040fe40000000000 */
[----:B------:R0:W-:Y:S01]  /*2370*/  STL [R1+0xda4], R2 ;  /* 0x000da40201007387 */ /* 0x0001e20000100800 */
[----:B-1----:R-:W-:-:S03]  /*2380*/  VIADD R6, R27, 0xff ;  /* 0x000000ff1b067836 */ /* 0x002fc60000000000 */
[----:B------:R1:W-:Y:S01]  /*2390*/  STL [R1+0x40], R0 ;  /* 0x0000400001007387 */ /* 0x0003e20000100800 */
[C---:B0-----:R-:W-:Y:S02]  /*23a0*/  VIADD R2, R27.reuse, 0xf8 ;  /* 0x000000f81b027836 */ /* 0x041fe40000000000 */
[----:B-1----:R-:W-:-:S03]  /*23b0*/  VIADD R0, R27, 0xf9 ;  /* 0x000000f91b007836 */ /* 0x002fc60000000000 */
[----:B------:R0:W-:Y:S04]  /*23c0*/  STL [R1+0x4], R2 ;  /* 0x0000040201007387 */ /* 0x0001e80000100800 */
[----:B------:R0:W-:Y:S01]  /*23d0*/  STL [R1], R0 ;  /* 0x0000000001007387 */ /* 0x0001e20000100800 */
[----:B---3--:R-:W-:Y:S05]  /*23e0*/  BRA.U UP0, `(.L_x_0) ;  /* 0x0000002100107547 */ /* 0x008fea000b800000 */
[----:B------:R1:W-:Y:S01]  /*23f0*/  STL [R1+0x820], RZ ;  /* 0x000820ff01007387 */ /* 0x0003e20000100800 */
[----:B0-----:R-:W-:-:S03]  /*2400*/  IMAD.SHL.U32 R0, R14, 0x20, RZ ;  /* 0x000000200e007824 */ /* 0x001fc600078e00ff */
[----:B------:R1:W-:Y:S02]  /*2410*/  STL [R1+0x824], RZ ;  /* 0x000824ff01007387 */ /* 0x0003e40000100800 */
[----:B------:R-:W-:Y:S02]  /*2420*/  LOP3.LUT R0, R0, 0x400, RZ, 0xc0, !PT ;  /* 0x0000040000007812 */ /* 0x000fe400078ec0ff */
[----:B------:R1:W-:Y:S04]  /*2430*/  STL [R1+0x828], RZ ;  /* 0x000828ff01007387 */ /* 0x0003e80000100800 */
        /* <DEDUP_REMOVED lines=478> */
[----:B------:R1:W-:Y:S04]  /*4220*/  STL [R1+0x2fc0], R0 ;  /* 0x002fc00001007387 */ /* 0x0003e80000100800 */
        /* <DEDUP_REMOVED lines=30> */
[----:B------:R1:W-:Y:S01]  /*4410*/  STL [R1+0x68c], RZ ;  /* 0x00068cff01007387 */ /* 0x0003e20000100800 */
[----:B------:R-:W-:Y:S05]  /*4420*/  BRA `(.L_x_1) ;  /* 0x0000098400e87947 */ /* 0x000fea0003800000 */
.L_x_0:
[----:B------:R1:W-:Y:S01]  /*4430*/  STL [R1+0x3264], R23 ;  /* 0x0032641701007387 */ /* 0x0003e20000100800 */
[----:B------:R-:W-:Y:S02]  /*4440*/  IABS R3, R4 ;  /* 0x0000000400037213 */ /* 0x000fe40000000000 */
[----:B0-----:R-:W-:Y:S01]  /*4450*/  IABS R0, R5 ;  /* 0x0000000500007213 */ /* 0x001fe20000000000 */
[----:B------:R-:W-:Y:S01]  /*4460*/  IMAD.MOV.U32 R14, RZ, RZ, RZ ;  /* 0x000000ffff0e7224 */ /* 0x000fe200078e00ff */
[----:B------:R-:W-:Y:S01]  /*4470*/  IABS R28, R6 ;  /* 0x00000006001c7213 */ /* 0x000fe20000000000 */
[----:B------:R-:W0:Y:S01]  /*4480*/  LDCU UR4, c[0x0][0x3a4] ;  /* 0x00007480ff0477ac */ /* 0x000e220008000800 */
[----:B-1----:R-:W2:Y:S01]  /*4490*/  LDL R23, [R1+0xda8] ;  /* 0x000da80001177983 */ /* 0x002ea20000100800 */
[----:B------:R-:W-:Y:S01]  /*44a0*/  ISETP.GE.AND P3, PT, R6, RZ, PT ;  /* 0x000000ff0600720c */ /* 0x000fe20003f66270 */
[----:B------:R-:W1:Y:S02]  /*44b0*/  LDCU.128 UR24, c[0x0][0x380] ;  /* 0x00007000ff1877ac */ /* 0x000e640008000c00 */
[----:B------:R3:W-:Y:S01]  /*44c0*/  STL [R1+0x3260], R24 ;  /* 0x0032601801007387 */ /* 0x0007e20000100800 */
[----:B------:R-:W4:Y:S01]  /*44d0*/  LDCU UR74, c[0x0][0x3b0] ;  /* 0x00007600ff4a77ac */ /* 0x000f220008000800 */
[----:B------:R-:W5:Y:S02]  /*44e0*/  LDCU UR65, c[0x0][0x3a8] ;  /* 0x00007500ff4177ac */ /* 0x000f640008000800 */
[----:B---3--:R-:W3:Y:S01]  /*44f0*/  LDL R24, [R1+0xda4] ;  /* 0x000da40001187983 */ /* 0x008ee20000100800 */
[----:B------:R-:W0:Y:S01]  /*4500*/  I2F.RP R2, R3 ;  /* 0x0000000300027306 */ /* 0x000e220000209400 */
[----:B------:R-:W1:Y:S02]  /*4510*/  LDCU UR58, c[0x0][0x3a8] ;  /* 0x00007500ff3a77ac */ /* 0x000e640008000800 */
[----:B------:R4:W-:Y:S01]  /*4520*/  STL [R1+0x325c], R25 ;  /* 0x00325c1901007387 */ /* 0x0009e20000100800 */
[----:B------:R-:W1:Y:S03]  /*4530*/  LDCU UR46, c[0x0][0x3a8] ;  /* 0x00007500ff2e77ac */ /* 0x000e660008000800 */
[----:B------:R5:W-:Y:S01]  /*4540*/  STL [R1+0x3258], R26 ;  /* 0x0032581a01007387 */ /* 0x000be20000100800 */
[----:B------:R-:W1:Y:S03]  /*4550*/  LDCU UR50, c[0x0][0x3a8] ;  /* 0x00007500ff3277ac */ /* 0x000e660008000800 */
[----:B------:R5:W-:Y:S01]  /*4560*/  STL [R1+0x3160], R5 ;  /* 0x0031600501007387 */ /* 0x000be20000100800 */
[----:B----4-:R-:W-:Y:S01]  /*4570*/  IMAD.MOV.U32 R25, RZ, RZ, R15 ;  /* 0x000000ffff197224 */ /* 0x010fe200078e000f */
[----:B------:R-:W4:Y:S01]  /*4580*/  LDCU UR53, c[0x0][0x3a8] ;  /* 0x00007500ff3577ac */ /* 0x000f220008000800 */
[----:B0-----:R-:W0:Y:S01]  /*4590*/  MUFU.RCP R2, R2 ;  /* 0x0000000200027308 */ /* 0x001e220000001000 */
[----:B-----5:R-:W-:Y:S01]  /*45a0*/  IMAD.MOV.U32 R26, RZ, RZ, R16 ;  /* 0x000000ffff1a7224 */ /* 0x020fe200078e0010 */
[----:B------:R-:W5:Y:S01]  /*45b0*/  LDCU UR56, c[0x0][0x3a8] ;  /* 0x00007500ff3877ac */ /* 0x000f620008000800 */
[----:B------:R-:W-:Y:S01]  /*45c0*/  IMAD.MOV.U32 R5, RZ, RZ, R17 ;  /* 0x000000ffff057224 */ /* 0x000fe200078e0011 */
[----:B------:R-:W1:Y:S04]  /*45d0*/  LDCU UR60, c[0x0][0x3a8] ;  /* 0x00007500ff3c77ac */ /* 0x000e680008000800 */
[----:B------:R-:W1:Y:S01]  /*45e0*/  I2F.RP R16, R0 ;  /* 0x0000000000107306 */ /* 0x000e620000209400 */
[----:B------:R-:W1:Y:S01]  /*45f0*/  LDCU UR63, c[0x0][0x3a8] ;  /* 0x00007500ff3f77ac */ /* 0x000e620008000800 */
[----:B------:R-:W2:Y:S01]  /*4600*/  LDCU UR67, c[0x0][0x3a8] ;  /* 0x00007500ff4377ac */ /* 0x000ea20008000800 */
[----:B0-----:R-:W-:Y:S01]  /*4610*/  VIADD R2, R2, 0xffffffe ;  /* 0x0ffffffe02027836 */ /* 0x001fe20000000000 */
[----:B------:R-:W0:Y:S04]  /*4620*/  LDCU UR70, c[0x0][0x3a8] ;  /* 0x00007500ff4677ac */ /* 0x000e280008000800 */
[----:B------:R-:W0:Y:S01]  /*4630*/  F2I.FTZ.U32.TRUNC.NTZ R15, R2 ;  /* 0x00000002000f7305 */ /* 0x000e22000021f000 */
[----:B------:R-:W2:Y:S01]  /*4640*/  LDCU UR47, c[0x0][0x3a8] ;  /* 0x00007500ff2f77ac */ /* 0x000ea20008000800 */
[----:B------:R-:W2:Y:S06]  /*4650*/  LDCU UR49, c[0x0][0x3a8] ;  /* 0x00007500ff3177ac */ /* 0x000eac0008000800 */
[----:B-1----:R-:W1:Y:S01]  /*4660*/  MUFU.RCP R16, R16 ;  /* 0x0000001000107308 */ /* 0x002e620000001000 */
[----:B------:R-:W2:Y:S01]  /*4670*/  LDCU UR51, c[0x0][0x3a8] ;  /* 0x00007500ff3377ac */ /* 0x000ea20008000800 */
[----:B------:R-:W2:Y:S01]  /*4680*/  LDCU UR52, c[0x0][0x3a8] ;  /* 0x00007500ff3477ac */ /* 0x000ea20008000800 */
[--C-:B0-----:R-:W-:Y:S01]  /*4690*/  IMAD.MOV R2, RZ, RZ, -R15.reuse ;  /* 0x000000ffff027224 */ /* 0x101fe200078e0a0f */
[----:B------:R-:W0:Y:S01]  /*46a0*/  LDCU UR54, c[0x0][0x3a8] ;  /* 0x00007500ff3677ac */ /* 0x000e220008000800 */
[----:B------:R-:W0:Y:S01]  /*46b0*/  LDCU UR55, c[0x0][0x3a8] ;  /* 0x00007500ff3777ac */ /* 0x000e220008000800 */
[----:B-1----:R-:W-:Y:S01]  /*46c0*/  VIADD R16, R16, 0xffffffe ;  /* 0x0ffffffe10107836 */ /* 0x002fe20000000000 */
[----:B------:R-:W1:Y:S03]  /*46d0*/  LDCU UR57, c[0x0][0x3a8] ;  /* 0x00007500ff3977ac */ /* 0x000e660008000800 */
[----:B------:R0:W1:Y:S01]  /*46e0*/  F2I.FTZ.U32.TRUNC.NTZ R17, R16 ;  /* 0x0000001000117305 */ /* 0x000062000021f000 */
[----:B------:R-:W1:Y:S01]  /*46f0*/  LDCU UR59, c[0x0][0x3a8] ;  /* 0x00007500ff3b77ac */ /* 0x000e620008000800 */
[----:B------:R-:W1:Y:S01]  /*4700*/  LDCU UR61, c[0x0][0x3a8] ;  /* 0x00007500ff3d77ac */ /* 0x000e620008000800 */
[----:B0-----:R-:W-:Y:S01]  /*4710*/  IMAD R16, R2, R3, RZ ;  /* 0x0000000302107224 */ /* 0x001fe200078e02ff */
[----:B------:R-:W0:Y:S03]  /*4720*/  LDCU UR62, c[0x0][0x3a8] ;  /* 0x00007500ff3e77ac */ /* 0x000e260008000800 */
[----:B------:R-:W-:Y:S01]  /*4730*/  IMAD.HI.U32 R16, R15, R16, R14 ;  /* 0x000000100f107227 */ /* 0x000fe200078e000e */
[----:B------:R-:W0:Y:S01]  /*4740*/  LDCU UR64, c[0x0][0x3a8] ;  /* 0x00007500ff4077ac */ /* 0x000e220008000800 */
        /* <DEDUP_REMOVED lines=43> */
[----:B--2---:R-:W-:-:S05]  /*4a00*/  IABS R27, R23 ;  /* 0x00000017001b7213 */ /* 0x004fca0000000000 */
[----:B------:R-:W-:-:S04]  /*4a10*/  IMAD.MOV.U32 R15, RZ, RZ, R27 ;  /* 0x000000ffff0f7224 */ /* 0x000fc800078e001b */
[----:B------:R-:W-:-:S04]  /*4a20*/  IMAD.HI.U32 R27, R16, R15, RZ ;  /* 0x0000000f101b7227 */ /* 0x000fc800078e00ff */
[----:B------:R-:W-:Y:S01]  /*4a30*/  IMAD.MOV R27, RZ, RZ, -R27 ;  /* 0x000000ffff1b7224 */ /* 0x000fe200078e0a1b */
[----:B---3--:R-:W-:-:S03]  /*4a40*/  IABS R2, R24 ;  /* 0x0000001800027213 */ /* 0x008fc60000000000 */
[----:B------:R-:W-:Y:S01]  /*4a50*/  IMAD R15, R3, R27, R15 ;  /* 0x0000001b030f7224 */ /* 0x000fe200078e020f */
[----:B------:R-:W-:Y:S01]  /*4a60*/  ISETP.GE.AND P6, PT, R23, RZ, PT ;  /* 0x000000ff1700720c */ /* 0x000fe20003fc6270 */
[----:B------:R-:W-:Y:S01]  /*4a70*/  IMAD.MOV.U32 R14, RZ, RZ, R2 ;  /* 0x000000ffff0e7224 */ /* 0x000fe200078e0002 */
[----:B------:R-:W-:Y:S01]  /*4a80*/  IABS R27, R8 ;  /* 0x00000008001b7213 */ /* 0x000fe20000000000 */
[----:B-1----:R-:W-:Y:S01]  /*4a90*/  IMAD.MOV R2, RZ, RZ, -R17 ;  /* 0x000000ffff027224 */ /* 0x002fe200078e0a11 */
[----:B------:R-:W-:Y:S01]  /*4aa0*/  ISETP.GT.U32.AND P0, PT, R3, R15, PT ;  /* 0x0000000f0300720c */ /* 0x000fe20003f04070 */
[----:B------:R-:W-:-:S04]  /*4ab0*/  IMAD.HI.U32 R16, R16, R14, RZ ;  /* 0x0000000e10107227 */ /* 0x000fc800078e00ff */
[----:B------:R-:W-:Y:S02]  /*4ac0*/  IMAD.MOV R16, RZ, RZ, -R16 ;  /* 0x000000ffff107224 */ /* 0x000fe400078e0a10 */
[----:B------:R-:W-:Y:S02]  /*4ad0*/  IMAD R2, R2, R0, RZ ;  /* 0x0000000002027224 */ /* 0x000fe400078e02ff */
[----:B------:R-:W-:Y:S02]  /*4ae0*/  IMAD R14, R3, R16, R14 ;  /* 0x00000010030e7224 */ /* 0x000fe400078e020e */
[----:B------:R-:W-:Y:S02]  /*4af0*/  IMAD.MOV.U32 R16, RZ, RZ, RZ ;  /* 0x000000ffff107224 */ /* 0x000fe400078e00ff */
[----:B------:R-:W-:Y:S01]  /*4b00*/  @!P0 IMAD.IADD R15, R15, 0x1, -R3 ;  /* 0x000000010f0f8824 */ /* 0x000fe200078e0a03 */
[----:B------:R-:W-:Y:S01]  /*4b10*/  ISETP.GT.U32.AND P1, PT, R3, R14, PT ;  /* 0x0000000e0300720c */ /* 0x000fe20003f24070 */
[----:B------:R-:W-:Y:S01]  /*4b20*/  IMAD.HI.U32 R2, R17, R2, R16 ;  /* 0x0000000211027227 */ /* 0x000fe200078e0010 */
[----:B------:R-:W-:-:S02]  /*4b30*/  IABS R16, R7 ;  /* 0x0000000700107213 */ /* 0x000fc40000000000 */
[----:B------:R-:W-:-:S03]  /*4b40*/  ISETP.GT.U32.AND P5, PT, R3, R15, PT ;  /* 0x0000000f0300720c */ /* 0x000fc60003fa4070 */
[----:B------:R-:W-:-:S04]  /*4b50*/  IMAD.HI.U32 R17, R2, R28, RZ ;  /* 0x0000001c02117227 */ /* 0x000fc800078e00ff */
[----:B------:R-:W-:Y:S02]  /*4b60*/  IMAD.MOV R6, RZ, RZ, -R17 ;  /* 0x000000ffff067224 */ /* 0x000fe400078e0a11 */
[----:B------:R-:W-:-:S04]  /*4b70*/  IMAD.HI.U32 R29, R2, R16, RZ ;  /* 0x00000010021d7227 */ /* 0x000fc800078e00ff */
[----:B------:R-:W-:Y:S01]  /*4b80*/  IMAD R28, R0, R6, R28 ;  /* 0x00000006001c7224 */ /* 0x000fe200078e021c */
[----:B------:R-:W-:Y:S01]  /*4b90*/  IABS R6, R9 ;  /* 0x0000000900067213 */ /* 0x000fe20000000000 */
[----:B------:R-:W-:Y:S02]  /*4ba0*/  IMAD.MOV R17, RZ, RZ, -R29 ;  /* 0x000000ffff117224 */ /* 0x000fe400078e0a1d */
[--C-:B------:R-:W-:Y:S01]  /*4bb0*/  @!P1 IMAD.IADD R14, R14, 0x1, -R3.reuse ;  /* 0x000000010e0e9824 */ /* 0x100fe200078e0a03 */
[C---:B------:R-:W-:Y:S01]  /*4bc0*/  ISETP.GT.U32.AND P2, PT, R0.reuse, R28, PT ;  /* 0x0000001c0000720c */ /* 0x040fe20003f44070 */
[----:B------:R-:W-:Y:S02]  /*4bd0*/  IMAD R16, R0, R17, R16 ;  /* 0x0000001100107224 */ /* 0x000fe400078e0210 */
[----:B------:R-:W-:Y:S01]  /*4be0*/  @!P5 IMAD.IADD R15, R15, 0x1, -R3 ;  /* 0x000000010f0fd824 */ /* 0x000fe200078e0a03 */
[----:B------:R-:W-:Y:S01]  /*4bf0*/  ISETP.GT.U32.AND P1, PT, R3, R14, PT ;  /* 0x0000000e0300720c */ /* 0x000fe20003f24070 */
[----:B------:R-:W-:Y:S01]  /*4c00*/  IMAD.HI.U32 R29, R2, R27, RZ ;  /* 0x0000001b021d7227 */ /* 0x000fe200078e00ff */
[----:B------:R-:W-:Y:S01]  /*4c10*/  ISETP.GT.U32.AND P4, PT, R0, R16, PT ;  /* 0x000000100000720c */ /* 0x000fe20003f84070 */
[----:B------:R-:W2:Y:S02]  /*4c20*/  LDL.LU R17, [R1+0x58c] ;  /* 0x00058c0001117983 */ /* 0x000ea40000300800 */
[----:B------:R-:W-:Y:S01]  /*4c30*/  @!P6 IMAD.MOV R15, RZ, RZ, -R15 ;  /* 0x000000ffff0fe224 */ /* 0x000fe200078e0a0f */
[----:B------:R-:W-:-:S03]  /*4c40*/  ISETP.GE.AND P6, PT, R24, RZ, PT ;  /* 0x000000ff1800720c */ /* 0x000fc60003fc6270 */
[----:B------:R-:W-:Y:S01]  /*4c50*/  @!P2 IMAD.IADD R28, R28, 0x1, -R0 ;  /* 0x000000011c1ca824 */ /* 0x000fe200078e0a00 */
[----:B------:R-:W-:-:S03]  /*4c60*/  ISETP.GE.AND P5, PT, R8, RZ, PT ;  /* 0x000000ff0800720c */ /* 0x000fc60003fa6270 */
[----:B------:R-:W-:Y:S01]  /*4c70*/  @!P1 IMAD.IADD R14, R14, 0x1, -R3 ;  /* 0x000000010e0e9824 */ /* 0x000fe200078e0a03 */
[----:B------:R-:W-:Y:S01]  /*4c80*/  ISETP.GT.U32.AND P2, PT, R0, R28, PT ;  /* 0x0000001c0000720c */ /* 0x000fe20003f44070 */
[----:B------:R-:W-:Y:S01]  /*4c90*/  @!P4 IMAD.IADD R16, R16, 0x1, -R0 ;  /* 0x000000011010c824 */ /* 0x000fe200078e0a00 */
[----:B------:R-:W-:Y:S01]  /*4ca0*/  ISETP.NE.AND P4, PT, R4, RZ, PT ;  /* 0x000000ff0400720c */ /* 0x000fe20003f85270 */
[----:B------:R-:W-:Y:S01]  /*4cb0*/  IMAD.MOV R29, RZ, RZ, -R29 ;  /* 0x000000ffff1d7224 */ /* 0x000fe200078e0a1d */
[----:B------:R-:W-:Y:S01]  /*4cc0*/  LOP3.LUT R8, RZ, R4, RZ, 0x33, !PT ;  /* 0x00000004ff087212 */ /* 0x000fe200078e33ff */
[----:B------:R-:W-:Y:S01]  /*4cd0*/  @!P6 IMAD.MOV R14, RZ, RZ, -R14 ;  /* 0x000000ffff0ee224 */ /* 0x000fe200078e0a0e */
[----:B------:R-:W3:Y:S01]  /*4ce0*/  LDL.LU R23, [R1+0x3264] ;  /* 0x0032640001177983 */ /* 0x000ee20000300800 */
[----:B------:R-:W-:Y:S01]  /*4cf0*/  IMAD R27, R0, R29, R27 ;  /* 0x0000001d001b7224 */ /* 0x000fe200078e021b */
[C---:B------:R-:W-:Y:S02]  /*4d00*/  SEL R15, R8.reuse, R15, !P4 ;  /* 0x0000000f080f7207 */ /* 0x040fe40006000000 */
[----:B------:R-:W-:Y:S01]  /*4d10*/  SEL R8, R8, R14, !P4 ;  /* 0x0000000e08087207 */ /* 0x000fe20006000000 */
[----:B------:R-:W2:Y:S01]  /*4d20*/  LDL.LU R29, [R1+0x56c] ;  /* 0x00056c00011d7983 */ /* 0x000ea20000300800 */
[----:B------:R-:W-:Y:S01]  /*4d30*/  ISETP.GE.AND P0, PT, R7, RZ, PT ;  /* 0x000000ff0700720c */ /* 0x000fe20003f06270 */
[----:B------:R-:W-:-:S02]  /*4d40*/  @!P2 IMAD.IADD R28, R28, 0x1, -R0 ;  /* 0x000000011c1ca824 */ /* 0x000fc400078e0a00 */
[----:B------:R-:W2:Y:S01]  /*4d50*/  LDL.LU R24, [R1+0x3260] ;  /* 0x0032600001187983 */ /* 0x000ea20000300800 */
[----:B------:R-:W-:Y:S01]  /*4d60*/  IMAD.MOV.U32 R14, RZ, RZ, R25 ;  /* 0x000000ffff0e7224 */ /* 0x000fe200078e0019 */
[----:B------:R-:W-:Y:S01]  /*4d70*/  ISETP.GT.U32.AND P1, PT, R0, R27, PT ;  /* 0x0000001b0000720c */ /* 0x000fe20003f24070 */
[----:B------:R-:W-:Y:S01]  /*4d80*/  IMAD.HI.U32 R7, R2, R6, RZ ;  /* 0x0000000602077227 */ /* 0x000fe200078e00ff */
[----:B------:R1:W-:Y:S03]  /*4d90*/  STL [R1+0x5d0], R15 ;  /* 0x0005d00f01007387 */ /* 0x0003e60000100800 */
[----:B------:R-:W-:Y:S01]  /*4da0*/  IMAD.MOV.U32 R25, RZ, RZ, R28 ;  /* 0x000000ffff197224 */ /* 0x000fe200078e001c */
[----:B-1----:R-:W2:Y:S04]  /*4db0*/  LDL.LU R15, [R1+0x4] ;  /* 0x00000400010f7983 */ /* 0x002ea80000300800 */
[----:B------:R1:W-:Y:S04]  /*4dc0*/  STL [R1+0x5cc], R8 ;  /* 0x0005cc0801007387 */ /* 0x0003e80000100800 */
[----:B------:R-:W2:Y:S01]  /*4dd0*/  LDL.LU R28, [R1] ;  /* 0x00000000011c7983 */ /* 0x000ea20000300800 */
[----:B------:R-:W-:-:S02]  /*4de0*/  IMAD.MOV R7, RZ, RZ, -R7 ;  /* 0x000000ffff077224 */ /* 0x000fc400078e0a07 */
[----:B------:R-:W-:Y:S02]  /*4df0*/  @!P1 IMAD.IADD R27, R27, 0x1, -R0 ;  /* 0x000000011b1b9824 */ /* 0x000fe400078e0a00 */
[C---:B------:R-:W-:Y:S01]  /*4e00*/  IMAD R6, R0.reuse, R7, R6 ;  /* 0x0000000700067224 */ /* 0x040fe200078e0206 */
[----:B------:R-:W-:Y:S02]  /*4e10*/  IABS R7, R10 ;  /* 0x0000000a00077213 */ /* 0x000fe40000000000 */
[----:B------:R-:W-:-:S03]  /*4e20*/  ISETP.GT.U32.AND P6, PT, R0, R27, PT ;  /* 0x0000001b0000720c */ /* 0x000fc60003fc4070 */
[----:B------:R-:W-:Y:S01]  /*4e30*/  IMAD.HI.U32 R4, R2, R7, RZ ;  /* 0x0000000702047227 */ /* 0x000fe200078e00ff */
[----:B------:R-:W-:-:S03]  /*4e40*/  ISETP.GT.U32.AND P4, PT, R0, R6, PT ;  /* 0x000000060000720c */ /* 0x000fc60003f84070 */
[----:B------:R-:W-:Y:S01]  /*4e50*/  IMAD.MOV R4, RZ, RZ, -R4 ;  /* 0x000000ffff047224 */ /* 0x000fe200078e0a04 */
[----:B------:R-:W-:-:S03]  /*4e60*/  ISETP.GT.U32.AND P1, PT, R0, R16, PT ;  /* 0x000000100000720c */ /* 0x000fc60003f24070 */
[----:B------:R-:W-:Y:S02]  /*4e70*/  IMAD R4, R0, R4, R7 ;  /* 0x0000000400047224 */ /* 0x000fe400078e0207 */
[----:B------:R-:W-:-:S03]  /*4e80*/  @!P6 IMAD.IADD R27, R27, 0x1, -R0 ;  /* 0x000000011b1be824 */ /* 0x000fc600078e0a00 */
[----:B------:R-:W-:Y:S01]  /*4e90*/  ISETP.GT.U32.AND P6, PT, R0, R4, PT ;  /* 0x000000040000720c */ /* 0x000fe20003fc4070 */
[--C-:B------:R-:W-:Y:S01]  /*4ea0*/  @!P4 IMAD.IADD R6, R6, 0x1, -R0.reuse ;  /* 0x000000010606c824 */ /* 0x100fe200078e0a00 */
[----:B------:R-:W-:Y:S01]  /*4eb0*/  IABS R3, R11 ;  /* 0x0000000b00037213 */ /* 0x000fe20000000000 */
[----:B------:R-:W-:Y:S02]  /*4ec0*/  @!P3 IMAD.MOV R25, RZ, RZ, -R25 ;  /* 0x000000ffff19b224 */ /* 0x000fe400078e0a19 */
[----:B------:R-:W-:Y:S01]  /*4ed0*/  @!P1 IMAD.IADD R16, R16, 0x1, -R0 ;  /* 0x0000000110109824 */ /* 0x000fe200078e0a00 */
[----:B------:R-:W-:Y:S01]  /*4ee0*/  ISETP.GT.U32.AND P4, PT, R0, R6, PT ;  /* 0x000000060000720c */ /* 0x000fe20003f84070 */
[----:B-1----:R-:W-:Y:S01]  /*4ef0*/  IMAD.HI.U32 R8, R2, R3, RZ ;  /* 0x0000000302087227 */ /* 0x002fe200078e00ff */
[----:B------:R-:W-:-:S03]  /*4f00*/  ISETP.GE.AND P3, PT, R10, RZ, PT ;  /* 0x000000ff0a00720c */ /* 0x000fc60003f66270 */
[----:B------:R-:W-:Y:S02]  /*4f10*/  IMAD.MOV.U32 R10, RZ, RZ, R16 ;  /* 0x000000ffff0a7224 */ /* 0x000fe400078e0010 */
[----:B------:R-:W-:Y:S02]  /*4f20*/  IMAD.MOV R8, RZ, RZ, -R8 ;  /* 0x000000ffff087224 */ /* 0x000fe400078e0a08 */
[----:B------:R-:W-:Y:S02]  /*4f30*/  @!P6 IMAD.IADD R4, R4, 0x1, -R0 ;  /* 0x000000010404e824 */ /* 0x000fe400078e0a00 */
[C---:B------:R-:W-:Y:S01]  /*4f40*/  IMAD R3, R0.reuse, R8, R3 ;  /* 0x0000000800037224 */ /* 0x040fe200078e0203 */
[----:B------:R-:W-:Y:S02]  /*4f50*/  ISETP.GE.AND P2, PT, R9, RZ, PT ;  /* 0x000000ff0900720c */ /* 0x000fe40003f46270 */
[----:B------:R-:W-:Y:S01]  /*4f60*/  ISETP.GT.U32.AND P6, PT, R0, R4, PT ;  /* 0x000000040000720c */ /* 0x000fe20003fc4070 */
[----:B------:R-:W-:-:S02]  /*4f70*/  IMAD.MOV.U32 R9, RZ, RZ, R27 ;  /* 0x000000ffff097224 */ /* 0x000fc400078e001b */
[----:B------:R-:W-:Y:S01]  /*4f80*/  IMAD.MOV.U32 R27, RZ, RZ, R14 ;  /* 0x000000ffff1b7224 */ /* 0x000fe200078e000e */
[----:B------:R-:W-:Y:S01]  /*4f90*/  IABS R14, R12 ;  /* 0x0000000c000e7213 */ /* 0x000fe20000000000 */
[----:B------:R-:W-:Y:S01]  /*4fa0*/  @!P4 IMAD.IADD R6, R6, 0x1, -R0 ;  /* 0x000000010606c824 */ /* 0x000fe200078e0a00 */
[----:B------:R-:W-:Y:S01]  /*4fb0*/  ISETP.GT.U32.AND P4, PT, R0, R3, PT ;  /* 0x000000030000720c */ /* 0x000fe20003f84070 */
[----:B------:R-:W-:Y:S02]  /*4fc0*/  @!P0 IMAD.MOV R10, RZ, RZ, -R10 ;  /* 0x000000ffff0a8224 */ /* 0x000fe400078e0a0a */
[----:B------:R-:W-:-:S04]  /*4fd0*/  @!P5 IMAD.MOV R9, RZ, RZ, -R9 ;  /* 0x000000ffff09d224 */ /* 0x000fc800078e0a09 */
[----:B------:R-:W-:Y:S01]  /*4fe0*/  @!P6 IMAD.IADD R4, R4, 0x1, -R0 ;  /* 0x000000010404e824 */ /* 0x000fe200078e0a00 */
[----:B------:R1:W-:Y:S01]  /*4ff0*/  STL [R1+0x494], R25 ;  /* 0x0004941901007387 */ /* 0x0003e20000100800 */
[----:B------:R-:W-:Y:S02]  /*5000*/  @!P2 IMAD.MOV R6, RZ, RZ, -R6 ;  /* 0x000000ffff06a224 */ /* 0x000fe400078e0a06 */
[----:B------:R-:W-:Y:S02]  /*5010*/  @!P3 IMAD.MOV R4, RZ, RZ, -R4 ;  /* 0x000000ffff04b224 */ /* 0x000fe400078e0a04 */
[----:B------:R-:W-:Y:S01]  /*5020*/  @!P4 IMAD.IADD R3, R3, 0x1, -R0 ;  /* 0x000000010303c824 */ /* 0x000fe200078e0a00 */
[----:B------:R-:W-:Y:S02]  /*5030*/  ISETP.GE.AND P4, PT, R12, RZ, PT ;  /* 0x000000ff0c00720c */ /* 0x000fe40003f86270 */
[----:B------:R-:W-:Y:S01]  /*5040*/  IABS R12, R21 ;  /* 0x00000015000c7213 */ /* 0x000fe20000000000 */
[----:B-1----:R-:W3:Y:S04]  /*5050*/  LDL.LU R25, [R1+0x325c] ;  /* 0x00325c0001197983 */ /* 0x002ee80000300800 */
[----:B------:R-:W-:Y:S04]  /*5060*/  STL [R1+0x48c], R10 ;  /* 0x00048c0a01007387 */ /* 0x000fe80000100800 */
[----:B------:R-:W-:Y:S04]  /*5070*/  STL [R1+0x488], R9 ;  /* 0x0004880901007387 */ /* 0x000fe80000100800 */
[----:B------:R1:W-:Y:S04]  /*5080*/  STL [R1+0x47c], R6 ;  /* 0x00047c0601007387 */ /* 0x0003e80000100800 */
[----:B------:R0:W-:Y:S01]  /*5090*/  STL [R1+0x474], R4 ;  /* 0x0004740401007387 */ /* 0x0001e20000100800 */
[----:B-1----:R-:W-:-:S04]  /*50a0*/  IMAD.HI.U32 R6, R2, R12, RZ ;  /* 0x0000000c02067227 */ /* 0x002fc800078e00ff */
[----:B------:R-:W-:-:S04]  /*50b0*/  IMAD.MOV R6, RZ, RZ, -R6 ;  /* 0x000000ffff067224 */ /* 0x000fc800078e0a06 */
[----:B------:R-:W-:Y:S01]  /*50c0*/  IMAD R6, R0, R6, R12 ;  /* 0x0000000600067224 */ /* 0x000fe200078e020c */
[----:B--2---:R-:W-:-:S05]  /*50d0*/  IABS R16, R28 ;  /* 0x0000001c00107213 */ /* 0x004fca0000000000 */
[----:B------:R-:W-:-:S04]  /*50e0*/  IMAD.HI.U32 R7, R2, R16, RZ ;  /* 0x0000001002077227 */ /* 0x000fc800078e00ff */
[----:B------:R-:W-:-:S04]  /*50f0*/  IMAD.MOV R7, RZ, RZ, -R7 ;  /* 0x000000ffff077224 */ /* 0x000fc800078e0a07 */
[----:B------:R-:W-:Y:S02]  /*5100*/  IMAD R16, R0, R7, R16 ;  /* 0x0000000700107224 */ /* 0x000fe400078e0210 */
[----:B------:R-:W-:-:S04]  /*5110*/  IMAD.HI.U32 R7, R2, R14, RZ ;  /* 0x0000000e02077227 */ /* 0x000fc800078e00ff */
[----:B------:R-:W-:-:S04]  /*5120*/  IMAD.MOV R7, RZ, RZ, -R7 ;  /* 0x000000ffff077224 */ /* 0x000fc800078e0a07 */
[----:B------:R-:W-:Y:S01]  /*5130*/  IMAD R7, R0, R7, R14 ;  /* 0x0000000700077224 */ /* 0x000fe200078e020e */
[----:B------:R-:W-:-:S05]  /*5140*/  IABS R14, R20 ;  /* 0x00000014000e7213 */ /* 0x000fca0000000000 */
[----:B0-----:R-:W-:-:S04]  /*5150*/  IMAD.HI.U32 R4, R2, R14, RZ ;  /* 0x0000000e02047227 */ /* 0x001fc800078e00ff */
[----:B------:R-:W-:-:S04]  /*5160*/  IMAD.MOV R4, RZ, RZ, -R4 ;  /* 0x000000ffff047224 */ /* 0x000fc800078e0a04 */
[C---:B------:R-:W-:Y:S02]  /*5170*/  IMAD R4, R0.reuse, R4, R14 ;  /* 0x0000000400047224 */ /* 0x040fe400078e020e */
[----:B------:R-:W2:Y:S04]  /*5180*/  LDL.LU R14, [R1+0x57c] ;  /* 0x00057c00010e7983 */ /* 0x000ea80000300800 */
[----:B------:R-:W2:Y:S01]  /*5190*/  LDL.LU R12, [R1+0x4ec] ;  /* 0x0004ec00010c7983 */ /* 0x000ea20000300800 */
[----:B------:R-:W-:Y:S02]  /*51a0*/  ISETP.GT.U32.AND P6, PT, R0, R16, PT ;  /* 0x000000100000720c */ /* 0x000fe40003fc4070 */
[----:B------:R-:W-:Y:S02]  /*51b0*/  ISETP.GE.AND P5, PT, R15, RZ, PT ;  /* 0x000000ff0f00720c */ /* 0x000fe40003fa6270 */
[----:B------:R-:W-:-:S02]  /*51c0*/  IABS R15, R15 ;  /* 0x0000000f000f7213 */ /* 0x000fc40000000000 */
[----:B------:R-:W-:-:S03]  /*51d0*/  ISETP.GE.AND P1, PT, R11, RZ, PT ;  /* 0x000000ff0b00720c */ /* 0x000fc60003f26270 */
[----:B------:R-:W-:Y:S01]  /*51e0*/  IMAD.HI.U32 R8, R2, R15, RZ ;  /* 0x0000000f02087227 */ /* 0x000fe200078e00ff */
[----:B------:R-:W-:-:S03]  /*51f0*/  IABS R11, R13 ;  /* 0x0000000d000b7213 */ /* 0x000fc60000000000 */
[----:B------:R-:W-:Y:S01]  /*5200*/  @!P6 IMAD.IADD R16, R16, 0x1, -R0 ;  /* 0x000000011010e824 */ /* 0x000fe200078e0a00 */
[----:B------:R-:W-:Y:S01]  /*5210*/  ISETP.GT.U32.AND P6, PT, R0, R3, PT ;  /* 0x000000030000720c */ /* 0x000fe20003fc4070 */
[----:B------:R-:W-:Y:S01]  /*5220*/  IMAD.MOV R8, RZ, RZ, -R8 ;  /* 0x000000ffff087224 */ /* 0x000fe200078e0a08 */
[----:B------:R-:W-:Y:S01]  /*5230*/  ISETP.GE.AND P0, PT, R28, RZ, PT ;  /* 0x000000ff1c00720c */ /* 0x000fe20003f06270 */
[----:B------:R-:W-:Y:S01]  /*5240*/  IMAD.MOV.U32 R28, RZ, RZ, R29 ;  /* 0x000000ffff1c7224 */ /* 0x000fe200078e001d */
[C---:B------:R-:W-:Y:S01]  /*5250*/  ISETP.GT.U32.AND P2, PT, R0.reuse, R16, PT ;  /* 0x000000100000720c */ /* 0x040fe20003f44070 */
[----:B------:R-:W-:Y:S01]  /*5260*/  IMAD.MOV.U32 R29, RZ, RZ, R17 ;  /* 0x000000ffff1d7224 */ /* 0x000fe200078e0011 */
[----:B------:R-:W-:Y:S01]  /*5270*/  IABS R10, R18 ;  /* 0x00000012000a7213 */ /* 0x000fe20000000000 */
[----:B------:R-:W-:Y:S02]  /*5280*/  IMAD R8, R0, R8, R15 ;  /* 0x0000000800087224 */ /* 0x000fe400078e020f */
[----:B------:R-:W-:Y:S01]  /*5290*/  IMAD.HI.U32 R17, R2, R11, RZ ;  /* 0x0000000b02117227 */ /* 0x000fe200078e00ff */
[----:B------:R-:W-:-:S02]  /*52a0*/  IABS R15, R19 ;  /* 0x00000013000f7213 */ /* 0x000fc40000000000 */
[----:B------:R-:W-:Y:S01]  /*52b0*/  ISETP.GT.U32.AND P3, PT, R0, R8, PT ;  /* 0x000000080000720c */ /* 0x000fe20003f64070 */
[----:B------:R-:W-:Y:S02]  /*52c0*/  IMAD.MOV R17, RZ, RZ, -R17 ;  /* 0x000000ffff117224 */ /* 0x000fe400078e0a11 */
[----:B------:R-:W-:-:S04]  /*52d0*/  IMAD.HI.U32 R9, R2, R10, RZ ;  /* 0x0000000a02097227 */ /* 0x000fc800078e00ff */
[----:B------:R-:W-:Y:S01]  /*52e0*/  @!P6 IMAD.IADD R3, R3, 0x1, -R0 ;  /* 0x000000010303e824 */ /* 0x000fe200078e0a00 */
[C---:B------:R-:W-:Y:S01]  /*52f0*/  ISETP.GT.U32.AND P6, PT, R0.reuse, R7, PT ;  /* 0x000000070000720c */ /* 0x040fe20003fc4070 */
[----:B------:R-:W-:Y:S02]  /*5300*/  IMAD R11, R0, R17, R11 ;  /* 0x00000011000b7224 */ /* 0x000fe400078e020b */
[----:B------:R-:W-:Y:S02]  /*5310*/  IMAD.MOV R9, RZ, RZ, -R9 ;  /* 0x000000ffff097224 */ /* 0x000fe400078e0a09 */
[----:B------:R-:W-:-:S04]  /*5320*/  IMAD.HI.U32 R17, R2, R15, RZ ;  /* 0x0000000f02117227 */ /* 0x000fc800078e00ff */
[----:B------:R-:W-:Y:S01]  /*5330*/  @!P2 IMAD.IADD R16, R16, 0x1, -R0 ;  /* 0x000000011010a824 */ /* 0x000fe200078e0a00 */
[C---:B------:R-:W-:Y:S01]  /*5340*/  ISETP.GT.U32.AND P2, PT, R0.reuse, R11, PT ;  /* 0x0000000b0000720c */ /* 0x040fe20003f44070 */
[----:B------:R-:W-:Y:S02]  /*5350*/  IMAD R9, R0, R9, R10 ;  /* 0x0000000900097224 */ /* 0x000fe400078e020a */
[----:B------:R-:W-:Y:S02]  /*5360*/  IMAD.MOV R17, RZ, RZ, -R17 ;  /* 0x000000ffff117224 */ /* 0x000fe400078e0a11 */
[--C-:B------:R-:W-:Y:S01]  /*5370*/  @!P3 IMAD.IADD R8, R8, 0x1, -R0.reuse ;  /* 0x000000010808b824 */ /* 0x100fe200078e0a00 */
[C---:B------:R-:W-:Y:S01]  /*5380*/  ISETP.GT.U32.AND P3, PT, R0.reuse, R9, PT ;  /* 0x000000090000720c */ /* 0x040fe20003f64070 */
[----:B------:R-:W-:Y:S02]  /*5390*/  IMAD R17, R0, R17, R15 ;  /* 0x0000001100117224 */ /* 0x000fe400078e020f */
[----:B------:R-:W-:-:S03]  /*53a0*/  @!P6 IMAD.IADD R7, R7, 0x1, -R0 ;  /* 0x000000010707e824 */ /* 0x000fc600078e0a00 */
[C---:B------:R-:W-:Y:S01]  /*53b0*/  ISETP.GT.U32.AND P6, PT, R0.reuse, R17, PT ;  /* 0x000000110000720c */ /* 0x040fe20003fc4070 */
[----:B------:R-:W-:Y:S01]  /*53c0*/  @!P2 IMAD.IADD R11, R11, 0x1, -R0 ;  /* 0x000000010b0ba824 */ /* 0x000fe200078e0a00 */
[----:B------:R-:W-:Y:S01]  /*53d0*/  ISETP.GT.U32.AND P2, PT, R0, R8, PT ;  /* 0x000000080000720c */ /* 0x000fe20003f44070 */
[----:B------:R-:W-:Y:S01]  /*53e0*/  @!P1 IMAD.MOV R3, RZ, RZ, -R3 ;  /* 0x000000ffff039224 */ /* 0x000fe200078e0a03 */
[----:B------:R-:W-:-:S03]  /*53f0*/  IABS R10, R22 ;  /* 0x00000016000a7213 */ /* 0x000fc60000000000 */
[----:B------:R-:W-:Y:S01]  /*5400*/  @!P3 IMAD.IADD R9, R9, 0x1, -R0 ;  /* 0x000000010909b824 */ /* 0x000fe200078e0a00 */
[----:B------:R0:W-:Y:S01]  /*5410*/  STL [R1+0x470], R3 ;  /* 0x0004700301007387 */ /* 0x0001e20000100800 */
[----:B------:R-:W-:Y:S01]  /*5420*/  ISETP.GT.U32.AND P3, PT, R0, R11, PT ;  /* 0x0000000b0000720c */ /* 0x000fe20003f64070 */
[----:B------:R-:W-:-:S04]  /*5430*/  IMAD.HI.U32 R15, R2, R10, RZ ;  /* 0x0000000a020f7227 */ /* 0x000fc800078e00ff */
[----:B------:R-:W-:Y:S02]  /*5440*/  @!P6 IMAD.IADD R17, R17, 0x1, -R0 ;  /* 0x000000011111e824 */ /* 0x000fe400078e0a00 */
[----:B0-----:R-:W-:-:S04]  /*5450*/  IMAD.MOV.U32 R3, RZ, RZ, R16 ;  /* 0x000000ffff037224 */ /* 0x001fc800078e0010 */
[----:B------:R-:W-:Y:S01]  /*5460*/  @!P0 IMAD.MOV R3, RZ, RZ, -R3 ;  /* 0x000000ffff038224 */ /* 0x000fe200078e0a03 */
[----:B------:R-:W-:Y:S01]  /*5470*/  ISETP.GT.U32.AND P0, PT, R0, R17, PT ;  /* 0x000000110000720c */ /* 0x000fe20003f04070 */
[--C-:B------:R-:W-:Y:S01]  /*5480*/  @!P2 IMAD.IADD R8, R8, 0x1, -R0.reuse ;  /* 0x000000010808a824 */ /* 0x100fe200078e0a00 */
[C---:B------:R-:W-:Y:S01]  /*5490*/  ISETP.GT.U32.AND P2, PT, R0.reuse, R4, PT ;  /* 0x000000040000720c */ /* 0x040fe20003f44070 */
[----:B------:R-:W-:Y:S01]  /*54a0*/  IMAD.MOV R15, RZ, RZ, -R15 ;  /* 0x000000ffff0f7224 */ /* 0x000fe200078e0a0f */
[----:B------:R0:W-:Y:S01]  /*54b0*/  STL [R1+0x46c], R3 ;  /* 0x00046c0301007387 */ /* 0x0001e20000100800 */
[----:B------:R-:W-:Y:S01]  /*54c0*/  @!P3 IMAD.IADD R11, R11, 0x1, -R0 ;  /* 0x000000010b0bb824 */ /* 0x000fe200078e0a00 */
[----:B------:R-:W-:Y:S01]  /*54d0*/  ISETP.GE.AND P3, PT, R13, RZ, PT ;  /* 0x000000ff0d00720c */ /* 0x000fe20003f66270 */
[----:B------:R-:W-:Y:S01]  /*54e0*/  IMAD R10, R0, R15, R10 ;  /* 0x0000000f000a7224 */ /* 0x000fe200078e020a */
[----:B0-----:R-:W-:-:S05]  /*54f0*/  IABS R3, R24 ;  /* 0x0000001800037213 */ /* 0x001fca0000000000 */
[--C-:B------:R-:W-:Y:S01]  /*5500*/  @!P0 IMAD.IADD R17, R17, 0x1, -R0.reuse ;  /* 0x0000000111118824 */ /* 0x100fe200078e0a00 */
[----:B------:R-:W-:Y:S01]  /*5510*/  ISETP.GE.AND P0, PT, R18, RZ, PT ;  /* 0x000000ff1200720c */ /* 0x000fe20003f06270 */
[----:B------:R-:W-:Y:S01]  /*5520*/  @!P2 IMAD.IADD R4, R4, 0x1, -R0 ;  /* 0x000000010404a824 */ /* 0x000fe200078e0a00 */
[----:B------:R-:W4:Y:S01]  /*5530*/  LDL.LU R18, [R1+0x518] ;  /* 0x0005180001127983 */ /* 0x000f220000300800 */
[----:B------:R-:W-:-:S03]  /*5540*/  ISETP.GE.AND P2, PT, R19, RZ, PT ;  /* 0x000000ff1300720c */ /* 0x000fc60003f46270 */
[----:B------:R-:W4:Y:S01]  /*5550*/  LDL.LU R19, [R1+0x51c] ;  /* 0x00051c0001137983 */ /* 0x000f220000300800 */
[----:B--2---:R-:W-:Y:S01]  /*5560*/  IMAD.MOV.U32 R16, RZ, RZ, R12 ;  /* 0x000000ffff107224 */ /* 0x004fe200078e000c */
[----:B---3--:R-:W-:Y:S01]  /*5570*/  IABS R12, R23 ;  /* 0x00000017000c7213 */ /* 0x008fe20000000000 */
[----:B------:R-:W-:Y:S02]  /*5580*/  IMAD.MOV.U32 R15, RZ, RZ, R14 ;  /* 0x000000ffff0f7224 */ /* 0x000fe400078e000e */
[----:B------:R-:W-:-:S04]  /*5590*/  IMAD.HI.U32 R14, R2, R3, RZ ;  /* 0x00000003020e7227 */ /* 0x000fc800078e00ff */
[----:B------:R-:W-:-:S04]  /*55a0*/  IMAD.HI.U32 R13, R2, R12, RZ ;  /* 0x0000000c020d7227 */ /* 0x000fc800078e00ff */
[----:B------:R-:W-:Y:S02]  /*55b0*/  IMAD.MOV R13, RZ, RZ, -R13 ;  /* 0x000000ffff0d7224 */ /* 0x000fe400078e0a0d */
[----:B------:R-:W-:Y:S02]  /*55c0*/  IMAD.MOV R14, RZ, RZ, -R14 ;  /* 0x000000ffff0e7224 */ /* 0x000fe400078e0a0e */
[C---:B------:R-:W-:Y:S02]  /*55d0*/  IMAD R12, R0.reuse, R13, R12 ;  /* 0x0000000d000c7224 */ /* 0x040fe400078e020c */
[----:B------:R-:W-:Y:S01]  /*55e0*/  IMAD R3, R0, R14, R3 ;  /* 0x0000000e00037224 */ /* 0x000fe200078e0203 */
[----:B------:R-:W2:Y:S01]  /*55f0*/  LDL.LU R13, [R1+0x410] ;  /* 0x00041000010d7983 */ /* 0x000ea20000300800 */
[----:B------:R-:W-:Y:S02]  /*5600*/  IMAD.MOV.U32 R14, RZ, RZ, R26 ;  /* 0x000000ffff0e7224 */ /* 0x000fe400078e001a */
[----:B------:R-:W-:-:S02]  /*5610*/  IMAD.MOV.U32 R26, RZ, RZ, R8 ;  /* 0x000000ffff1a7224 */ /* 0x000fc400078e0008 */
[----:B------:R-:W3:Y:S01]  /*5620*/  LDL.LU R8, [R1+0x574] ;  /* 0x0005740001087983 */ /* 0x000ee20000300800 */
[C---:B------:R-:W-:Y:S02]  /*5630*/  ISETP.GT.U32.AND P1, PT, R0.reuse, R7, PT ;  /* 0x000000070000720c */ /* 0x040fe40003f24070 */
[----:B------:R-:W-:Y:S01]  /*5640*/  ISETP.GT.U32.AND P6, PT, R0, R9, PT ;  /* 0x000000090000720c */ /* 0x000fe20003fc4070 */
[----:B------:R-:W-:-:S10]  /*5650*/  @!P5 IMAD.MOV R26, RZ, RZ, -R26 ;  /* 0x000000ffff1ad224 */ /* 0x000fd400078e0a1a */
[--C-:B------:R-:W-:Y:S01]  /*5660*/  @!P1 IMAD.IADD R7, R7, 0x1, -R0.reuse ;  /* 0x0000000107079824 */ /* 0x100fe200078e0a00 */
[----:B------:R0:W-:Y:S01]  /*5670*/  STL [R1+0x468], R26 ;  /* 0x0004681a01007387 */ /* 0x0001e20000100800 */
[----:B------:R-:W-:Y:S02]  /*5680*/  @!P6 IMAD.IADD R9, R9, 0x1, -R0 ;  /* 0x000000010909e824 */ /* 0x000fe400078e0a00 */
[----:B------:R-:W-:Y:S02]  /*5690*/  @!P4 IMAD.MOV R7, RZ, RZ, -R7 ;  /* 0x000000ffff07c224 */ /* 0x000fe400078e0a07 */
[----:B------:R-:W-:Y:S01]  /*56a0*/  @!P3 IMAD.MOV R11, RZ, RZ, -R11 ;  /* 0x000000ffff0bb224 */ /* 0x000fe200078e0a0b */
[----:B0-----:R-:W5:Y:S04]  /*56b0*/  LDL.LU R26, [R1+0x3258] ;  /* 0x00325800011a7983 */ /* 0x001f680000300800 */
[----:B------:R0:W-:Y:S02]  /*56c0*/  STL [R1+0x464], R7 ;  /* 0x0004640701007387 */ /* 0x0001e40000100800 */
[----:B0-----:R-:W-:-:S02]  /*56d0*/  IMAD.MOV.U32 R7, RZ, RZ, R9 ;  /* 0x000000ffff077224 */ /* 0x001fc400078e0009 */
[----:B------:R-:W-:Y:S02]  /*56e0*/  IMAD.MOV.U32 R9, RZ, RZ, R17 ;  /* 0x000000ffff097224 */ /* 0x000fe400078e0011 */
[----:B------:R-:W-:Y:S02]  /*56f0*/  @!P0 IMAD.MOV R7, RZ, RZ, -R7 ;  /* 0x000000ffff078224 */ /* 0x000fe400078e0a07 */
[----:B------:R-:W-:Y:S01]  /*5700*/  @!P2 IMAD.MOV R9, RZ, RZ, -R9 ;  /* 0x000000ffff09a224 */ /* 0x000fe200078e0a09 */
[----:B------:R-:W-:Y:S04]  /*5710*/  STL [R1+0x460], R11 ;  /* 0x0004600b01007387 */ /* 0x000fe80000100800 */
[----:B------:R-:W-:Y:S04]  /*5720*/  STL [R1+0x45c], R7 ;  /* 0x00045c0701007387 */ /* 0x000fe80000100800 */
[----:B------:R3:W-:Y:S02]  /*5730*/  STL [R1+0x458], R9 ;  /* 0x0004580901007387 */ /* 0x0007e40000100800 */
[----:B---3--:R-:W-:-:S02]  /*5740*/  IMAD.MOV.U32 R9, RZ, RZ, R8 ;  /* 0x000000ffff097224 */ /* 0x008fc400078e0008 */
[----:B--2---:R-:W-:Y:S02]  /*5750*/  IMAD.MOV.U32 R8, RZ, RZ, R13 ;  /* 0x000000ffff087224 */ /* 0x004fe400078e000d */
[----:B----4-:R-:W-:Y:S02]  /*5760*/  IMAD.MOV.U32 R13, RZ, RZ, R19 ;  /* 0x000000ffff0d7224 */ /* 0x010fe400078e0013 */
[----:B------:R-:W-:Y:S02]  /*5770*/  IMAD.MOV.U32 R19, RZ, RZ, R18 ;  /* 0x000000ffff137224 */ /* 0x000fe400078e0012 */
[----:B------:R-:W2:Y:S01]  /*5780*/  LDL.LU R18, [R1+0x40] ;  /* 0x0000400001127983 */ /* 0x000ea20000300800 */
[C---:B------:R-:W-:Y:S02]  /*5790*/  ISETP.GT.U32.AND P6, PT, R0.reuse, R10, PT ;  /* 0x0000000a0000720c */ /* 0x040fe40003fc4070 */
[----:B------:R-:W-:-:S11]  /*57a0*/  ISETP.GT.U32.AND P1, PT, R0, R6, PT ;  /* 0x000000060000720c */ /* 0x000fd60003f24070 */
[--C-:B------:R-:W-:Y:S01]  /*57b0*/  @!P6 IMAD.IADD R10, R10, 0x1, -R0.reuse ;  /* 0x000000010a0ae824 */ /* 0x100fe200078e0a00 */
[----:B------:R-:W-:Y:S01]  /*57c0*/  ISETP.GT.U32.AND P6, PT, R0, R4, PT ;  /* 0x000000040000720c */ /* 0x000fe20003fc4070 */
[----:B------:R-:W-:Y:S01]  /*57d0*/  @!P1 IMAD.IADD R6, R6, 0x1, -R0 ;  /* 0x0000000106069824 */ /* 0x000fe200078e0a00 */
[----:B------:R-:W-:-:S04]  /*57e0*/  ISETP.GT.U32.AND P3, PT, R0, R12, PT ;  /* 0x0000000c0000720c */ /* 0x000fc80003f64070 */
[----:B------:R-:W-:Y:S01]  /*57f0*/  ISETP.GT.U32.AND P5, PT, R0, R6, PT ;  /* 0x000000060000720c */ /* 0x000fe20003fa4070 */
[----:B------:R-:W-:Y:S01]  /*5800*/  IMAD.MOV.U32 R11, RZ, RZ, R14 ;  /* 0x000000ffff0b7224 */ /* 0x000fe200078e000e */
[----:B------:R-:W-:Y:S01]  /*5810*/  ISETP.GE.AND P1, PT, R20, RZ, PT ;  /* 0x000000ff1400720c */ /* 0x000fe20003f26270 */
[----:B------:R-:W3:Y:S01]  /*5820*/  LDL.LU R14, [R1+0xc] ;  /* 0x00000c00010e7983 */ /* 0x000ee20000300800 */
[----:B------:R-:W-:-:S03]  /*5830*/  ISETP.GE.AND P0, PT, R21, RZ, PT ;  /* 0x000000ff1500720c */ /* 0x000fc60003f06270 */
[--C-:B------:R-:W-:Y:S01]  /*5840*/  @!P6 IMAD.IADD R4, R4, 0x1, -R0.reuse ;  /* 0x000000010404e824 */ /* 0x100fe200078e0a00 */
[----:B------:R-:W-:Y:S02]  /*5850*/  ISETP.GE.AND P6, PT, R22, RZ, PT ;  /* 0x000000ff1600720c */ /* 0x000fe40003fc6270 */
[----:B------:R-:W4:Y:S01]  /*5860*/  LDL.LU R22, [R1+0x8] ;  /* 0x0000080001167983 */ /* 0x000f220000300800 */
[----:B------:R-:W-:Y:S02]  /*5870*/  ISETP.GT.U32.AND P4, PT, R0, R10, PT ;  /* 0x0000000a0000720c */ /* 0x000fe40003f84070 */
[--C-:B------:R-:W-:Y:S02]  /*5880*/  @!P5 IMAD.IADD R6, R6, 0x1, -R0.reuse ;  /* 0x000000010606d824 */ /* 0x100fe400078e0a00 */
[----:B------:R-:W-:Y:S02]  /*5890*/  @!P3 IMAD.IADD R12, R12, 0x1, -R0 ;  /* 0x000000010c0cb824 */ /* 0x000fe400078e0a00 */
[----:B------:R-:W-:-:S02]  /*58a0*/  IMAD.MOV.U32 R21, RZ, RZ, R4 ;  /* 0x000000ffff157224 */ /* 0x000fc400078e0004 */
[----:B------:R-:W-:Y:S02]  /*58b0*/  IMAD.MOV.U32 R17, RZ, RZ, R6 ;  /* 0x000000ffff117224 */ /* 0x000fe400078e0006 */
[----:B------:R-:W-:Y:S01]  /*58c0*/  @!P1 IMAD.MOV R21, RZ, RZ, -R21 ;  /* 0x000000ffff159224 */ /* 0x000fe200078e0a15 */
[----:B------:R-:W-:Y:S01]  /*58d0*/  ISETP.GT.U32.AND P1, PT, R0, R12, PT ;  /* 0x0000000c0000720c */ /* 0x000fe20003f24070 */
[----:B------:R-:W-:Y:S02]  /*58e0*/  @!P0 IMAD.MOV R17, RZ, RZ, -R17 ;  /* 0x000000ffff118224 */ /* 0x000fe400078e0a11 */
[----:B------:R-:W-:Y:S01]  /*58f0*/  @!P4 IMAD.IADD R10, R10, 0x1, -R0 ;  /* 0x000000010a0ac824 */ /* 0x000fe200078e0a00 */
[----:B------:R-:W-:Y:S04]  /*5900*/  STL [R1+0x454], R21 ;  /* 0x0004541501007387 */ /* 0x000fe80000100800 */
[----:B------:R0:W-:Y:S01]  /*5910*/  STL [R1+0x450], R17 ;  /* 0x0004501101007387 */ /* 0x0001e20000100800 */
[----:B------:R-:W-:Y:S01]  /*5920*/  ISETP.GE.AND P4, PT, R24, RZ, PT ;  /* 0x000000ff1800720c */ /* 0x000fe20003f86270 */
[----:B0-----:R-:W-:-:S02]  /*5930*/  IMAD.MOV.U32 R17, RZ, RZ, R11 ;  /* 0x000000ffff117224 */ /* 0x001fc400078e000b */
[----:B------:R-:W-:Y:S02]  /*5940*/  IMAD.MOV.U32 R11, RZ, RZ, R8 ;  /* 0x000000ffff0b7224 */ /* 0x000fe400078e0008 */
[----:B------:R-:W-:Y:S02]  /*5950*/  IMAD.MOV.U32 R8, RZ, RZ, R10 ;  /* 0x000000ffff087224 */ /* 0x000fe400078e000a */
[----:B------:R-:W-:Y:S02]  /*5960*/  @!P1 IMAD.IADD R12, R12, 0x1, -R0 ;  /* 0x000000010c0c9824 */ /* 0x000fe400078e0a00 */
[----:B------:R-:W-:Y:S01]  /*5970*/  @!P6 IMAD.MOV R8, RZ, RZ, -R8 ;  /* 0x000000ffff08e224 */ /* 0x000fe200078e0a08 */
[----:B------:R-:W-:Y:S01]  /*5980*/  ISETP.GE.AND P3, PT, R25, RZ, PT ;  /* 0x000000ff1900720c */ /* 0x000fe20003f66270 */
[----:B------:R-:W-:Y:S01]  /*5990*/  IMAD.MOV.U32 R20, RZ, RZ, R15 ;  /* 0x000000ffff147224 */ /* 0x000fe200078e000f */
[----:B------:R-:W-:Y:S01]  /*59a0*/  IABS R15, R25 ;  /* 0x00000019000f7213 */ /* 0x000fe20000000000 */
[----:B------:R-:W-:Y:S01]  /*59b0*/  IMAD.MOV.U32 R25, RZ, RZ, R12 ;  /* 0x000000ffff197224 */ /* 0x000fe200078e000c */
[----:B-----5:R-:W-:-:S02]  /*59c0*/  IABS R4, R26 ;  /* 0x0000001a00047213 */ /* 0x020fc40000000000 */
[----:B------:R-:W-:Y:S02]  /*59d0*/  ISETP.GE.AND P1, PT, R26, RZ, PT ;  /* 0x000000ff1a00720c */ /* 0x000fe40003f26270 */
[----:B--2---:R-:W-:Y:S02]  /*59e0*/  ISETP.GE.AND P0, PT, R18, RZ, PT ;  /* 0x000000ff1200720c */ /* 0x004fe40003f06270 */
[----:B------:R-:W-:Y:S02]  /*59f0*/  IABS R6, R18 ;  /* 0x0000001200067213 */ /* 0x000fe40000000000 */
[----:B------:R-:W2:Y:S04]  /*5a00*/  LDL.LU R18, [R1+0x10] ;  /* 0x0000100001127983 */ /* 0x000ea80000300800 */
[----:B------:R-:W5:Y:S04]  /*5a10*/  LDL.LU R24, [R1+0x14] ;  /* 0x0000140001187983 */ /* 0x000f680000300800 */
[----:B------:R0:W-:Y:S04]  /*5a20*/  STL [R1+0x448], R8 ;  /* 0x0004480801007387 */ /* 0x0001e80000100800 */
[----:B------:R-:W5:Y:S04]  /*5a30*/  LDL R12, [R1+0x18] ;  /* 0x00001800010c7983 */ /* 0x000f680000100800 */
[----:B------:R-:W5:Y:S01]  /*5a40*/  LDL.LU R26, [R1+0x1c] ;  /* 0x00001c00011a7983 */ /* 0x000f620000300800 */
[----:B------:R-:W-:Y:S01]  /*5a50*/  IMAD.HI.U32 R7, R2, R15, RZ ;  /* 0x0000000f02077227 */ /* 0x000fe200078e00ff */
[----:B------:R-:W-:-:S03]  /*5a60*/  ISETP.GT.U32.AND P2, PT, R0, R3, PT ;  /* 0x000000030000720c */ /* 0x000fc60003f44070 */
[----:B------:R-:W-:-:S04]  /*5a70*/  IMAD.MOV R7, RZ, RZ, -R7 ;  /* 0x000000ffff077224 */ /* 0x000fc800078e0a07 */
[----:B------:R-:W-:-:S05]  /*5a80*/  IMAD R7, R0, R7, R15 ;  /* 0x0000000700077224 */ /* 0x000fca00078e020f */
[----:B------:R-:W-:Y:S01]  /*5a90*/  ISETP.GT.U32.AND P6, PT, R0, R7, PT ;  /* 0x000000070000720c */ /* 0x000fe20003fc4070 */
[----:B------:R-:W-:-:S05]  /*5aa0*/  @!P2 IMAD.IADD R3, R3, 0x1, -R0 ;  /* 0x000000010303a824 */ /* 0x000fca00078e0a00 */
[----:B------:R-:W-:Y:S01]  /*5ab0*/  ISETP.GT.U32.AND P2, PT, R0, R3, PT ;  /* 0x000000030000720c */ /* 0x000fe20003f44070 */
[----:B------:R-:W-:Y:S01]  /*5ac0*/  IMAD.MOV.U32 R21, RZ, RZ, R9 ;  /* 0x000000ffff157224 */ /* 0x000fe200078e0009 */
[----:B------:R-:W-:Y:S01]  /*5ad0*/  ISETP.GE.AND P5, PT, R23, RZ, PT ;  /* 0x000000ff1700720c */ /* 0x000fe20003fa6270 */
[----:B0-----:R-:W-:Y:S01]  /*5ae0*/  IMAD.HI.U32 R8, R2, R6, RZ ;  /* 0x0000000602087227 */ /* 0x001fe200078e00ff */
[----:B----4-:R-:W-:-:S03]  /*5af0*/  IABS R10, R22 ;  /* 0x00000016000a7213 */ /* 0x010fc60000000000 */
[----:B------:R-:W-:Y:S02]  /*5b00*/  @!P6 IMAD.IADD R7, R7, 0x1, -R0 ;  /* 0x000000010707e824 */ /* 0x000fe400078e0a00 */
[----:B------:R-:W-:-:S03]  /*5b10*/  IMAD.HI.U32 R9, R2, R4, RZ ;  /* 0x0000000402097227 */ /* 0x000fc600078e00ff */
[----:B------:R-:W-:Y:S01]  /*5b20*/  ISETP.GT.U32.AND P6, PT, R0, R7, PT ;  /* 0x000000070000720c */ /* 0x000fe20003fc4070 */
[----:B------:R-:W-:Y:S02]  /*5b30*/  IMAD.MOV.U32 R23, RZ, RZ, R13 ;  /* 0x000000ffff177224 */ /* 0x000fe400078e000d */
[----:B------:R-:W-:Y:S02]  /*5b40*/  IMAD.MOV R8, RZ, RZ, -R8 ;  /* 0x000000ffff087224 */ /* 0x000fe400078e0a08 */
[----:B------:R-:W-:Y:S02]  /*5b50*/  @!P2 IMAD.IADD R3, R3, 0x1, -R0 ;  /* 0x000000010303a824 */ /* 0x000fe400078e0a00 */
[----:B------:R-:W-:-:S04]  /*5b60*/  IMAD.HI.U32 R13, R2, R10, RZ ;  /* 0x0000000a020d7227 */ /* 0x000fc800078e00ff */
[----:B------:R-:W-:Y:S02]  /*5b70*/  IMAD.MOV R9, RZ, RZ, -R9 ;  /* 0x000000ffff097224 */ /* 0x000fe400078e0a09 */
[C---:B------:R-:W-:Y:S02]  /*5b80*/  IMAD R6, R0.reuse, R8, R6 ;  /* 0x0000000800067224 */ /* 0x040fe400078e0206 */
[----:B------:R-:W-:Y:S02]  /*5b90*/  IMAD.MOV R13, RZ, RZ, -R13 ;  /* 0x000000ffff0d7224 */ /* 0x000fe400078e0a0d */
[C---:B------:R-:W-:Y:S02]  /*5ba0*/  IMAD R4, R0.reuse, R9, R4 ;  /* 0x0000000900047224 */ /* 0x040fe400078e0204 */
[----:B------:R-:W-:Y:S02]  /*5bb0*/  IMAD.MOV.U32 R15, RZ, RZ, R3 ;  /* 0x000000ffff0f7224 */ /* 0x000fe400078e0003 */
[----:B------:R-:W-:-:S02]  /*5bc0*/  IMAD R10, R0, R13, R10 ;  /* 0x0000000d000a7224 */ /* 0x000fc400078e020a */
[----:B------:R-:W-:Y:S01]  /*5bd0*/  @!P5 IMAD.MOV R25, RZ, RZ, -R25 ;  /* 0x000000ffff19d224 */ /* 0x000fe200078e0a19 */
[C---:B------:R-:W-:Y:S01]  /*5be0*/  ISETP.GT.U32.AND P5, PT, R0.reuse, R6, PT ;  /* 0x000000060000720c */ /* 0x040fe20003fa4070 */
[----:B------:R-:W-:Y:S01]  /*5bf0*/  @!P4 IMAD.MOV R15, RZ, RZ, -R15 ;  /* 0x000000ffff0fc224 */ /* 0x000fe200078e0a0f */
[----:B------:R-:W-:Y:S01]  /*5c00*/  ISETP.GT.U32.AND P4, PT, R0, R4, PT ;  /* 0x000000040000720c */ /* 0x000fe20003f84070 */
[----:B------:R-:W-:Y:S01]  /*5c10*/  @!P6 IMAD.IADD R7, R7, 0x1, -R0 ;  /* 0x000000010707e824 */ /* 0x000fe200078e0a00 */
[----:B------:R-:W-:Y:S01]  /*5c20*/  ISETP.GE.AND P2, PT, R22, RZ, PT ;  /* 0x000000ff1600720c */ /* 0x000fe20003f46270 */
[----:B------:R-:W-:Y:S01]  /*5c30*/  IMAD.MOV.U32 R22, RZ, RZ, R11 ;  /* 0x000000ffff167224 */ /* 0x000fe200078e000b */
[----:B---3--:R-:W-:Y:S02]  /*5c40*/  IABS R11, R14 ;  /* 0x0000000e000b7213 */ /* 0x008fe40000000000 */
[----:B------:R-:W-:-:S03]  /*5c50*/  ISETP.GT.U32.AND P6, PT, R0, R10, PT ;  /* 0x0000000a0000720c */ /* 0x000fc60003fc4070 */
[----:B------:R-:W-:-:S04]  /*5c60*/  IMAD.HI.U32 R9, R2, R11, RZ ;  /* 0x0000000b02097227 */ /* 0x000fc800078e00ff */
[----:B------:R-:W-:Y:S02]  /*5c70*/  IMAD.MOV R9, RZ, RZ, -R9 ;  /* 0x000000ffff097224 */ /* 0x000fe400078e0a09 */
[--C-:B------:R-:W-:Y:S02]  /*5c80*/  @!P5 IMAD.IADD R6, R6, 0x1, -R0.reuse ;  /* 0x000000010606d824 */ /* 0x100fe400078e0a00 */
[--C-:B------:R-:W-:Y:S02]  /*5c90*/  @!P4 IMAD.IADD R4, R4, 0x1, -R0.reuse ;  /* 0x000000010404c824 */ /* 0x100fe400078e0a00 */
[C---:B------:R-:W-:Y:S01]  /*5ca0*/  IMAD R11, R0.reuse, R9, R11 ;  /* 0x00000009000b7224 */ /* 0x040fe200078e020b */
[----:B------:R-:W-:Y:S01]  /*5cb0*/  ISETP.GT.U32.AND P4, PT, R0, R6, PT ;  /* 0x000000060000720c */ /* 0x000fe20003f84070 */
[----:B------:R-:W-:Y:S02]  /*5cc0*/  @!P6 IMAD.IADD R10, R10, 0x1, -R0 ;  /* 0x000000010a0ae824 */ /* 0x000fe400078e0a00 */
[----:B------:R-:W-:Y:S01]  /*5cd0*/  @!P3 IMAD.MOV R7, RZ, RZ, -R7 ;  /* 0x000000ffff07b224 */ /* 0x000fe200078e0a07 */
[----:B------:R-:W-:-:S02]  /*5ce0*/  ISETP.GT.U32.AND P3, PT, R0, R4, PT ;  /* 0x000000040000720c */ /* 0x000fc40003f64070 */
[----:B------:R-:W-:Y:S01]  /*5cf0*/  ISETP.GT.U32.AND P6, PT, R0, R10, PT ;  /* 0x0000000a0000720c */ /* 0x000fe20003fc4070 */
[----:B------:R-:W-:Y:S06]  /*5d00*/  STL [R1+0x438], R25 ;  /* 0x0004381901007387 */ /* 0x000fec0000100800 */
[----:B------:R-:W-:-:S04]  /*5d10*/  @!P4 IMAD.IADD R6, R6, 0x1, -R0 ;  /* 0x000000010606c824 */ /* 0x000fc800078e0a00 */
[--C-:B------:R-:W-:Y:S01]  /*5d20*/  @!P3 IMAD.IADD R4, R4, 0x1, -R0.reuse ;  /* 0x000000010404b824 */ /* 0x100fe200078e0a00 */
[----:B------:R0:W-:Y:S01]  /*5d30*/  STL [R1+0x430], R15 ;  /* 0x0004300f01007387 */ /* 0x0001e20000100800 */
[----:B------:R-:W-:-:S03]  /*5d40*/  @!P6 IMAD.IADD R10, R10, 0x1, -R0 ;  /* 0x000000010a0ae824 */ /* 0x000fc600078e0a00 */
[----:B0-----:R-:W3:Y:S04]  /*5d50*/  LDL.LU R15, [R1+0x20] ;  /* 0x00002000010f7983 */ /* 0x001ee80000300800 */
[----:B------:R-:W4:Y:S04]  /*5d60*/  LDL.LU R25, [R1+0x24] ;  /* 0x0000240001197983 */ /* 0x000f280000300800 */
[----:B------:R0:W-:Y:S01]  /*5d70*/  STL [R1+0x420], R7 ;  /* 0x0004200701007387 */ /* 0x0001e20000100800 */
[----:B--2---:R-:W-:Y:S02]  /*5d80*/  IABS R3, R18 ;  /* 0x0000001200037213 */ /* 0x004fe40000000000 */
[----:B-----5:R-:W-:-:S03]  /*5d90*/  IABS R8, R24 ;  /* 0x0000001800087213 */ /* 0x020fc60000000000 */
[----:B------:R-:W-:Y:S01]  /*5da0*/  IMAD.HI.U32 R13, R2, R3, RZ ;  /* 0x00000003020d7227 */ /* 0x000fe200078e00ff */
[----:B------:R-:W-:-:S03]  /*5db0*/  IABS R9, R12 ;  /* 0x0000000c00097213 */ /* 0x000fc60000000000 */
[----:B------:R-:W-:-:S04]  /*5dc0*/  IMAD.HI.U32 R12, R2, R8, RZ ;  /* 0x00000008020c7227 */ /* 0x000fc800078e00ff */
[----:B------:R-:W-:Y:S02]  /*5dd0*/  IMAD.MOV R13, RZ, RZ, -R13 ;  /* 0x000000ffff0d7224 */ /* 0x000fe400078e0a0d */
[----:B------:R-:W-:Y:S02]  /*5de0*/  IMAD.MOV R12, RZ, RZ, -R12 ;  /* 0x000000ffff0c7224 */ /* 0x000fe400078e0a0c */
[C---:B------:R-:W-:Y:S02]  /*5df0*/  IMAD R3, R0.reuse, R13, R3 ;  /* 0x0000000d00037224 */ /* 0x040fe400078e0203 */
[----:B------:R-:W-:-:S03]  /*5e00*/  IMAD R8, R0, R12, R8 ;  /* 0x0000000c00087224 */ /* 0x000fc600078e0208 */
[C---:B------:R-:W-:Y:S02]  /*5e10*/  ISETP.GT.U32.AND P4, PT, R0.reuse, R3, PT ;  /* 0x000000030000720c */ /* 0x040fe40003f84070 */
[----:B------:R-:W-:Y:S01]  /*5e20*/  ISETP.GT.U32.AND P3, PT, R0, R8, PT ;  /* 0x000000080000720c */ /* 0x000fe20003f64070 */
[----:B------:R-:W-:Y:S04]  /*5e30*/  STL [R1+0x3250], R26 ;  /* 0x0032501a01007387 */ /* 0x000fe80000100800 */
[----:B------:R1:W-:Y:S01]  /*5e40*/  STL [R1+0x3254], R10 ;  /* 0x0032540a01007387 */ /* 0x0003e20000100800 */
[----:B0-----:R-:W-:-:S05]  /*5e50*/  IABS R7, R26 ;  /* 0x0000001a00077213 */ /* 0x001fca0000000000 */
[----:B------:R-:W-:Y:S02]  /*5e60*/  @!P4 IMAD.IADD R3, R3, 0x1, -R0 ;  /* 0x000000010303c824 */ /* 0x000fe400078e0a00 */
[----:B-1----:R-:W-:Y:S01]  /*5e70*/  IMAD.MOV.U32 R10, RZ, RZ, R6 ;  /* 0x000000ffff0a7224 */ /* 0x002fe200078e0006 */
[----:B------:R-:W-:Y:S01]  /*5e80*/  ISETP.GE.AND P4, PT, R18, RZ, PT ;  /* 0x000000ff1200720c */ /* 0x000fe20003f86270 */
[----:B------:R-:W-:Y:S01]  /*5e90*/  @!P3 IMAD.IADD R8, R8, 0x1, -R0 ;  /* 0x000000010808b824 */ /* 0x000fe200078e0a00 */
[----:B------:R-:W-:Y:S01]  /*5ea0*/  ISETP.GE.AND P3, PT, R24, RZ, PT ;  /* 0x000000ff1800720c */ /* 0x000fe20003f66270 */
[----:B------:R-:W-:Y:S01]  /*5eb0*/  @!P0 IMAD.MOV R10, RZ, RZ, -R10 ;  /* 0x000000ffff0a8224 */ /* 0x000fe200078e0a0a */
[----:B------:R-:W2:Y:S01]  /*5ec0*/  LDL.LU R18, [R1+0x2c] ;  /* 0x00002c0001127983 */ /* 0x000ea20000300800 */
[----:B------:R-:W-:Y:S02]  /*5ed0*/  IMAD.MOV.U32 R24, RZ, RZ, R23 ;  /* 0x000000ffff187224 */ /* 0x000fe400078e0017 */
[----:B------:R-:W-:Y:S01]  /*5ee0*/  IMAD.MOV.U32 R26, RZ, RZ, R4 ;  /* 0x000000ffff1a7224 */ /* 0x000fe200078e0004 */
[----:B------:R-:W5:Y:S04]  /*5ef0*/  LDL.LU R23, [R1+0x30] ;  /* 0x0000300001177983 */ /* 0x000f680000300800 */
[----:B------:R-:W2:Y:S04]  /*5f00*/  LDL.LU R4, [R1+0x28] ;  /* 0x0000280001047983 */ /* 0x000ea80000300800 */
[----:B------:R0:W-:Y:S04]  /*5f10*/  STL [R1+0x40c], R10 ;  /* 0x00040c0a01007387 */ /* 0x0001e80000100800 */
[----:B0-----:R-:W2:Y:S01]  /*5f20*/  LDL.LU R10, [R1+0x3254] ;  /* 0x00325400010a7983 */ /* 0x001ea20000300800 */
[----:B------:R-:W-:-:S05]  /*5f30*/  @!P1 IMAD.MOV R26, RZ, RZ, -R26 ;  /* 0x000000ffff1a9224 */ /* 0x000fca00078e0a1a */
[----:B------:R2:W-:Y:S01]  /*5f40*/  STL [R1+0x408], R26 ;  /* 0x0004081a01007387 */ /* 0x0005e20000100800 */
[----:B------:R-:W-:Y:S01]  /*5f50*/  ISETP.GT.U32.AND P5, PT, R0, R11, PT ;  /* 0x0000000b0000720c */ /* 0x000fe20003fa4070 */
[----:B------:R-:W-:-:S12]  /*5f60*/  IMAD.HI.U32 R12, R2, R9, RZ ;  /* 0x00000009020c7227 */ /* 0x000fd800078e00ff */
[----:B------:R-:W-:-:S05]  /*5f70*/  @!P5 IMAD.IADD R11, R11, 0x1, -R0 ;  /* 0x000000010b0bd824 */ /* 0x000fca00078e0a00 */
[----:B------:R-:W-:Y:S01]  /*5f80*/  ISETP.GT.U32.AND P5, PT, R0, R11, PT ;  /* 0x0000000b0000720c */ /* 0x000fe20003fa4070 */
[----:B------:R-:W-:-:S04]  /*5f90*/  IMAD.MOV R12, RZ, RZ, -R12 ;  /* 0x000000ffff0c7224 */ /* 0x000fc800078e0a0c */
[----:B------:R-:W-:Y:S02]  /*5fa0*/  IMAD R9, R0, R12, R9 ;  /* 0x0000000c00097224 */ /* 0x000fe400078e0209 */
[----:B--2---:R-:W-:Y:S02]  /*5fb0*/  IMAD.MOV.U32 R26, RZ, RZ, R10 ;  /* 0x000000ffff1a7224 */ /* 0x004fe400078e000a */
[----:B------:R-:W2:Y:S02]  /*5fc0*/  LDL.LU R10, [R1+0x18] ;  /* 0x00001800010a7983 */ /* 0x000ea40000300800 */
[----:B------:R-:W-:-:S05]  /*5fd0*/  @!P2 IMAD.MOV R26, RZ, RZ, -R26 ;  /* 0x000000ffff1aa224 */ /* 0x000fca00078e0a1a */
[----:B------:R0:W-:Y:S04]  /*5fe0*/  STL [R1+0x404], R26 ;  /* 0x0004041a01007387 */ /* 0x0001e80000100800 */
[----:B0-----:R-:W2:Y:S01]  /*5ff0*/  LDL.LU R26, [R1+0x3250] ;  /* 0x00325000011a7983 */ /* 0x001ea20000300800 */
[----:B------:R-:W-:Y:S01]  /*6000*/  @!P5 IMAD.IADD R11, R11, 0x1, -R0 ;  /* 0x000000010b0bd824 */ /* 0x000fe200078e0a00 */
[----:B------:R-:W-:Y:S02]  /*6010*/  ISETP.GT.U32.AND P5, PT, R0, R9, PT ;  /* 0x000000090000720c */ /* 0x000fe40003fa4070 */
[----:B------:R-:W-:Y:S01]  /*6020*/  ISETP.GE.AND P6, PT, R14, RZ, PT ;  /* 0x000000ff0e00720c */ /* 0x000fe20003fc6270 */
[----:B------:R-:W-:Y:S01]  /*6030*/  IMAD.HI.U32 R14, R2, R7, RZ ;  /* 0x00000007020e7227 */ /* 0x000fe200078e00ff */
[----:B---3--:R-:W-:-:S03]  /*6040*/  IABS R12, R15 ;  /* 0x0000000f000c7213 */ /* 0x008fc60000000000 */
[----:B------:R-:W-:Y:S01]  /*6050*/  IMAD.MOV R14, RZ, RZ, -R14 ;  /* 0x000000ffff0e7224 */ /* 0x000fe200078e0a0e */
[----:B------:R-:W-:-:S03]  /*6060*/  ISETP.GT.U32.AND P0, PT, R0, R3, PT ;  /* 0x000000030000720c */ /* 0x000fc60003f04070 */
[----:B------:R-:W-:Y:S02]  /*6070*/  IMAD R14, R0, R14, R7 ;  /* 0x0000000e000e7224 */ /* 0x000fe400078e0207 */
[----:B------:R-:W-:Y:S01]  /*6080*/  @!P5 IMAD.IADD R9, R9, 0x1, -R0 ;  /* 0x000000010909d824 */ /* 0x000fe200078e0a00 */
[----:B----4-:R-:W-:Y:S01]  /*6090*/  IABS R13, R25 ;  /* 0x00000019000d7213 */ /* 0x010fe20000000000 */
[----:B------:R-:W-:-:S03]  /*60a0*/  IMAD.HI.U32 R7, R2, R12, RZ ;  /* 0x0000000c02077227 */ /* 0x000fc600078e00ff */
[C---:B------:R-:W-:Y:S01]  /*60b0*/  ISETP.GT.U32.AND P1, PT, R0.reuse, R9, PT ;  /* 0x000000090000720c */ /* 0x040fe20003f24070 */
[----:B------:R-:W-:Y:S01]  /*60c0*/  IMAD.MOV R7, RZ, RZ, -R7 ;  /* 0x000000ffff077224 */ /* 0x000fe200078e0a07 */
[----:B------:R-:W-:Y:S01]  /*60d0*/  ISETP.GT.U32.AND P5, PT, R0, R8, PT ;  /* 0x000000080000720c */ /* 0x000fe20003fa4070 */
[----:B------:R-:W-:-:S04]  /*60e0*/  IMAD.HI.U32 R6, R2, R13, RZ ;  /* 0x0000000d02067227 */ /* 0x000fc800078e00ff */
[C---:B------:R-:W-:Y:S02]  /*60f0*/  IMAD R7, R0.reuse, R7, R12 ;  /* 0x0000000700077224 */ /* 0x040fe400078e020c */
[----:B------:R-:W-:Y:S02]  /*6100*/  IMAD.MOV.U32 R12, RZ, RZ, R4 ;  /* 0x000000ffff0c7224 */ /* 0x000fe400078e0004 */
[----:B------:R-:W-:Y:S02]  /*6110*/  IMAD.MOV R6, RZ, RZ, -R6 ;  /* 0x000000ffff067224 */ /* 0x000fe400078e0a06 */
[----:B------:R-:W-:Y:S01]  /*6120*/  @!P6 IMAD.MOV R11, RZ, RZ, -R11 ;  /* 0x000000ffff0be224 */ /* 0x000fe200078e0a0b */
[C---:B------:R-:W-:Y:S01]  /*6130*/  ISETP.GT.U32.AND P6, PT, R0.reuse, R14, PT ;  /* 0x0000000e0000720c */ /* 0x040fe20003fc4070 */
[--C-:B------:R-:W-:Y:S01]  /*6140*/  @!P0 IMAD.IADD R3, R3, 0x1, -R0.reuse ;  /* 0x0000000103038824 */ /* 0x100fe200078e0a00 */
[----:B------:R-:W-:Y:S01]  /*6150*/  IABS R4, R12 ;  /* 0x0000000c00047213 */ /* 0x000fe20000000000 */
[----:B------:R-:W-:Y:S01]  /*6160*/  IMAD R13, R0, R6, R13 ;  /* 0x00000006000d7224 */ /* 0x000fe200078e020d */
[----:B------:R-:W-:Y:S01]  /*6170*/  IABS R6, R18 ;  /* 0x0000001200067213 */ /* 0x000fe20000000000 */
[--C-:B------:R-:W-:Y:S01]  /*6180*/  @!P1 IMAD.IADD R9, R9, 0x1, -R0.reuse ;  /* 0x0000000109099824 */ /* 0x100fe200078e0a00 */
[----:B------:R-:W-:Y:S01]  /*6190*/  ISETP.GE.AND P1, PT, R15, RZ, PT ;  /* 0x000000ff0f00720c */ /* 0x000fe20003f26270 */
[----:B------:R-:W-:Y:S01]  /*61a0*/  IMAD.MOV.U32 R15, RZ, RZ, R3 ;  /* 0x000000ffff0f7224 */ /* 0x000fe200078e0003 */
[----:B------:R0:W-:Y:S01]  /*61b0*/  STL [R1+0x400], R11 ;  /* 0x0004000b01007387 */ /* 0x0001e20000100800 */
[----:B------:R-:W-:-:S02]  /*61c0*/  @!P5 IMAD.IADD R8, R8, 0x1, -R0 ;  /* 0x000000010808d824 */ /* 0x000fc400078e0a00 */
[----:B------:R-:W-:Y:S01]  /*61d0*/  IMAD.HI.U32 R3, R2, R4, RZ ;  /* 0x0000000402037227 */ /* 0x000fe200078e00ff */
[----:B------:R-:W-:-:S03]  /*61e0*/  ISETP.GT.U32.AND P5, PT, R0, R7, PT ;  /* 0x000000070000720c */ /* 0x000fc60003fa4070 */
[----:B------:R-:W-:Y:S02]  /*61f0*/  @!P4 IMAD.MOV R15, RZ, RZ, -R15 ;  /* 0x000000ffff0fc224 */ /* 0x000fe400078e0a0f */
[----:B0-----:R-:W-:Y:S01]  /*6200*/  IMAD.HI.U32 R11, R2, R6, RZ ;  /* 0x00000006020b7227 */ /* 0x001fe200078e00ff */
[----:B------:R-:W-:-:S03]  /*6210*/  ISETP.GE.AND P4, PT, R25, RZ, PT ;  /* 0x000000ff1900720c */ /* 0x000fc60003f86270 */
[----:B------:R-:W-:Y:S02]  /*6220*/  IMAD.MOV R3, RZ, RZ, -R3 ;  /* 0x000000ffff037224 */ /* 0x000fe400078e0a03 */
[----:B------:R-:W-:Y:S02]  /*6230*/  @!P3 IMAD.MOV R8, RZ, RZ, -R8 ;  /* 0x000000ffff08b224 */ /* 0x000fe400078e0a08 */
[----:B------:R-:W-:Y:S01]  /*6240*/  IMAD.MOV R11, RZ, RZ, -R11 ;  /* 0x000000ffff0b7224 */ /* 0x000fe200078e0a0b */
[----:B------:R0:W-:Y:S01]  /*6250*/  STL [R1+0x3fc], R15 ;  /* 0x0003fc0f01007387 */ /* 0x0001e20000100800 */
[----:B------:R-:W-:Y:S01]  /*6260*/  @!P6 IMAD.IADD R14, R14, 0x1, -R0 ;  /* 0x000000010e0ee824 */ /* 0x000fe200078e0a00 */
[C---:B------:R-:W-:Y:S01]  /*6270*/  ISETP.GT.U32.AND P6, PT, R0.reuse, R13, PT ;  /* 0x0000000d0000720c */ /* 0x040fe20003fc4070 */
[C---:B------:R-:W-:Y:S01]  /*6280*/  IMAD R4, R0.reuse, R3, R4 ;  /* 0x0000000300047224 */ /* 0x040fe200078e0204 */
[----:B------:R-:W3:Y:S01]  /*6290*/  LDL.LU R25, [R1+0x38] ;  /* 0x0000380001197983 */ /* 0x000ee20000300800 */
[----:B------:R-:W-:-:S02]  /*62a0*/  IMAD R3, R0, R11, R6 ;  /* 0x0000000b00037224 */ /* 0x000fc400078e0206 */
[----:B------:R-:W-:Y:S01]  /*62b0*/  IMAD.MOV.U32 R11, RZ, RZ, R9 ;  /* 0x000000ffff0b7224 */ /* 0x000fe200078e0009 */
[----:B------:R-:W-:Y:S04]  /*62c0*/  STL [R1+0x3f8], R8 ;  /* 0x0003f80801007387 */ /* 0x000fe80000100800 */
[----:B0-----:R-:W4:Y:S01]  /*62d0*/  LDL R15, [R1+0x44] ;  /* 0x00004400010f7983 */ /* 0x001f220000100800 */
[--C-:B------:R-:W-:Y:S01]  /*62e0*/  @!P5 IMAD.IADD R7, R7, 0x1, -R0.reuse ;  /* 0x000000010707d824 */ /* 0x100fe200078e0a00 */
[----:B------:R-:W-:Y:S01]  /*62f0*/  ISETP.GT.U32.AND P5, PT, R0, R14, PT ;  /* 0x0000000e0000720c */ /* 0x000fe20003fa4070 */
[----:B------:R-:W-:-:S03]  /*6300*/  @!P6 IMAD.IADD R13, R13, 0x1, -R0 ;  /* 0x000000010d0de824 */ /* 0x000fc600078e0a00 */
[----:B------:R-:W-:Y:S01]  /*6310*/  ISETP.GT.U32.AND P6, PT, R0, R7, PT ;  /* 0x000000070000720c */ /* 0x000fe20003fc4070 */
[----:B------:R-:W-:-:S08]  /*6320*/  IMAD.MOV.U32 R6, RZ, RZ, R12 ;  /* 0x000000ffff067224 */ /* 0x000fd000078e000c */
[----:B------:R-:W-:-:S04]  /*6330*/  @!P5 IMAD.IADD R14, R14, 0x1, -R0 ;  /* 0x000000010e0ed824 */ /* 0x000fc800078e0a00 */
[----:B------:R-:W-:Y:S02]  /*6340*/  IMAD.MOV.U32 R12, RZ, RZ, R14 ;  /* 0x000000ffff0c7224 */ /* 0x000fe400078e000e */
[----:B------:R-:W-:-:S04]  /*6350*/  @!P6 IMAD.IADD R7, R7, 0x1, -R0 ;  /* 0x000000010707e824 */ /* 0x000fc800078e0a00 */
[----:B------:R-:W-:Y:S01]  /*6360*/  @!P1 IMAD.MOV R7, RZ, RZ, -R7 ;  /* 0x000000ffff079224 */ /* 0x000fe200078e0a07 */
[----:B--2---:R-:W-:Y:S01]  /*6370*/  ISETP.GE.AND P0, PT, R26, RZ, PT ;  /* 0x000000ff1a00720c */ /* 0x004fe20003f06270 */
[----:B------:R-:W-:Y:S02]  /*6380*/  IMAD.MOV.U32 R26, RZ, RZ, R22 ;  /* 0x000000ffff1a7224 */ /* 0x000fe400078e0016 */
[----:B------:R-:W-:Y:S02]  /*6390*/  IMAD.MOV.U32 R22, RZ, RZ, R21 ;  /* 0x000000ffff167224 */ /* 0x000fe400078e0015 */
[----:B------:R-:W-:Y:S02]  /*63a0*/  IMAD.MOV.U32 R21, RZ, RZ, R16 ;  /* 0x000000ffff157224 */ /* 0x000fe400078e0010 */
[----:B------:R-:W2:Y:S04]  /*63b0*/  LDL R16, [R1+0x3c] ;  /* 0x00003c0001107983 */ /* 0x000ea80000100800 */
[----:B------:R-:W2:Y:S01]  /*63c0*/  LDL.LU R9, [R1+0x34] ;  /* 0x0000340001097983 */ /* 0x000ea20000300800 */
[----:B------:R-:W-:Y:S01]  /*63d0*/  ISETP.GE.AND P2, PT, R10, RZ, PT ;  /* 0x000000ff0a00720c */ /* 0x000fe20003f46270 */
[----:B------:R-:W-:-:S02]  /*63e0*/  @!P0 IMAD.MOV R12, RZ, RZ, -R12 ;  /* 0x000000ffff0c8224 */ /* 0x000fc400078e0a0c */
[----:B------:R-:W-:-:S10]  /*63f0*/  IMAD.MOV.U32 R14, RZ, RZ, R26 ;  /* 0x000000ffff0e7224 */ /* 0x000fd400078e001a */
[----:B------:R-:W-:-:S05]  /*6400*/  @!P2 IMAD.MOV R11, RZ, RZ, -R11 ;  /* 0x000000ffff0ba224 */ /* 0x000fca00078e0a0b */
[----:B------:R-:W-:Y:S04]  /*6410*/  STL [R1+0x3f0], R11 ;  /* 0x0003f00b01007387 */ /* 0x000fe80000100800 */
[----:B------:R0:W-:Y:S04]  /*6420*/  STL [R1+0x3ec], R12 ;  /* 0x0003ec0c01007387 */ /* 0x0001e80000100800 */
[----:B------:R1:W-:Y:S04]  /*6430*/  STL [R1+0x3e8], R7 ;  /* 0x0003e80701007387 */ /* 0x0003e80000100800 */
[----:B------:R-:W2:Y:S01]  /*6440*/  LDL R26, [R1+0x48] ;  /* 0x00004800011a7983 */ /* 0x000ea20000100800 */
[----:B-----5:R-:W-:-:S02]  /*6450*/  IABS R10, R23 ;  /* 0x00000017000a7213 */ /* 0x020fc40000000000 */
[----:B------:R-:W-:Y:S01]  /*6460*/  ISETP.GE.AND P2, PT, R6, RZ, PT ;  /* 0x000000ff0600720c */ /* 0x000fe20003f46270 */
[----:B0-----:R-:W5:Y:S02]  /*6470*/  LDL R12, [R1+0x4c] ;  /* 0x00004c00010c7983 */ /* 0x001f640000100800 */
[----:B------:R-:W-:Y:S01]  /*6480*/  IMAD.HI.U32 R8, R2, R10, RZ ;  /* 0x0000000a02087227 */ /* 0x000fe200078e00ff */
[----:B------:R-:W-:Y:S01]  /*6490*/  ISETP.GT.U32.AND P3, PT, R0, R13, PT ;  /* 0x0000000d0000720c */ /* 0x000fe20003f64070 */
[----:B------:R-:W5:Y:S02]  /*64a0*/  LDL R11, [R1+0x50] ;  /* 0x00005000010b7983 */ /* 0x000f640000100800 */
[----:B------:R-:W-:-:S04]  /*64b0*/  IMAD.MOV R8, RZ, RZ, -R8 ;  /* 0x000000ffff087224 */ /* 0x000fc800078e0a08 */
[C---:B------:R-:W-:Y:S02]  /*64c0*/  IMAD R6, R0.reuse, R8, R10 ;  /* 0x0000000800067224 */ /* 0x040fe400078e020a */
[----:B------:R-:W5:Y:S01]  /*64d0*/  LDL R10, [R1+0x54] ;  /* 0x00005400010a7983 */ /* 0x000f620000100800 */
[C---:B------:R-:W-:Y:S02]  /*64e0*/  ISETP.GT.U32.AND P6, PT, R0.reuse, R3, PT ;  /* 0x000000030000720c */ /* 0x040fe40003fc4070 */
[----:B------:R-:W-:Y:S01]  /*64f0*/  ISETP.GT.U32.AND P5, PT, R0, R4, PT ;  /* 0x000000040000720c */ /* 0x000fe20003fa4070 */
[----:B------:R-:W-:Y:S01]  /*6500*/  @!P3 IMAD.IADD R13, R13, 0x1, -R0 ;  /* 0x000000010d0db824 */ /* 0x000fe200078e0a00 */
[----:B------:R-:W-:Y:S02]  /*6510*/  ISETP.GE.AND P0, PT, R18, RZ, PT ;  /* 0x000000ff1200720c */ /* 0x000fe40003f06270 */
[----:B------:R-:W-:-:S07]  /*6520*/  ISETP.GT.U32.AND P3, PT, R0, R6, PT ;  /* 0x000000060000720c */ /* 0x000fce0003f64070 */
[--C-:B------:R-:W-:Y:S02]  /*6530*/  @!P6 IMAD.IADD R3, R3, 0x1, -R0.reuse ;  /* 0x000000010303e824 */ /* 0x100fe400078e0a00 */
[----:B------:R-:W-:-:S03]  /*6540*/  @!P5 IMAD.IADD R4, R4, 0x1, -R0 ;  /* 0x000000010404d824 */ /* 0x000fc600078e0a00 */
[C---:B------:R-:W-:Y:S02]  /*6550*/  ISETP.GT.U32.AND P6, PT, R0.reuse, R3, PT ;  /* 0x000000030000720c */ /* 0x040fe40003fc4070 */
[----:B------:R-:W-:Y:S02]  /*6560*/  ISETP.GT.U32.AND P5, PT, R0, R4, PT ;  /* 0x000000040000720c */ /* 0x000fe40003fa4070 */
[----:B------:R-:W-:Y:S01]  /*6570*/  ISETP.GE.AND P1, PT, R23, RZ, PT ;  /* 0x000000ff1700720c */ /* 0x000fe20003f26270 */
[----:B------:R-:W-:Y:S02]  /*6580*/  IMAD.MOV.U32 R23, RZ, RZ, R21 ;  /* 0x000000ffff177224 */ /* 0x000fe400078e0015 */
[----:B------:R-:W-:Y:S01]  /*6590*/  IMAD.MOV.U32 R21, RZ, RZ, R17 ;  /* 0x000000ffff157224 */ /* 0x000fe200078e0011 */
[----:B---3--:R-:W-:Y:S01]  /*65a0*/  IABS R17, R25 ;  /* 0x0000001900117213 */ /* 0x008fe20000000000 */
[----:B------:R-:W-:-:S04]  /*65b0*/  @!P3 IMAD.IADD R6, R6, 0x1, -R0 ;  /* 0x000000010606b824 */ /* 0x000fc800078e0a00 */
[----:B------:R-:W-:Y:S01]  /*65c0*/  @!P6 IMAD.IADD R3, R3, 0x1, -R0 ;  /* 0x000000010303e824 */ /* 0x000fe200078e0a00 */
[----:B------:R-:W-:Y:S01]  /*65d0*/  ISETP.GT.U32.AND P3, PT, R0, R6, PT ;  /* 0x000000060000720c */ /* 0x000fe20003f64070 */
[----:B-1----:R-:W-:-:S04]  /*65e0*/  IMAD.HI.U32 R7, R2, R17, RZ ;  /* 0x0000001102077227 */ /* 0x002fc800078e00ff */
[----:B------:R-:W-:-:S08]  /*65f0*/  @!P5 IMAD.IADD R4, R4, 0x1, -R0 ;  /* 0x000000010404d824 */ /* 0x000fd000078e0a00 */
[----:B------:R-:W-:Y:S01]  /*6600*/  @!P3 IMAD.IADD R6, R6, 0x1, -R0 ;  /* 0x000000010606b824 */ /* 0x000fe200078e0a00 */
[----:B----4-:R-:W-:Y:S02]  /*6610*/  IABS R15, R15 ;  /* 0x0000000f000f7213 */ /* 0x010fe40000000000 */
[----:B--2---:R-:W-:-:S05]  /*6620*/  IABS R18, R9 ;  /* 0x0000000900127213 */ /* 0x004fca0000000000 */
[----:B------:R-:W-:-:S04]  /*6630*/  IMAD.HI.U32 R8, R2, R18, RZ ;  /* 0x0000001202087227 */ /* 0x000fc800078e00ff */
[----:B------:R-:W-:Y:S01]  /*6640*/  IMAD.MOV R8, RZ, RZ, -R8 ;  /* 0x000000ffff087224 */ /* 0x000fe200078e0a08 */
[----:B------:R-:W-:-:S03]  /*6650*/  IABS R16, R16 ;  /* 0x0000001000107213 */ /* 0x000fc60000000000 */
[----:B------:R-:W-:Y:S02]  /*6660*/  IMAD R18, R0, R8, R18 ;  /* 0x0000000800127224 */ /* 0x000fe400078e0212 */
[----:B------:R-:W-:-:S03]  /*6670*/  IMAD.HI.U32 R8, R2, R16, RZ ;  /* 0x0000001002087227 */ /* 0x000fc600078e00ff */
[C---:B------:R-:W-:Y:S02]  /*6680*/  ISETP.GT.U32.AND P6, PT, R0.reuse, R18, PT ;  /* 0x000000120000720c */ /* 0x040fe40003fc4070 */
[----:B------:R-:W-:Y:S01]  /*6690*/  ISETP.GE.AND P5, PT, R9, RZ, PT ;  /* 0x000000ff0900720c */ /* 0x000fe20003fa6270 */
[----:B------:R-:W-:Y:S02]  /*66a0*/  IMAD.MOV R9, RZ, RZ, -R7 ;  /* 0x000000ffff097224 */ /* 0x000fe400078e0a07 */
[----:B------:R-:W-:Y:S02]  /*66b0*/  IMAD.MOV R8, RZ, RZ, -R8 ;  /* 0x000000ffff087224 */ /* 0x000fe400078e0a08 */
[C---:B------:R-:W-:Y:S02]  /*66c0*/  IMAD R17, R0.reuse, R9, R17 ;  /* 0x0000000900117224 */ /* 0x040fe400078e0211 */
[----:B------:R-:W-:-:S03]  /*66d0*/  IMAD R16, R0, R8, R16 ;  /* 0x0000000800107224 */ /* 0x000fc600078e0210 */
[----:B------:R-:W-:Y:S01]  /*66e0*/  ISETP.GT.U32.AND P3, PT, R0, R17, PT ;  /* 0x000000110000720c */ /* 0x000fe20003f64070 */
[----:B------:R-:W-:Y:S01]  /*66f0*/  @!P6 IMAD.IADD R18, R18, 0x1, -R0 ;  /* 0x000000011212e824 */ /* 0x000fe200078e0a00 */
[----:B------:R-:W-:Y:S01]  /*6700*/  ISETP.GT.U32.AND P6, PT, R0, R16, PT ;  /* 0x000000100000720c */ /* 0x000fe20003fc4070 */
[----:B------:R-:W-:Y:S01]  /*6710*/  IMAD.MOV.U32 R9, RZ, RZ, R14 ;  /* 0x000000ffff097224 */ /* 0x000fe200078e000e */
[----:B------:R-:W-:Y:S02]  /*6720*/  IABS R14, R26 ;  /* 0x0000001a000e7213 */ /* 0x000fe40000000000 */
[----:B------:R-:W2:Y:S07]  /*6730*/  LDL R26, [R1+0x58] ;  /* 0x00005800011a7983 */ /* 0x000eae0000100800 */
[----:B------:R-:W-:-:S02]  /*6740*/  @!P3 IMAD.IADD R17, R17, 0x1, -R0 ;  /* 0x000000011111b824 */ /* 0x000fc400078e0a00 */
[----:B------:R-:W-:-:S03]  /*6750*/  @!P6 IMAD.IADD R16, R16, 0x1, -R0 ;  /* 0x000000011010e824 */ /* 0x000fc600078e0a00 */
[----:B------:R-:W-:Y:S04]  /*6760*/  STL [R1+0x324c], R17 ;  /* 0x00324c1101007387 */ /* 0x000fe80000100800 */
[----:B------:R0:W-:Y:S01]  /*6770*/  STL [R1+0x3248], R16 ;  /* 0x0032481001007387 */ /* 0x0001e20000100800 */
[----:B------:R-:W-:-:S03]  /*6780*/  IMAD.HI.U32 R7, R2, R15, RZ ;  /* 0x0000000f02077227 */ /* 0x000fc600078e00ff */
[----:B0-----:R-:W3:Y:S01]  /*6790*/  LDL.LU R16, [R1+0x23c] ;  /* 0x00023c0001107983 */ /* 0x001ee20000300800 */
[----:B------:R-:W-:-:S04]  /*67a0*/  IMAD.MOV R7, RZ, RZ, -R7 ;  /* 0x000000ffff077224 */ /* 0x000fc800078e0a07 */
[----:B------:R-:W-:Y:S02]  /*67b0*/  IMAD R15, R0, R7, R15 ;  /* 0x00000007000f7224 */ /* 0x000fe400078e020f */
[----:B------:R-:W-:Y:S01]  /*67c0*/  IMAD.HI.U32 R7, R2, R14, RZ ;  /* 0x0000000e02077227 */ /* 0x000fe200078e00ff */
[----:B-----5:R-:W-:Y:S02]  /*67d0*/  IABS R12, R12 ;  /* 0x0000000c000c7213 */ /* 0x020fe40000000000 */
[----:B------:R-:W-:Y:S01]  /*67e0*/  IABS R10, R10 ;  /* 0x0000000a000a7213 */ /* 0x000fe20000000000 */
[----:B------:R-:W-:Y:S02]  /*67f0*/  IMAD.MOV R7, RZ, RZ, -R7 ;  /* 0x000000ffff077224 */ /* 0x000fe400078e0a07 */
[----:B------:R-:W-:Y:S02]  /*6800*/  IMAD.MOV.U32 R17, RZ, RZ, R9 ;  /* 0x000000ffff117224 */ /* 0x000fe400078e0009 */
[----:B------:R-:W-:-:S02]  /*6810*/  IMAD R14, R0, R7, R14 ;  /* 0x00000007000e7224 */ /* 0x000fc400078e020e */
[----:B------:R-:W-:-:S04]  /*6820*/  IMAD.HI.U32 R7, R2, R12, RZ ;  /* 0x0000000c02077227 */ /* 0x000fc800078e00ff */
[----:B------:R-:W-:-:S04]  /*6830*/  IMAD.HI.U32 R9, R2, R10, RZ ;  /* 0x0000000a02097227 */ /* 0x000fc800078e00ff */
[----:B------:R-:W-:Y:S02]  /*6840*/  IMAD.MOV R7, RZ, RZ, -R7 ;  /* 0x000000ffff077224 */ /* 0x000fe400078e0a07 */
[----:B------:R-:W-:Y:S02]  /*6850*/  IMAD.MOV R9, RZ, RZ, -R9 ;  /* 0x000000ffff097224 */ /* 0x000fe400078e0a09 */
[C---:B------:R-:W-:Y:S02]  /*6860*/  IMAD R7, R0.reuse, R7, R12 ;  /* 0x0000000700077224 */ /* 0x040fe400078e020c */
[----:B------:R-:W4:Y:S01]  /*6870*/  LDL.LU R12, [R1+0x5c] ;  /* 0x00005c00010c7983 */ /* 0x000f220000300800 */
[----:B------:R-:W-:-:S03]  /*6880*/  IMAD R9, R0, R9, R10 ;  /* 0x0000000900097224 */ /* 0x000fc600078e020a */
[----:B------:R-:W5:Y:S01]  /*6890*/  LDL R10, [R1+0x60] ;  /* 0x00006000010a7983 */ /* 0x000f620000100800 */
[----:B------:R-:W-:Y:S01]  /*68a0*/  IABS R11, R11 ;  /* 0x0000000b000b7213 */ /* 0x000fe20000000000 */
[----:B------:R-:W-:Y:S01]  /*68b0*/  @!P4 IMAD.MOV R13, RZ, RZ, -R13 ;  /* 0x000000ffff0dc224 */ /* 0x000fe200078e0a0d */
[C---:B------:R-:W-:Y:S02]  /*68c0*/  ISETP.GT.U32.AND P3, PT, R0.reuse, R15, PT ;  /* 0x0000000f0000720c */ /* 0x040fe40003f64070 */
[----:B------:R-:W-:-:S11]  /*68d0*/  ISETP.GT.U32.AND P4, PT, R0, R18, PT ;  /* 0x000000120000720c */ /* 0x000fd60003f84070 */
[----:B------:R-:W-:Y:S01]  /*68e0*/  @!P3 IMAD.IADD R15, R15, 0x1, -R0 ;  /* 0x000000010f0fb824 */ /* 0x000fe200078e0a00 */
[----:B------:R-:W-:Y:S01]  /*68f0*/  ISETP.GE.AND P3, PT, R25, RZ, PT ;  /* 0x000000ff1900720c */ /* 0x000fe20003f66270 */
[----:B------:R-:W-:Y:S02]  /*6900*/  IMAD.MOV.U32 R25, RZ, RZ, R23 ;  /* 0x000000ffff197224 */ /* 0x000fe400078e0017 */
[----:B------:R-:W-:Y:S02]  /*6910*/  IMAD.MOV.U32 R23, RZ, RZ, R21 ;  /* 0x000000ffff177224 */ /* 0x000fe400078e0015 */
[----:B------:R-:W-:Y:S02]  /*6920*/  IMAD.MOV.U32 R21, RZ, RZ, R20 ;  /* 0x000000ffff157224 */ /* 0x000fe400078e0014 */
[----:B------:R-:W-:Y:S01]  /*6930*/  @!P4 IMAD.IADD R18, R18, 0x1, -R0 ;  /* 0x000000011212c824 */ /* 0x000fe200078e0a00 */
[----:B--2---:R-:W-:Y:S01]  /*6940*/  IABS R8, R26 ;  /* 0x0000001a00087213 */ /* 0x004fe20000000000 */
[----:B------:R-:W-:-:S02]  /*6950*/  IMAD.MOV.U32 R26, RZ, RZ, R19 ;  /* 0x000000ffff1a7224 */ /* 0x000fc400078e0013 */
[----:B------:R-:W-:-:S04]  /*6960*/  IMAD.HI.U32 R19, R2, R11, RZ ;  /* 0x0000000b02137227 */ /* 0x000fc800078e00ff */
[----:B------:R-:W-:-:S04]  /*6970*/  IMAD.MOV R19, RZ, RZ, -R19 ;  /* 0x000000ffff137224 */ /* 0x000fc800078e0a13 */
[----:B------:R-:W-:Y:S02]  /*6980*/  IMAD R11, R0, R19, R11 ;  /* 0x00000013000b7224 */ /* 0x000fe400078e020b */
[----:B------:R-:W-:Y:S02]  /*6990*/  IMAD.MOV.U32 R19, RZ, RZ, R17 ;  /* 0x000000ffff137224 */ /* 0x000fe400078e0011 */
[----:B------:R-:W-:Y:S02]  /*69a0*/  IMAD.MOV.U32 R17, RZ, RZ, R4 ;  /* 0x000000ffff117224 */ /* 0x000fe400078e0004 */
[----:B------:R-:W2:Y:S04]  /*69b0*/  LDL.LU R4, [R1+0x200] ;  /* 0x0002000001047983 */ /* 0x000ea80000300800 */
[----:B------:R3:W-:Y:S01]  /*69c0*/  STL [R1+0x3e0], R13 ;  /* 0x0003e00d01007387 */ /* 0x0007e20000100800 */
[----:B------:R-:W-:-:S02]  /*69d0*/  @!P2 IMAD.MOV R17, RZ, RZ, -R17 ;  /* 0x000000ffff11a224 */ /* 0x000fc400078e0a11 */
[----:B---3--:R-:W-:Y:S02]  /*69e0*/  IMAD.MOV.U32 R13, RZ, RZ, R16 ;  /* 0x000000ffff0d7224 */ /* 0x008fe400078e0010 */
[----:B------:R-:W-:Y:S02]  /*69f0*/  IMAD.MOV.U32 R16, RZ, RZ, R3 ;  /* 0x000000ffff107224 */ /* 0x000fe400078e0003 */
[----:B------:R-:W-:Y:S02]  /*6a00*/  IMAD.MOV.U32 R3, RZ, RZ, R6 ;  /* 0x000000ffff037224 */ /* 0x000fe400078e0006 */
[----:B------:R-:W-:Y:S01]  /*6a10*/  @!P0 IMAD.MOV R16, RZ, RZ, -R16 ;  /* 0x000000ffff108224 */ /* 0x000fe200078e0a10 */
[----:B------:R-:W3:Y:S04]  /*6a20*/  LDL.LU R6, [R1+0x68] ;  /* 0x0000680001067983 */ /* 0x000ee80000300800 */
[----:B------:R0:W-:Y:S04]  /*6a30*/  STL [R1+0x3dc], R17 ;  /* 0x0003dc1101007387 */ /* 0x0001e80000100800 */
[----:B0-----:R-:W3:Y:S04]  /*6a40*/  LDL.LU R17, [R1+0x324c] ;  /* 0x00324c0001117983 */ /* 0x001ee80000300800 */
[----:B------:R0:W-:Y:S04]  /*6a50*/  STL [R1+0x3d8], R16 ;  /* 0x0003d81001007387 */ /* 0x0001e80000100800 */
[----:B0-----:R-:W3:Y:S01]  /*6a60*/  LDL.LU R16, [R1+0x3248] ;  /* 0x0032480001107983 */ /* 0x001ee20000300800 */
[----:B------:R-:W-:-:S05]  /*6a70*/  @!P1 IMAD.MOV R3, RZ, RZ, -R3 ;  /* 0x000000ffff039224 */ /* 0x000fca00078e0a03 */
[----:B------:R5:W-:Y:S04]  /*6a80*/  STL [R1+0x3d4], R3 ;  /* 0x0003d40301007387 */ /* 0x000be80000100800 */
[----:B----4-:R-:W-:Y:S01]  /*6a90*/  STL [R1+0x3230], R12 ;  /* 0x0032300c01007387 */ /* 0x010fe20000100800 */
[----:B-----5:R-:W-:-:S03]  /*6aa0*/  IABS R3, R10 ;  /* 0x0000000a00037213 */ /* 0x020fc60000000000 */
[----:B------:R-:W4:Y:S04]  /*6ab0*/  LDL.LU R10, [R1+0x3c] ;  /* 0x00003c00010a7983 */ /* 0x000f280000300800 */
[----:B------:R-:W-:Y:S04]  /*6ac0*/  STL [R1+0x3240], R21 ;  /* 0x0032401501007387 */ /* 0x000fe80000100800 */
[----:B------:R0:W-:Y:S04]  /*6ad0*/  STL [R1+0x3244], R23 ;  /* 0x0032441701007387 */ /* 0x0001e80000100800 */
[----:B0-----:R-:W5:Y:S04]  /*6ae0*/  LDL.LU R23, [R1+0x44] ;  /* 0x0000440001177983 */ /* 0x001f680000300800 */
[----:B------:R-:W5:Y:S04]  /*6af0*/  LDL.LU R21, [R1+0x48] ;  /* 0x0000480001157983 */ /* 0x000f680000300800 */
[----:B------:R0:W-:Y:S04]  /*6b00*/  STL [R1+0x323c], R18 ;  /* 0x00323c1201007387 */ /* 0x0001e80000100800 */
[----:B0-----:R-:W5:Y:S01]  /*6b10*/  LDL.LU R18, [R1+0x4c] ;  /* 0x00004c0001127983 */ /* 0x001f620000300800 */
[----:B------:R-:W-:Y:S01]  /*6b20*/  ISETP.GT.U32.AND P1, PT, R0, R15, PT ;  /* 0x0000000f0000720c */ /* 0x000fe20003f24070 */
[----:B------:R-:W-:Y:S01]  /*6b30*/  IMAD.HI.U32 R20, R2, R8, RZ ;  /* 0x0000000802147227 */ /* 0x000fe200078e00ff */
[----:B------:R-:W-:-:S03]  /*6b40*/  ISETP.GT.U32.AND P4, PT, R0, R7, PT ;  /* 0x000000070000720c */ /* 0x000fc60003f84070 */
[----:B------:R-:W-:-:S04]  /*6b50*/  IMAD.MOV R20, RZ, RZ, -R20 ;  /* 0x000000ffff147224 */ /* 0x000fc800078e0a14 */
[----:B------:R-:W-:-:S04]  /*6b60*/  IMAD R8, R0, R20, R8 ;  /* 0x0000001400087224 */ /* 0x000fc800078e0208 */
[--C-:B------:R-:W-:Y:S02]  /*6b70*/  @!P1 IMAD.IADD R15, R15, 0x1, -R0.reuse ;  /* 0x000000010f0f9824 */ /* 0x100fe400078e0a00 */
[----:B------:R-:W-:-:S03]  /*6b80*/  @!P4 IMAD.IADD R7, R7, 0x1, -R0 ;  /* 0x000000010707c824 */ /* 0x000fc600078e0a00 */
[----:B------:R0:W-:Y:S04]  /*6b90*/  STL [R1+0x3238], R15 ;  /* 0x0032380f01007387 */ /* 0x0001e80000100800 */
[----:B0-----:R-:W5:Y:S04]  /*6ba0*/  LDL.LU R15, [R1+0x64] ;  /* 0x00006400010f7983 */ /* 0x001f680000300800 */
[----:B------:R0:W-:Y:S01]  /*6bb0*/  STL [R1+0x3234], R2 ;  /* 0x0032340201007387 */ /* 0x0001e20000100800 */
[----:B--2---:R-:W-:Y:S01]  /*6bc0*/  IMAD.MOV.U32 R20, RZ, RZ, R4 ;  /* 0x000000ffff147224 */ /* 0x004fe200078e0004 */
[----:B------:R-:W-:-:S02]  /*6bd0*/  IABS R4, R12 ;  /* 0x0000000c00047213 */ /* 0x000fc40000000000 */
[C---:B---3--:R-:W-:Y:S02]  /*6be0*/  ISETP.GT.U32.AND P2, PT, R0.reuse, R17, PT ;  /* 0x000000110000720c */ /* 0x048fe40003f44070 */
[----:B------:R-:W-:-:S11]  /*6bf0*/  ISETP.GT.U32.AND P0, PT, R0, R16, PT ;  /* 0x000000100000720c */ /* 0x000fd60003f04070 */
[--C-:B------:R-:W-:Y:S01]  /*6c00*/  @!P2 IMAD.IADD R17, R17, 0x1, -R0.reuse ;  /* 0x000000011111a824 */ /* 0x100fe200078e0a00 */
[----:B------:R-:W-:Y:S01]  /*6c10*/  ISETP.GT.U32.AND P2, PT, R0, R11, PT ;  /* 0x0000000b0000720c */ /* 0x000fe20003f44070 */
[----:B------:R-:W-:Y:S01]  /*6c20*/  @!P0 IMAD.IADD R16, R16, 0x1, -R0 ;  /* 0x0000000110108824 */ /* 0x000fe200078e0a00 */
[----:B------:R-:W-:Y:S01]  /*6c30*/  ISETP.GT.U32.AND P0, PT, R0, R9, PT ;  /* 0x000000090000720c */ /* 0x000fe20003f04070 */
[----:B------:R-:W-:Y:S02]  /*6c40*/  IMAD.MOV.U32 R12, RZ, RZ, R6 ;  /* 0x000000ffff0c7224 */ /* 0x000fe400078e0006 */
[----:B------:R-:W-:Y:S01]  /*6c50*/  IMAD.HI.U32 R6, R2, R4, RZ ;  /* 0x0000000402067227 */ /* 0x000fe200078e00ff */
[----:B----4-:R-:W-:-:S03]  /*6c60*/  ISETP.GE.AND P1, PT, R10, RZ, PT ;  /* 0x000000ff0a00720c */ /* 0x010fc60003f26270 */
[----:B------:R-:W-:Y:S02]  /*6c70*/  IMAD.HI.U32 R10, R2, R3, RZ ;  /* 0x00000003020a7227 */ /* 0x000fe400078e00ff */
[----:B0-----:R-:W2:Y:S02]  /*6c80*/  LDL.LU R2, [R1+0x1e8] ;  /* 0x0001e80001027983 */ /* 0x001ea40000300800 */
[--C-:B------:R-:W-:Y:S02]  /*6c90*/  @!P2 IMAD.IADD R11, R11, 0x1, -R0.reuse ;  /* 0x000000010b0ba824 */ /* 0x100fe400078e0a00 */
[----:B------:R-:W-:Y:S01]  /*6ca0*/  @!P0 IMAD.IADD R9, R9, 0x1, -R0 ;  /* 0x0000000109098824 */ /* 0x000fe200078e0a00 */
[----:B-----5:R-:W-:Y:S02]  /*6cb0*/  ISETP.GE.AND P4, PT, R23, RZ, PT ;  /* 0x000000ff1700720c */ /* 0x020fe40003f86270 */
[----:B------:R-:W3:Y:S01]  /*6cc0*/  LDL.LU R23, [R1+0x3244] ;  /* 0x0032440001177983 */ /* 0x000ee20000300800 */
[----:B------:R-:W-:-:S03]  /*6cd0*/  ISETP.GE.AND P2, PT, R21, RZ, PT ;  /* 0x000000ff1500720c */ /* 0x000fc60003f46270 */
[----:B------:R-:W4:Y:S01]  /*6ce0*/  LDL.LU R21, [R1+0x3240] ;  /* 0x0032400001157983 */ /* 0x000f220000300800 */
[----:B------:R-:W-:-:S03]  /*6cf0*/  ISETP.GE.AND P0, PT, R18, RZ, PT ;  /* 0x000000ff1200720c */ /* 0x000fc60003f06270 */
[----:B------:R-:W5:Y:S01]  /*6d00*/  LDL.LU R18, [R1+0x323c] ;  /* 0x00323c0001127983 */ /* 0x000f620000300800 */
[----:B------:R-:W-:Y:S02]  /*6d10*/  IMAD.MOV R10, RZ, RZ, -R10 ;  /* 0x000000ffff0a7224 */ /* 0x000fe400078e0a0a */
[----:B------:R-:W-:Y:S02]  /*6d20*/  IMAD.MOV R6, RZ, RZ, -R6 ;  /* 0x000000ffff067224 */ /* 0x000fe400078e0a06 */
[C---:B------:R-:W-:Y:S02]  /*6d30*/  IMAD R3, R0.reuse, R10, R3 ;  /* 0x0000000a00037224 */ /* 0x040fe400078e0203 */
[----:B------:R-:W-:Y:S02]  /*6d40*/  IMAD R4, R0, R6, R4 ;  /* 0x0000000600047224 */ /* 0x000fe400078e0204 */
[----:B------:R-:W-:Y:S01]  /*6d50*/  @!P1 IMAD.MOV R16, RZ, RZ, -R16 ;  /* 0x000000ffff109224 */ /* 0x000fe200078e0a10 */
[----:B------:R-:W-:-:S02]  /*6d60*/  IABS R6, R15 ;  /* 0x0000000f00067213 */ /* 0x000fc40000000000 */
[----:B------:R-:W-:Y:S01]  /*6d70*/  ISETP.GT.U32.AND P6, PT, R0, R14, PT ;  /* 0x0000000e0000720c */ /* 0x000fe20003fc4070 */
[----:B-----5:R-:W-:Y:S02]  /*6d80*/  IMAD.MOV.U32 R10, RZ, RZ, R18 ;  /* 0x000000ffff0a7224 */ /* 0x020fe400078e0012 */
[----:B------:R-:W-:Y:S02]  /*6d90*/  IMAD.MOV.U32 R18, RZ, RZ, R17 ;  /* 0x000000ffff127224 */ /* 0x000fe400078e0011 */
[----:B------:R-:W-:Y:S02]  /*6da0*/  IMAD.MOV.U32 R17, RZ, RZ, R15 ;  /* 0x000000ffff117224 */ /* 0x000fe400078e000f */
[----:B------:R-:W5:Y:S01]  /*6db0*/  LDL.LU R15, [R1+0x3238] ;  /* 0x00323800010f7983 */ /* 0x000f620000300800 */
[----:B------:R-:W-:Y:S02]  /*6dc0*/  @!P5 IMAD.MOV R10, RZ, RZ, -R10 ;  /* 0x000000ffff0ad224 */ /* 0x000fe400078e0a0a */
[----:B------:R-:W-:-:S03]  /*6dd0*/  @!P3 IMAD.MOV R18, RZ, RZ, -R18 ;  /* 0x000000ffff12b224 */ /* 0x000fc600078e0a12 */
[----:B------:R0:W-:Y:S04]  /*6de0*/  STL [R1+0x3c8], R10 ;  /* 0x0003c80a01007387 */ /* 0x0001e80000100800 */
[----:B0-----:R-:W3:Y:S04]  /*6df0*/  LDL.LU R10, [R1+0x50] ;  /* 0x00005000010a7983 */ /* 0x001ee80000300800 */
[----:B------:R0:W-:Y:S04]  /*6e00*/  STL [R1+0x3c0], R16 ;  /* 0x0003c01001007387 */ /* 0x0001e80000100800 */
[----:B------:R2:W-:Y:S01]  /*6e10*/  STL [R1+0x3c4], R18 ;  /* 0x0003c41201007387 */ /* 0x0005e20000100800 */
[----:B0-----:R-:W-:-:S03]  /*6e20*/  IMAD.MOV.U32 R16, RZ, RZ, R12 ;  /* 0x000000ffff107224 */ /* 0x001fc600078e000c */
[----:B------:R-:W3:Y:S01]  /*6e30*/  LDL.LU R12, [R1+0x54] ;  /* 0x00005400010c7983 */ /* 0x000ee20000300800 */
[----:B------:R-:W-:-:S05]  /*6e40*/  @!P6 IMAD.IADD R14, R14, 0x1, -R0 ;  /* 0x000000010e0ee824 */ /* 0x000fca00078e0a00 */
[----:B------:R-:W-:Y:S01]  /*6e50*/  ISETP.GT.U32.AND P6, PT, R0, R14, PT ;  /* 0x0000000e0000720c */ /* 0x000fe20003fc4070 */
[----:B--2---:R-:W-:-:S12]  /*6e60*/  IMAD.MOV.U32 R18, RZ, RZ, R2 ;  /* 0x000000ffff127224 */ /* 0x004fd800078e0002 */
[----:B------:R-:W-:-:S04]  /*6e70*/  @!P6 IMAD.IADD R14, R14, 0x1, -R0 ;  /* 0x000000010e0ee824 */ /* 0x000fc800078e0a00 */
[----:B------:R-:W-:Y:S02]  /*6e80*/  IMAD.MOV.U32 R2, RZ, RZ, R14 ;  /* 0x000000ffff027224 */ /* 0x000fe400078e000e */
[----:B------:R-:W2:Y:S02]  /*6e90*/  LDL.LU R14, [R1+0x58] ;  /* 0x00005800010e7983 */ /* 0x000ea40000300800 */
[----:B------:R-:W-:Y:S01]  /*6ea0*/  @!P2 IMAD.MOV R2, RZ, RZ, -R2 ;  /* 0x000000ffff02a224 */ /* 0x000fe200078e0a02 */
[----:B------:R-:W-:-:S13]  /*6eb0*/  ISETP.GT.U32.AND P3, PT, R0, R11, PT ;  /* 0x0000000b0000720c */ /* 0x000fda0003f64070 */
[----:B------:R-:W-:Y:S02]  /*6ec0*/  @!P3 IMAD.IADD R11, R11, 0x1, -R0 ;  /* 0x000000010b0bb824 */ /* 0x000fe400078e0a00 */
[----:B-----5:R-:W-:-:S05]  /*6ed0*/  @!P4 IMAD.MOV R15, RZ, RZ, -R15 ;  /* 0x000000ffff0fc224 */ /* 0x020fca00078e0a0f */
[----:B------:R0:W-:Y:S04]  /*6ee0*/  STL [R1+0x3bc], R15 ;  /* 0x0003bc0f01007387 */ /* 0x0001e80000100800 */
[----:B0-----:R-:W5:Y:S04]  /*6ef0*/  LDL.LU R15, [R1+0x60] ;  /* 0x00006000010f7983 */ /* 0x001f680000300800 */
[----:B------:R0:W-:Y:S04]  /*6f00*/  STL [R1+0x3b8], R2 ;  /* 0x0003b80201007387 */ /* 0x0001e80000100800 */
[----:B0-----:R-:W4:Y:S01]  /*6f10*/  LDL.LU R2, [R1+0x3234] ;  /* 0x0032340001027983 */ /* 0x001f220000300800 */
[----:B---3--:R-:W-:-:S03]  /*6f20*/  ISETP.GE.AND P3, PT, R12, RZ, PT ;  /* 0x000000ff0c00720c */ /* 0x008fc60003f66270 */
[----:B------:R-:W3:Y:S01]  /*6f30*/  LDL.LU R12, [R1+0x3230] ;  /* 0x00323000010c7983 */ /* 0x000ee20000300800 */
[C---:B------:R-:W-:Y:S02]  /*6f40*/  ISETP.GT.U32.AND P6, PT, R0.reuse, R8, PT ;  /* 0x000000080000720c */ /* 0x040fe40003fc4070 */
[----:B------:R-:W-:Y:S02]  /*6f50*/  ISETP.GT.U32.AND P1, PT, R0, R9, PT ;  /* 0x000000090000720c */ /* 0x000fe40003f24070 */
[----:B------:R-:W-:-:S09]  /*6f60*/  ISETP.GE.AND P2, PT, R10, RZ, PT ;  /* 0x000000ff0a00720c */ /* 0x000fd20003f46270 */
[----:B------:R-:W-:Y:S01]  /*6f70*/  @!P6 IMAD.IADD R8, R8, 0x1, -R0 ;  /* 0x000000010808e824 */ /* 0x000fe200078e0a00 */
[----:B------:R-:W-:-:S04]  /*6f80*/  ISETP.GT.U32.AND P6, PT, R0, R7, PT ;  /* 0x000000070000720c */ /* 0x000fc80003fc4070 */
[----:B------:R-:W-:Y:S01]  /*6f90*/  ISETP.GT.U32.AND P5, PT, R0, R8, PT ;  /* 0x000000080000720c */ /* 0x000fe20003fa4070 */
[----:B------:R-:W-:Y:S01]  /*6fa0*/  @!P1 IMAD.IADD R9, R9, 0x1, -R0 ;  /* 0x0000000109099824 */ /* 0x000fe200078e0a00 */
[----:B--2---:R-:W-:Y:S01]  /*6fb0*/  ISETP.GE.AND P1, PT, R14, RZ, PT ;  /* 0x000000ff0e00720c */ /* 0x004fe20003f26270 */
[----:B------:R-:W-:-:S06]  /*6fc0*/  IMAD.MOV.U32 R14, RZ, RZ, R11 ;  /* 0x000000ffff0e7224 */ /* 0x000fcc00078e000b */
[----:B------:R-:W-:Y:S02]  /*6fd0*/  @!P6 IMAD.IADD R7, R7, 0x1, -R0 ;  /* 0x000000010707e824 */ /* 0x000fe400078e0a00 */
[----:B------:R-:W-:Y:S02]  /*6fe0*/  @!P2 IMAD.MOV R14, RZ, RZ, -R14 ;  /* 0x000000ffff0ea224 */ /* 0x000fe400078e0a0e */
[----:B------:R-:W-:Y:S02]  /*6ff0*/  @!P0 IMAD.MOV R7, RZ, RZ, -R7 ;  /* 0x000000ffff078224 */ /* 0x000fe400078e0a07 */
[----:B------:R-:W-:Y:S02]  /*7000*/  @!P5 IMAD.IADD R8, R8, 0x1, -R0 ;  /* 0x000000010808d824 */ /* 0x000fe400078e0a00 */
[----:B------:R-:W-:Y:S02]  /*7010*/  IMAD.MOV.U32 R11, RZ, RZ, R16 ;  /* 0x000000ffff0b7224 */ /* 0x000fe400078e0010 */
[----:B----4-:R-:W-:-:S04]  /*7020*/  IMAD.HI.U32 R10, R2, R6, RZ ;  /* 0x00000006020a7227 */ /* 0x010fc800078e00ff */
[----:B------:R-:W-:-:S04]  /*7030*/  IMAD.MOV R10, RZ, RZ, -R10 ;  /* 0x000000ffff0a7224 */ /* 0x000fc800078e0a0a */
[----:B------:R-:W-:Y:S02]  /*7040*/  IMAD R6, R0, R10, R6 ;  /* 0x0000000a00067224 */ /* 0x000fe400078e0206 */
[----:B------:R-:W2:Y:S01]  /*7050*/  LDL.LU R10, [R1+0x9c] ;  /* 0x00009c00010a7983 */ /* 0x000ea20000300800 */
[----:B---3--:R-:W-:Y:S02]  /*7060*/  ISETP.GE.AND P5, PT, R12, RZ, PT ;  /* 0x000000ff0c00720c */ /* 0x008fe40003fa6270 */
[----:B------:R-:W-:Y:S01]  /*7070*/  IABS R12, R16 ;  /* 0x00000010000c7213 */ /* 0x000fe20000000000 */
[----:B------:R-:W-:Y:S04]  /*7080*/  STL [R1+0x3b0], R7 ;  /* 0x0003b00701007387 */ /* 0x000fe80000100800 */
[----:B------:R-:W3:Y:S04]  /*7090*/  LDL.LU R16, [R1+0x6c] ;  /* 0x00006c0001107983 */ /* 0x000ee80000300800 */
[----:B------:R0:W-:Y:S04]  /*70a0*/  STL [R1+0x3ac], R14 ;  /* 0x0003ac0e01007387 */ /* 0x0001e80000100800 */
[----:B0-----:R-:W4:Y:S01]  /*70b0*/  LDL.LU R14, [R1+0xa0] ;  /* 0x0000a000010e7983 */ /* 0x001f220000300800 */
[----:B------:R-:W-:-:S02]  /*70c0*/  ISETP.GT.U32.AND P4, PT, R0, R4, PT ;  /* 0x000000040000720c */ /* 0x000fc40003f84070 */
[----:B------:R-:W-:-:S11]  /*70d0*/  ISETP.GT.U32.AND P6, PT, R0, R3, PT ;  /* 0x000000030000720c */ /* 0x000fd60003fc4070 */
[----:B------:R-:W-:-:S05]  /*70e0*/  @!P4 IMAD.IADD R4, R4, 0x1, -R0 ;  /* 0x000000010404c824 */ /* 0x000fca00078e0a00 */
[C---:B------:R-:W-:Y:S01]  /*70f0*/  ISETP.GT.U32.AND P0, PT, R0.reuse, R4, PT ;  /* 0x000000040000720c */ /* 0x040fe20003f04070 */
[----:B------:R-:W-:Y:S02]  /*7100*/  @!P6 IMAD.IADD R3, R3, 0x1, -R0 ;  /* 0x000000010303e824 */ /* 0x000fe400078e0a00 */
[----:B------:R-:W-:Y:S01]  /*7110*/  @!P3 IMAD.MOV R9, RZ, RZ, -R9 ;  /* 0x000000ffff09b224 */ /* 0x000fe200078e0a09 */
[----:B------:R-:W-:Y:S01]  /*7120*/  ISETP.GE.AND P3, PT, R17, RZ, PT ;  /* 0x000000ff1100720c */ /* 0x000fe20003f66270 */
[----:B------:R-:W-:Y:S01]  /*7130*/  @!P1 IMAD.MOV R8, RZ, RZ, -R8 ;  /* 0x000000ffff089224 */ /* 0x000fe200078e0a08 */
[----:B-----5:R-:W-:Y:S01]  /*7140*/  ISETP.GE.AND P4, PT, R15, RZ, PT ;  /* 0x000000ff0f00720c */ /* 0x020fe20003f86270 */
[----:B------:R-:W5:Y:S01]  /*7150*/  LDL.LU R17, [R1+0xa4] ;  /* 0x0000a40001117983 */ /* 0x000f620000300800 */
[----:B------:R-:W-:-:S03]  /*7160*/  ISETP.GT.U32.AND P2, PT, R0, R3, PT ;  /* 0x000000030000720c */ /* 0x000fc60003f44070 */
[----:B------:R-:W3:Y:S02]  /*7170*/  LDL.LU R15, [R1+0x70] ;  /* 0x00007000010f7983 */ /* 0x000ee40000300800 */
[--C-:B------:R-:W-:Y:S02]  /*7180*/  @!P0 IMAD.IADD R4, R4, 0x1, -R0.reuse ;  /* 0x0000000104048824 */ /* 0x100fe400078e0a00 */
[----:B------:R-:W-:Y:S04]  /*7190*/  STL [R1+0x3a8], R9 ;  /* 0x0003a80901007387 */ /* 0x000fe80000100800 */
[----:B------:R2:W-:Y:S02]  /*71a0*/  STL [R1+0x3a4], R8 ;  /* 0x0003a40801007387 */ /* 0x0005e40000100800 */
[----:B------:R-:W-:Y:S01]  /*71b0*/  @!P2 IMAD.IADD R3, R3, 0x1, -R0 ;  /* 0x000000010303a824 */ /* 0x000fe200078e0a00 */
[----:B--2---:R-:W-:-:S02]  /*71c0*/  IABS R8, R10 ;  /* 0x0000000a00087213 */ /* 0x004fc40000000000 */
[----:B------:R-:W-:Y:S01]  /*71d0*/  ISETP.GE.AND P0, PT, R10, RZ, PT ;  /* 0x000000ff0a00720c */ /* 0x000fe20003f06270 */
[----:B------:R-:W-:-:S04]  /*71e0*/  IMAD.MOV.U32 R10, RZ, RZ, R4 ;  /* 0x000000ffff0a7224 */ /* 0x000fc800078e0004 */
[----:B------:R-:W-:-:S05]  /*71f0*/  @!P5 IMAD.MOV R10, RZ, RZ, -R10 ;  /* 0x000000ffff0ad224 */ /* 0x000fca00078e0a0a */
[----:B------:R0:W-:Y:S01]  /*7200*/  STL [R1+0x39c], R10 ;  /* 0x00039c0a01007387 */ /* 0x0001e20000100800 */
[----:B----4-:R-:W-:Y:S02]  /*7210*/  ISETP.GE.AND P2, PT, R14, RZ, PT ;  /* 0x000000ff0e00720c */ /* 0x010fe40003f46270 */
[----:B------:R-:W-:Y:S02]  /*7220*/  IABS R4, R14 ;  /* 0x0000000e00047213 */ /* 0x000fe40000000000 */
[----:B------:R-:W2:Y:S01]  /*7230*/  LDL R14, [R1+0x74] ;  /* 0x00007400010e7983 */ /* 0x000ea20000100800 */
[----:B------:R-:W-:Y:S01]  /*7240*/  ISETP.GT.U32.AND P6, PT, R0, R6, PT ;  /* 0x000000060000720c */ /* 0x000fe20003fc4070 */
[----:B------:R-:W-:-:S04]  /*7250*/  IMAD.HI.U32 R7, R2, R12, RZ ;  /* 0x0000000c02077227 */ /* 0x000fc800078e00ff */
[----:B------:R-:W-:Y:S02]  /*7260*/  IMAD.MOV R7, RZ, RZ, -R7 ;  /* 0x000000ffff077224 */ /* 0x000fe400078e0a07 */
[----:B------:R-:W-:-:S06]  /*7270*/  IMAD.HI.U32 R9, R2, R8, RZ ;  /* 0x0000000802097227 */ /* 0x000fcc00078e00ff */
[----:B------:R-:W-:Y:S02]  /*7280*/  @!P6 IMAD.IADD R6, R6, 0x1, -R0 ;  /* 0x000000010606e824 */ /* 0x000fe400078e0a00 */
[----:B------:R-:W-:-:S03]  /*7290*/  IMAD R12, R0, R7, R12 ;  /* 0x00000007000c7224 */ /* 0x000fc600078e020c */
[C---:B------:R-:W-:Y:S01]  /*72a0*/  ISETP.GT.U32.AND P6, PT, R0.reuse, R6, PT ;  /* 0x000000060000720c */ /* 0x040fe20003fc4070 */
[----:B0-----:R-:W-:Y:S01]  /*72b0*/  IMAD.MOV.U32 R10, RZ, RZ, R3 ;  /* 0x000000ffff0a7224 */ /* 0x001fe200078e0003 */
[----:B------:R-:W-:Y:S01]  /*72c0*/  ISETP.GT.U32.AND P5, PT, R0, R12, PT ;  /* 0x0000000c0000720c */ /* 0x000fe20003fa4070 */
[----:B------:R-:W-:-:S04]  /*72d0*/  IMAD.MOV R3, RZ, RZ, -R9 ;  /* 0x000000ffff037224 */ /* 0x000fc800078e0a09 */
[----:B------:R-:W-:-:S06]  /*72e0*/  IMAD R3, R0, R3, R8 ;  /* 0x0000000300037224 */ /* 0x000fcc00078e0208 */
[--C-:B------:R-:W-:Y:S01]  /*72f0*/  @!P6 IMAD.IADD R6, R6, 0x1, -R0.reuse ;  /* 0x000000010606e824 */ /* 0x100fe200078e0a00 */
[----:B------:R-:W-:Y:S01]  /*7300*/  ISETP.GT.U32.AND P6, PT, R0, R3, PT ;  /* 0x000000030000720c */ /* 0x000fe20003fc4070 */
[----:B------:R-:W-:Y:S01]  /*7310*/  @!P5 IMAD.IADD R12, R12, 0x1, -R0 ;  /* 0x000000010c0cd824 */ /* 0x000fe200078e0a00 */
[----:B-----5:R-:W-:Y:S01]  /*7320*/  IABS R7, R17 ;  /* 0x0000001100077213 */ /* 0x020fe20000000000 */
[----:B------:R-:W-:Y:S01]  /*7330*/  @!P4 IMAD.MOV R10, RZ, RZ, -R10 ;  /* 0x000000ffff0ac224 */ /* 0x000fe200078e0a0a */
[----:B------:R-:W-:Y:S01]  /*7340*/  ISETP.GE.AND P4, PT, R17, RZ, PT ;  /* 0x000000ff1100720c */ /* 0x000fe20003f86270 */
[----:B------:R-:W-:Y:S01]  /*7350*/  IMAD.MOV.U32 R17, RZ, RZ, R13 ;  /* 0x000000ffff117224 */ /* 0x000fe200078e000d */
[----:B---3--:R-:W-:Y:S01]  /*7360*/  IABS R9, R16 ;  /* 0x0000001000097213 */ /* 0x008fe20000000000 */
[----:B------:R-:W-:Y:S01]  /*7370*/  IMAD.HI.U32 R13, R2, R4, RZ ;  /* 0x00000004020d7227 */ /* 0x000fe200078e00ff */
[----:B------:R-:W-:Y:S01]  /*7380*/  ISETP.GT.U32.AND P5, PT, R0, R12, PT ;  /* 0x0000000c0000720c */ /* 0x000fe20003fa4070 */
[----:B------:R0:W-:Y:S01]  /*7390*/  STL [R1+0x398], R10 ;  /* 0x0003980a01007387 */ /* 0x0001e20000100800 */
[----:B------:R-:W-:Y:S01]  /*73a0*/  ISETP.GE.AND P1, PT, R11, RZ, PT ;  /* 0x000000ff0b00720c */ /* 0x000fe20003f26270 */
[----:B------:R-:W-:Y:S01]  /*73b0*/  IMAD.MOV.U32 R8, RZ, RZ, R9 ;  /* 0x000000ffff087224 */ /* 0x000fe200078e0009 */
[----:B------:R-:W-:Y:S01]  /*73c0*/  IABS R9, R15 ;  /* 0x0000000f00097213 */ /* 0x000fe20000000000 */
[----:B------:R-:W-:-:S02]  /*73d0*/  IMAD.MOV R13, RZ, RZ, -R13 ;  /* 0x000000ffff0d7224 */ /* 0x000fc400078e0a0d */
[----:B------:R-:W-:Y:S02]  /*73e0*/  @!P6 IMAD.IADD R3, R3, 0x1, -R0 ;  /* 0x000000010303e824 */ /* 0x000fe400078e0a00 */
[----:B0-----:R-:W-:-:S03]  /*73f0*/  IMAD.HI.U32 R10, R2, R7, RZ ;  /* 0x00000007020a7227 */ /* 0x001fc600078e00ff */
[C---:B------:R-:W-:Y:S01]  /*7400*/  ISETP.GT.U32.AND P6, PT, R0.reuse, R3, PT ;  /* 0x000000030000720c */ /* 0x040fe20003fc4070 */
[----:B------:R-:W-:Y:S02]  /*7410*/  IMAD.MOV R10, RZ, RZ, -R10 ;  /* 0x000000ffff0a7224 */ /* 0x000fe400078e0a0a */
[----:B------:R-:W-:Y:S02]  /*7420*/  IMAD R4, R0, R13, R4 ;  /* 0x0000000d00047224 */ /* 0x000fe400078e0204 */
[----:B------:R-:W-:-:S04]  /*7430*/  IMAD.HI.U32 R11, R2, R8, RZ ;  /* 0x00000008020b7227 */ /* 0x000fc800078e00ff */
[----:B------:R-:W-:Y:S02]  /*7440*/  IMAD R7, R0, R10, R7 ;  /* 0x0000000a00077224 */ /* 0x000fe400078e0207 */
[----:B------:R-:W-:Y:S02]  /*7450*/  IMAD.MOV.U32 R10, RZ, RZ, R6 ;  /* 0x000000ffff0a7224 */ /* 0x000fe400078e0006 */
[----:B------:R-:W-:Y:S02]  /*7460*/  IMAD.MOV R11, RZ, RZ, -R11 ;  /* 0x000000ffff0b7224 */ /* 0x000fe400078e0a0b */
[----:B------:R-:W-:Y:S02]  /*7470*/  @!P5 IMAD.IADD R12, R12, 0x1, -R0 ;  /* 0x000000010c0cd824 */ /* 0x000fe400078e0a00 */
[----:B------:R-:W-:Y:S02]  /*7480*/  @!P3 IMAD.MOV R10, RZ, RZ, -R10 ;  /* 0x000000ffff0ab224 */ /* 0x000fe400078e0a0a */
[----:B------:R-:W-:-:S02]  /*7490*/  @!P1 IMAD.MOV R12, RZ, RZ, -R12 ;  /* 0x000000ffff0c9224 */ /* 0x000fc400078e0a0c */
[----:B------:R-:W-:Y:S02]  /*74a0*/  IMAD R8, R0, R11, R8 ;  /* 0x0000000b00087224 */ /* 0x000fe400078e0208 */
[----:B------:R-:W3:Y:S01]  /*74b0*/  LDL R11, [R1+0x80] ;  /* 0x00008000010b7983 */ /* 0x000ee20000100800 */
[----:B------:R-:W-:Y:S01]  /*74c0*/  @!P6 IMAD.IADD R3, R3, 0x1, -R0 ;  /* 0x000000010303e824 */ /* 0x000fe200078e0a00 */
[----:B------:R-:W-:Y:S02]  /*74d0*/  ISETP.GE.AND P6, PT, R16, RZ, PT ;  /* 0x000000ff1000720c */ /* 0x000fe40003fc6270 */
[----:B--2---:R-:W-:Y:S01]  /*74e0*/  IABS R13, R14 ;  /* 0x0000000e000d7213 */ /* 0x004fe20000000000 */
[----:B------:R-:W-:-:S04]  /*74f0*/  IMAD.HI.U32 R14, R2, R9, RZ ;  /* 0x00000009020e7227 */ /* 0x000fc800078e00ff */
[----:B------:R-:W-:-:S04]  /*7500*/  IMAD.MOV R14, RZ, RZ, -R14 ;  /* 0x000000ffff0e7224 */ /* 0x000fc800078e0a0e */
[----:B------:R-:W-:Y:S02]  /*7510*/  IMAD R9, R0, R14, R9 ;  /* 0x0000000e00097224 */ /* 0x000fe400078e0209 */
[----:B------:R-:W2:Y:S04]  /*7520*/  LDL R14, [R1+0x7c] ;  /* 0x00007c00010e7983 */ /* 0x000ea80000100800 */
[----:B------:R0:W-:Y:S04]  /*7530*/  STL [R1+0x348], R10 ;  /* 0x0003480a01007387 */ /* 0x0001e80000100800 */
[----:B0-----:R-:W4:Y:S04]  /*7540*/  LDL R10, [R1+0x84] ;  /* 0x00008400010a7983 */ /* 0x001f280000100800 */
[----:B------:R-:W-:Y:S04]  /*7550*/  STL [R1+0x34c], R12 ;  /* 0x00034c0c01007387 */ /* 0x000fe80000100800 */
[----:B------:R-:W5:Y:S01]  /*7560*/  LDL.LU R16, [R1+0x88] ;  /* 0x0000880001107983 */ /* 0x000f620000300800 */
[----:B------:R-:W-:-:S03]  /*7570*/  IMAD.HI.U32 R6, R2, R13, RZ ;  /* 0x0000000d02067227 */ /* 0x000fc600078e00ff */
[----:B-----5:R0:W-:Y:S04]  /*7580*/  STL [R1+0x3228], R16 ;  /* 0x0032281001007387 */ /* 0x0201e80000100800 */
[----:B0-----:R-:W5:Y:S01]  /*7590*/  LDL.LU R16, [R1+0x78] ;  /* 0x0000780001107983 */ /* 0x001f620000300800 */
[----:B------:R-:W-:-:S04]  /*75a0*/  IMAD.MOV R6, RZ, RZ, -R6 ;  /* 0x000000ffff067224 */ /* 0x000fc800078e0a06 */
[C---:B------:R-:W-:Y:S01]  /*75b0*/  IMAD R13, R0.reuse, R6, R13 ;  /* 0x00000006000d7224 */ /* 0x040fe200078e020d */
[----:B------:R-:W-:-:S13]  /*75c0*/  ISETP.GT.U32.AND P5, PT, R0, R4, PT ;  /* 0x000000040000720c */ /* 0x000fda0003fa4070 */
[----:B------:R-:W-:Y:S01]  /*75d0*/  @!P5 IMAD.IADD R4, R4, 0x1, -R0 ;  /* 0x000000010404d824 */ /* 0x000fe200078e0a00 */
[----:B------:R-:W-:Y:S02]  /*75e0*/  ISETP.GT.U32.AND P5, PT, R0, R9, PT ;  /* 0x000000090000720c */ /* 0x000fe40003fa4070 */
[----:B-----5:R-:W-:Y:S01]  /*75f0*/  IABS R6, R16 ;  /* 0x0000001000067213 */ /* 0x020fe20000000000 */
[----:B------:R0:W-:Y:S04]  /*7600*/  STL [R1+0x322c], R16 ;  /* 0x00322c1001007387 */ /* 0x0001e80000100800 */
[----:B0-----:R-:W5:Y:S01]  /*7610*/  LDL.LU R16, [R1+0x74] ;  /* 0x0000740001107983 */ /* 0x001f620000300800 */
[----:B--2---:R-:W-:Y:S01]  /*7620*/  IABS R12, R14 ;  /* 0x0000000e000c7213 */ /* 0x004fe20000000000 */
[----:B------:R-:W-:-:S04]  /*7630*/  IMAD.MOV.U32 R14, RZ, RZ, R3 ;  /* 0x000000ffff0e7224 */ /* 0x000fc800078e0003 */
[----:B------:R-:W-:Y:S02]  /*7640*/  @!P5 IMAD.IADD R9, R9, 0x1, -R0 ;  /* 0x000000010909d824 */ /* 0x000fe400078e0a00 */
[----:B------:R-:W-:-:S03]  /*7650*/  @!P0 IMAD.MOV R14, RZ, RZ, -R14 ;  /* 0x000000ffff0e8224 */ /* 0x000fc600078e0a0e */
[C---:B------:R-:W-:Y:S02]  /*7660*/  ISETP.GT.U32.AND P0, PT, R0.reuse, R9, PT ;  /* 0x000000090000720c */ /* 0x040fe40003f04070 */
[----:B------:R0:W-:Y:S11]  /*7670*/  STL [R1+0x350], R14 ;  /* 0x0003500e01007387 */ /* 0x0001f60000100800 */
[----:B------:R-:W-:Y:S01]  /*7680*/  @!P0 IMAD.IADD R9, R9, 0x1, -R0 ;  /* 0x0000000109098824 */ /* 0x000fe200078e0a00 */
[----:B------:R-:W-:-:S02]  /*7690*/  ISETP.GT.U32.AND P3, PT, R0, R7, PT ;  /* 0x000000070000720c */ /* 0x000fc40003f64070 */
[----:B-----5:R-:W-:Y:S02]  /*76a0*/  ISETP.GE.AND P0, PT, R16, RZ, PT ;  /* 0x000000ff1000720c */ /* 0x020fe40003f06270 */
[----:B------:R-:W2:Y:S09]  /*76b0*/  LDL.LU R16, [R1+0x322c] ;  /* 0x00322c0001107983 */ /* 0x000eb20000300800 */
[----:B------:R-:W-:Y:S01]  /*76c0*/  @!P3 IMAD.IADD R7, R7, 0x1, -R0 ;  /* 0x000000010707b824 */ /* 0x000fe200078e0a00 */
[----:B------:R-:W-:Y:S01]  /*76d0*/  ISETP.GT.U32.AND P3, PT, R0, R4, PT ;  /* 0x000000040000720c */ /* 0x000fe20003f64070 */
[----:B------:R-:W-:-:S02]  /*76e0*/  IMAD.MOV.U32 R3, RZ, RZ, R12 ;  /* 0x000000ffff037224 */ /* 0x000fc400078e000c */
[----:B------:R-:W-:-:S04]  /*76f0*/  IMAD.HI.U32 R12, R2, R6, RZ ;  /* 0x00000006020c7227 */ /* 0x000fc800078e00ff */
[----:B------:R-:W-:-:S06]  /*7700*/  IMAD.MOV R12, RZ, RZ, -R12 ;  /* 0x000000ffff0c7224 */ /* 0x000fcc00078e0a0c */
[----:B------:R-:W-:Y:S01]  /*7710*/  @!P3 IMAD.IADD R4, R4, 0x1, -R0 ;  /* 0x000000010404b824 */ /* 0x000fe200078e0a00 */
[C---:B------:R-:W-:Y:S01]  /*7720*/  ISETP.GT.U32.AND P3, PT, R0.reuse, R13, PT ;  /* 0x0000000d0000720c */ /* 0x040fe20003f64070 */
[----:B------:R-:W-:Y:S02]  /*7730*/  IMAD R6, R0, R12, R6 ;  /* 0x0000000c00067224 */ /* 0x000fe400078e0206 */
[----:B------:R-:W-:-:S04]  /*7740*/  IMAD.HI.U32 R12, R2, R3, RZ ;  /* 0x00000003020c7227 */ /* 0x000fc800078e00ff */
[----:B------:R-:W-:-:S04]  /*7750*/  IMAD.MOV R12, RZ, RZ, -R12 ;  /* 0x000000ffff0c7224 */ /* 0x000fc800078e0a0c */
[----:B------:R-:W-:Y:S02]  /*7760*/  IMAD R3, R0, R12, R3 ;  /* 0x0000000c00037224 */ /* 0x000fe400078e0203 */
[----:B------:R-:W-:Y:S01]  /*7770*/  @!P3 IMAD.IADD R13, R13, 0x1, -R0 ;  /* 0x000000010d0db824 */ /* 0x000fe200078e0a00 */
[----:B--2---:R-:W-:Y:S02]  /*7780*/  ISETP.GE.AND P3, PT, R16, RZ, PT ;  /* 0x000000ff1000720c */ /* 0x004fe40003f66270 */
[----:B------:R-:W2:Y:S04]  /*7790*/  LDL.LU R16, [R1+0x3228] ;  /* 0x0032280001107983 */ /* 0x000ea80000300800 */
[----:B------:R-:W5:Y:S01]  /*77a0*/  LDL R12, [R1+0x8c] ;  /* 0x00008c00010c7983 */ /* 0x000f620000100800 */
[----:B---3--:R-:W-:-:S05]  /*77b0*/  IABS R11, R11 ;  /* 0x0000000b000b7213 */ /* 0x008fca0000000000 */
[----:B0-----:R-:W-:-:S04]  /*77c0*/  IMAD.HI.U32 R14, R2, R11, RZ ;  /* 0x0000000b020e7227 */ /* 0x001fc800078e00ff */
[----:B------:R-:W-:-:S04]  /*77d0*/  IMAD.MOV R14, RZ, RZ, -R14 ;  /* 0x000000ffff0e7224 */ /* 0x000fc800078e0a0e */
[C---:B------:R-:W-:Y:S02]  /*77e0*/  IMAD R11, R0.reuse, R14, R11 ;  /* 0x0000000e000b7224 */ /* 0x040fe400078e020b */
[----:B------:R-:W-:Y:S01]  /*77f0*/  IMAD.MOV.U32 R14, RZ, RZ, R4 ;  /* 0x000000ffff0e7224 */ /* 0x000fe200078e0004 */
[----:B------:R-:W-:-:S13]  /*7800*/  ISETP.GT.U32.AND P1, PT, R0, R8, PT ;  /* 0x000000080000720c */ /* 0x000fda0003f24070 */
[----:B------:R-:W-:-:S05]  /*7810*/  @!P1 IMAD.IADD R8, R8, 0x1, -R0 ;  /* 0x0000000108089824 */ /* 0x000fca00078e0a00 */
[----:B------:R-:W-:Y:S02]  /*7820*/  ISETP.GT.U32.AND P5, PT, R0, R8, PT ;  /* 0x000000080000720c */ /* 0x000fe40003fa4070 */
[----:B-----5:R-:W-:Y:S02]  /*7830*/  IABS R4, R12 ;  /* 0x0000000c00047213 */ /* 0x020fe40000000000 */
[----:B------:R-:W3:Y:S09]  /*7840*/  LDL.LU R12, [R1+0x7c] ;  /* 0x00007c00010c7983 */ /* 0x000ef20000300800 */
[----:B------:R-:W-:Y:S01]  /*7850*/  @!P5 IMAD.IADD R8, R8, 0x1, -R0 ;  /* 0x000000010808d824 */ /* 0x000fe200078e0a00 */
[----:B------:R-:W-:-:S02]  /*7860*/  ISETP.GT.U32.AND P5, PT, R0, R6, PT ;  /* 0x000000060000720c */ /* 0x000fc40003fa4070 */
[----:B------:R-:W-:-:S11]  /*7870*/  ISETP.GT.U32.AND P1, PT, R0, R7, PT ;  /* 0x000000070000720c */ /* 0x000fd60003f24070 */
[--C-:B------:R-:W-:Y:S02]  /*7880*/  @!P5 IMAD.IADD R6, R6, 0x1, -R0.reuse ;  /* 0x000000010606d824 */ /* 0x100fe400078e0a00 */
[----:B------:R-:W-:Y:S01]  /*7890*/  @!P1 IMAD.IADD R7, R7, 0x1, -R0 ;  /* 0x0000000107079824 */ /* 0x000fe200078e0a00 */
[----:B------:R-:W-:Y:S02]  /*78a0*/  ISETP.GE.AND P1, PT, R15, RZ, PT ;  /* 0x000000ff0f00720c */ /* 0x000fe40003f26270 */
[----:B------:R-:W-:Y:S01]  /*78b0*/  ISETP.GT.U32.AND P5, PT, R0, R6, PT ;  /* 0x000000060000720c */ /* 0x000fe20003fa4070 */
[----:B------:R-:W-:Y:S02]  /*78c0*/  @!P2 IMAD.MOV R14, RZ, RZ, -R14 ;  /* 0x000000ffff0ea224 */ /* 0x000fe400078e0a0e */
[----:B------:R-:W-:Y:S02]  /*78d0*/  @!P4 IMAD.MOV R7, RZ, RZ, -R7 ;  /* 0x000000ffff07c224 */ /* 0x000fe400078e0a07 */
[----:B------:R-:W-:Y:S01]  /*78e0*/  @!P6 IMAD.MOV R8, RZ, RZ, -R8 ;  /* 0x000000ffff08e224 */ /* 0x000fe200078e0a08 */
[----:B------:R0:W-:Y:S05]  /*78f0*/  STL [R1+0x358], R14 ;  /* 0x0003580e01007387 */ /* 0x0001ea0000100800 */
[----:B------:R-:W-:-:S02]  /*7900*/  @!P1 IMAD.MOV R9, RZ, RZ, -R9 ;  /* 0x000000ffff099224 */ /* 0x000fc400078e0a09 */
[----:B------:R-:W-:Y:S01]  /*7910*/  @!P5 IMAD.IADD R6, R6, 0x1, -R0 ;  /* 0x000000010606d824 */ /* 0x000fe200078e0a00 */
[----:B0-----:R-:W5:Y:S04]  /*7920*/  LDL.LU R14, [R1+0x80] ;  /* 0x00008000010e7983 */ /* 0x001f680000300800 */
[----:B------:R-:W-:Y:S04]  /*7930*/  STL [R1+0x35c], R7 ;  /* 0x00035c0701007387 */ /* 0x000fe80000100800 */
[----:B------:R-:W-:Y:S04]  /*7940*/  STL [R1+0x360], R8 ;  /* 0x0003600801007387 */ /* 0x000fe80000100800 */
[----:B------:R-:W-:Y:S01]  /*7950*/  STL [R1+0x368], R9 ;  /* 0x0003680901007387 */ /* 0x000fe20000100800 */
[----:B---3--:R-:W-:-:S03]  /*7960*/  ISETP.GE.AND P1, PT, R12, RZ, PT ;  /* 0x000000ff0c00720c */ /* 0x008fc60003f26270 */
[----:B------:R-:W3:Y:S04]  /*7970*/  LDL R12, [R1+0x94] ;  /* 0x00009400010c7983 */ /* 0x000ee80000100800 */
[----:B------:R0:W-:Y:S04]  /*7980*/  STL [R1+0x3224], R6 ;  /* 0x0032240601007387 */ /* 0x0001e80000100800 */
[----:B0-----:R-:W3:Y:S01]  /*7990*/  LDL.LU R6, [R1+0x84] ;  /* 0x0000840001067983 */ /* 0x001ee20000300800 */
[----:B----4-:R-:W-:Y:S02]  /*79a0*/  IABS R10, R10 ;  /* 0x0000000a000a7213 */ /* 0x010fe40000000000 */
[C---:B------:R-:W-:Y:S01]  /*79b0*/  ISETP.GT.U32.AND P2, PT, R0.reuse, R13, PT ;  /* 0x0000000d0000720c */ /* 0x040fe20003f44070 */
[----:B------:R-:W4:Y:S01]  /*79c0*/  LDL R9, [R1+0x98] ;  /* 0x0000980001097983 */ /* 0x000f220000100800 */
[----:B------:R-:W-:Y:S01]  /*79d0*/  ISETP.GT.U32.AND P4, PT, R0, R3, PT ;  /* 0x000000030000720c */ /* 0x000fe20003f84070 */
[----:B------:R-:W-:-:S04]  /*79e0*/  IMAD.HI.U32 R15, R2, R10, RZ ;  /* 0x0000000a020f7227 */ /* 0x000fc800078e00ff */
[----:B------:R-:W-:-:S04]  /*79f0*/  IMAD.MOV R15, RZ, RZ, -R15 ;  /* 0x000000ffff0f7224 */ /* 0x000fc800078e0a0f */
[----:B------:R-:W-:Y:S01]  /*7a00*/  IMAD R15, R0, R15, R10 ;  /* 0x0000000f000f7224 */ /* 0x000fe200078e020a */
[----:B--2---:R-:W-:Y:S01]  /*7a10*/  IABS R10, R16 ;  /* 0x00000010000a7213 */ /* 0x004fe20000000000 */
[--C-:B------:R-:W-:Y:S02]  /*7a20*/  @!P2 IMAD.IADD R13, R13, 0x1, -R0.reuse ;  /* 0x000000010d0da824 */ /* 0x100fe400078e0a00 */
[----:B------:R-:W-:Y:S02]  /*7a30*/  @!P4 IMAD.IADD R3, R3, 0x1, -R0 ;  /* 0x000000010303c824 */ /* 0x000fe400078e0a00 */
[----:B------:R-:W-:-:S04]  /*7a40*/  IMAD.HI.U32 R7, R2, R10, RZ ;  /* 0x0000000a02077227 */ /* 0x000fc800078e00ff */
[----:B------:R-:W-:Y:S01]  /*7a50*/  IMAD.MOV R7, RZ, RZ, -R7 ;  /* 0x000000ffff077224 */ /* 0x000fe200078e0a07 */
[----:B-----5:R-:W-:Y:S02]  /*7a60*/  ISETP.GE.AND P5, PT, R14, RZ, PT ;  /* 0x000000ff0e00720c */ /* 0x020fe40003fa6270 */
[----:B------:R-:W2:Y:S01]  /*7a70*/  LDL R14, [R1+0xa8] ;  /* 0x0000a800010e7983 */ /* 0x000ea20000100800 */
[----:B------:R-:W-:-:S03]  /*7a80*/  IMAD R10, R0, R7, R10 ;  /* 0x00000007000a7224 */ /* 0x000fc600078e020a */
[----:B------:R-:W5:Y:S01]  /*7a90*/  LDL R7, [R1+0x90] ;  /* 0x0000900001077983 */ /* 0x000f620000100800 */
[----:B------:R-:W-:Y:S02]  /*7aa0*/  ISETP.GT.U32.AND P6, PT, R0, R11, PT ;  /* 0x0000000b0000720c */ /* 0x000fe40003fc4070 */
[----:B---3--:R-:W-:Y:S01]  /*7ab0*/  ISETP.GE.AND P4, PT, R6, RZ, PT ;  /* 0x000000ff0600720c */ /* 0x008fe20003f86270 */
[----:B------:R-:W-:-:S04]  /*7ac0*/  IMAD.MOV.U32 R6, RZ, RZ, R13 ;  /* 0x000000ffff067224 */ /* 0x000fc800078e000d */
[----:B------:R-:W-:-:S05]  /*7ad0*/  @!P0 IMAD.MOV R6, RZ, RZ, -R6 ;  /* 0x000000ffff068224 */ /* 0x000fca00078e0a06 */
[----:B------:R0:W-:Y:S04]  /*7ae0*/  STL [R1+0x36c], R6 ;  /* 0x00036c0601007387 */ /* 0x0001e80000100800 */
[----:B0-----:R-:W3:Y:S01]  /*7af0*/  LDL.LU R6, [R1+0x8c] ;  /* 0x00008c0001067983 */ /* 0x001ee20000300800 */
[----:B------:R-:W-:Y:S01]  /*7b00*/  ISETP.GT.U32.AND P2, PT, R0, R15, PT ;  /* 0x0000000f0000720c */ /* 0x000fe20003f44070 */
[----:B------:R-:W-:Y:S02]  /*7b10*/  @!P6 IMAD.IADD R11, R11, 0x1, -R0 ;  /* 0x000000010b0be824 */ /* 0x000fe400078e0a00 */
[----:B------:R-:W-:-:S04]  /*7b20*/  IMAD.HI.U32 R8, R2, R4, RZ ;  /* 0x0000000402087227 */ /* 0x000fc800078e00ff */
[----:B------:R-:W-:-:S06]  /*7b30*/  IMAD.MOV R8, RZ, RZ, -R8 ;  /* 0x000000ffff087224 */ /* 0x000fcc00078e0a08 */
[----:B------:R-:W-:Y:S01]  /*7b40*/  @!P2 IMAD.IADD R15, R15, 0x1, -R0 ;  /* 0x000000010f0fa824 */ /* 0x000fe200078e0a00 */
[----:B------:R-:W-:-:S04]  /*7b50*/  ISETP.GT.U32.AND P2, PT, R0, R11, PT ;  /* 0x0000000b0000720c */ /* 0x000fc80003f44070 */
[C---:B------:R-:W-:Y:S01]  /*7b60*/  ISETP.GT.U32.AND P0, PT, R0.reuse, R15, PT ;  /* 0x0000000f0000720c */ /* 0x040fe20003f04070 */
[----:B------:R-:W-:Y:S01]  /*7b70*/  IMAD R4, R0, R8, R4 ;  /* 0x0000000800047224 */ /* 0x000fe200078e0204 */
[----:B----4-:R-:W-:Y:S02]  /*7b80*/  IABS R8, R9 ;  /* 0x0000000900087213 */ /* 0x010fe40000000000 */
[----:B------:R-:W-:-:S05]  /*7b90*/  IABS R12, R12 ;  /* 0x0000000c000c7213 */ /* 0x000fca0000000000 */
[----:B------:R-:W-:Y:S01]  /*7ba0*/  @!P2 IMAD.IADD R11, R11, 0x1, -R0 ;  /* 0x000000010b0ba824 */ /* 0x000fe200078e0a00 */
[----:B------:R-:W-:-:S03]  /*7bb0*/  ISETP.GT.U32.AND P2, PT, R0, R4, PT ;  /* 0x000000040000720c */ /* 0x000fc60003f44070 */
[----:B------:R-:W-:Y:S01]  /*7bc0*/  @!P0 IMAD.IADD R15, R15, 0x1, -R0 ;  /* 0x000000010f0f8824 */ /* 0x000fe200078e0a00 */
[----:B------:R-:W-:Y:S01]  /*7bd0*/  ISETP.GE.AND P0, PT, R16, RZ, PT ;  /* 0x000000ff1000720c */ /* 0x000fe20003f06270 */
[----:B------:R-:W-:-:S04]  /*7be0*/  IMAD.HI.U32 R16, R2, R8, RZ ;  /* 0x0000000802107227 */ /* 0x000fc800078e00ff */
[----:B------:R-:W-:-:S04]  /*7bf0*/  IMAD.HI.U32 R9, R2, R12, RZ ;  /* 0x0000000c02097227 */ /* 0x000fc800078e00ff */
[----:B------:R-:W-:Y:S02]  /*7c00*/  IMAD.MOV R16, RZ, RZ, -R16 ;  /* 0x000000ffff107224 */ /* 0x000fe400078e0a10 */
[----:B------:R-:W-:Y:S02]  /*7c10*/  IMAD.MOV R9, RZ, RZ, -R9 ;  /* 0x000000ffff097224 */ /* 0x000fe400078e0a09 */
[----:B------:R-:W-:Y:S02]  /*7c20*/  @!P2 IMAD.IADD R4, R4, 0x1, -R0 ;  /* 0x000000010404a824 */ /* 0x000fe400078e0a00 */
[C---:B------:R-:W-:Y:S02]  /*7c30*/  IMAD R8, R0.reuse, R16, R8 ;  /* 0x0000001000087224 */ /* 0x040fe400078e0208 */
[----:B------:R-:W-:Y:S01]  /*7c40*/  IMAD R9, R0, R9, R12 ;  /* 0x0000000900097224 */ /* 0x000fe200078e020c */
[----:B---3--:R-:W-:Y:S02]  /*7c50*/  ISETP.GE.AND P2, PT, R6, RZ, PT ;  /* 0x000000ff0600720c */ /* 0x008fe40003f46270 */
[----:B------:R-:W3:Y:S04]  /*7c60*/  LDL.LU R6, [R1+0x3224] ;  /* 0x0032240001067983 */ /* 0x000ee80000300800 */
[----:B------:R-:W4:Y:S04]  /*7c70*/  LDL R12, [R1+0xac] ;  /* 0x0000ac00010c7983 */ /* 0x000f280000100800 */
[----:B------:R-:W3:Y:S04]  /*7c80*/  LDL.LU R16, [R1+0x1c8] ;  /* 0x0001c80001107983 */ /* 0x000ee80000300800 */
[----:B------:R0:W-:Y:S04]  /*7c90*/  STL [R1+0x3220], R8 ;  /* 0x0032200801007387 */ /* 0x0001e80000100800 */
[----:B0-----:R-:W3:Y:S01]  /*7ca0*/  LDL R8, [R1+0xb0] ;  /* 0x0000b00001087983 */ /* 0x001ee20000100800 */
[----:B------:R-:W-:-:S02]  /*7cb0*/  ISETP.GT.U32.AND P6, PT, R0, R3, PT ;  /* 0x000000030000720c */ /* 0x000fc40003fc4070 */
[----:B-----5:R-:W-:Y:S02]  /*7cc0*/  IABS R13, R7 ;  /* 0x00000007000d7213 */ /* 0x020fe40000000000 */
[----:B--2---:R-:W-:-:S03]  /*7cd0*/  IABS R7, R14 ;  /* 0x0000000e00077213 */ /* 0x004fc60000000000 */
[----:B------:R-:W-:-:S06]  /*7ce0*/  IMAD.HI.U32 R14, R2, R13, RZ ;  /* 0x0000000d020e7227 */ /* 0x000fcc00078e00ff */
[----:B------:R-:W-:Y:S01]  /*7cf0*/  @!P6 IMAD.IADD R3, R3, 0x1, -R0 ;  /* 0x000000010303e824 */ /* 0x000fe200078e0a00 */
[----:B------:R-:W-:Y:S01]  /*7d00*/  ISETP.GT.U32.AND P6, PT, R0, R10, PT ;  /* 0x0000000a0000720c */ /* 0x000fe20003fc4070 */
[----:B------:R-:W-:-:S04]  /*7d10*/  IMAD.MOV R14, RZ, RZ, -R14 ;  /* 0x000000ffff0e7224 */ /* 0x000fc800078e0a0e */
[----:B------:R-:W-:Y:S02]  /*7d20*/  IMAD R13, R0, R14, R13 ;  /* 0x0000000e000d7224 */ /* 0x000fe400078e020d */
[----:B------:R-:W-:-:S04]  /*7d30*/  IMAD.HI.U32 R14, R2, R7, RZ ;  /* 0x00000007020e7227 */ /* 0x000fc800078e00ff */
[----:B------:R-:W-:Y:S02]  /*7d40*/  IMAD.MOV R14, RZ, RZ, -R14 ;  /* 0x000000ffff0e7224 */ /* 0x000fe400078e0a0e */
[----:B------:R-:W-:Y:S01]  /*7d50*/  @!P6 IMAD.IADD R10, R10, 0x1, -R0 ;  /* 0x000000010a0ae824 */ /* 0x000fe200078e0a00 */
[C---:B------:R-:W-:Y:S01]  /*7d60*/  ISETP.GT.U32.AND P6, PT, R0.reuse, R13, PT ;  /* 0x0000000d0000720c */ /* 0x040fe20003fc4070 */
[----:B------:R-:W-:Y:S02]  /*7d70*/  IMAD R7, R0, R14, R7 ;  /* 0x0000000e00077224 */ /* 0x000fe400078e0207 */
[----:B------:R-:W-:-:S10]  /*7d80*/  @!P1 IMAD.MOV R3, RZ, RZ, -R3 ;  /* 0x000000ffff039224 */ /* 0x000fd400078e0a03 */
[----:B------:R-:W-:-:S05]  /*7d90*/  @!P6 IMAD.IADD R13, R13, 0x1, -R0 ;  /* 0x000000010d0de824 */ /* 0x000fca00078e0a00 */
[----:B------:R-:W-:Y:S02]  /*7da0*/  ISETP.GT.U32.AND P1, PT, R0, R13, PT ;  /* 0x0000000d0000720c */ /* 0x000fe40003f24070 */
[----:B---3--:R-:W-:Y:S01]  /*7db0*/  IABS R14, R8 ;  /* 0x00000008000e7213 */ /* 0x008fe20000000000 */
[----:B------:R-:W-:Y:S02]  /*7dc0*/  IMAD.MOV.U32 R8, RZ, RZ, R6 ;  /* 0x000000ffff087224 */ /* 0x000fe400078e0006 */
[----:B------:R-:W2:Y:S02]  /*7dd0*/  LDL.LU R6, [R1+0xc4] ;  /* 0x0000c40001067983 */ /* 0x000ea40000300800 */
[----:B------:R-:W-:-:S05]  /*7de0*/  @!P3 IMAD.MOV R8, RZ, RZ, -R8 ;  /* 0x000000ffff08b224 */ /* 0x000fca00078e0a08 */
[----:B------:R-:W-:Y:S04]  /*7df0*/  STL [R1+0x374], R8 ;  /* 0x0003740801007387 */ /* 0x000fe80000100800 */
[----:B------:R-:W-:Y:S04]  /*7e00*/  STL [R1+0x378], R3 ;  /* 0x0003780301007387 */ /* 0x000fe80000100800 */
[----:B------:R0:W-:Y:S04]  /*7e10*/  STL [R1+0x321c], R13 ;  /* 0x00321c0d01007387 */ /* 0x0001e80000100800 */
[----:B0-----:R-:W3:Y:S01]  /*7e20*/  LDL.LU R13, [R1+0x90] ;  /* 0x00009000010d7983 */ /* 0x001ee20000300800 */
[----:B------:R-:W-:Y:S01]  /*7e30*/  ISETP.GT.U32.AND P6, PT, R0, R4, PT ;  /* 0x000000040000720c */ /* 0x000fe20003fc4070 */
[----:B------:R-:W-:-:S02]  /*7e40*/  IMAD.MOV.U32 R3, RZ, RZ, R11 ;  /* 0x000000ffff037224 */ /* 0x000fc400078e000b */
[----:B------:R-:W-:Y:S01]  /*7e50*/  IMAD.MOV.U32 R8, RZ, RZ, R15 ;  /* 0x000000ffff087224 */ /* 0x000fe200078e000f */
[----:B----4-:R-:W-:Y:S01]  /*7e60*/  IABS R12, R12 ;  /* 0x0000000c000c7213 */ /* 0x010fe20000000000 */
[----:B------:R-:W-:Y:S01]  /*7e70*/  @!P5 IMAD.MOV R3, RZ, RZ, -R3 ;  /* 0x000000ffff03d224 */ /* 0x000fe200078e0a03 */
[----:B------:R-:W4:Y:S01]  /*7e80*/  LDL.LU R15, [R1+0x98] ;  /* 0x00009800010f7983 */ /* 0x000f220000300800 */
[----:B------:R-:W-:-:S03]  /*7e90*/  @!P4 IMAD.MOV R8, RZ, RZ, -R8 ;  /* 0x000000ffff08c224 */ /* 0x000fc600078e0a08 */
[----:B------:R0:W-:Y:S04]  /*7ea0*/  STL [R1+0x37c], R3 ;  /* 0x00037c0301007387 */ /* 0x0001e80000100800 */
[----:B------:R1:W-:Y:S01]  /*7eb0*/  STL [R1+0x3214], R2 ;  /* 0x0032140201007387 */ /* 0x0003e20000100800 */
[----:B------:R-:W-:Y:S02]  /*7ec0*/  @!P6 IMAD.IADD R4, R4, 0x1, -R0 ;  /* 0x000000010404e824 */ /* 0x000fe400078e0a00 */
[----:B0-----:R-:W-:-:S04]  /*7ed0*/  IMAD.HI.U32 R3, R2, R12, RZ ;  /* 0x0000000c02037227 */ /* 0x001fc800078e00ff */
[----:B--2---:R-:W-:Y:S02]  /*7ee0*/  IMAD.MOV.U32 R11, RZ, RZ, R6 ;  /* 0x000000ffff0b7224 */ /* 0x004fe400078e0006 */
[----:B------:R-:W-:Y:S02]  /*7ef0*/  IMAD.HI.U32 R6, R2, R14, RZ ;  /* 0x0000000e02067227 */ /* 0x000fe400078e00ff */
[----:B-1----:R-:W2:Y:S04]  /*7f00*/  LDL.LU R2, [R1+0x94] ;  /* 0x0000940001027983 */ /* 0x002ea80000300800 */
[----:B------:R0:W-:Y:S04]  /*7f10*/  STL [R1+0x388], R8 ;  /* 0x0003880801007387 */ /* 0x0001e80000100800 */
[----:B0-----:R-:W5:Y:S01]  /*7f20*/  LDL.LU R8, [R1+0x3220] ;  /* 0x0032200001087983 */ /* 0x001f620000300800 */
[----:B---3--:R-:W-:-:S03]  /*7f30*/  ISETP.GE.AND P6, PT, R13, RZ, PT ;  /* 0x000000ff0d00720c */ /* 0x008fc60003fc6270 */
[----:B------:R-:W3:Y:S01]  /*7f40*/  LDL.LU R13, [R1+0x321c] ;  /* 0x00321c00010d7983 */ /* 0x000ee20000300800 */
[C---:B------:R-:W-:Y:S01]  /*7f50*/  ISETP.GT.U32.AND P3, PT, R0.reuse, R10, PT ;  /* 0x0000000a0000720c */ /* 0x040fe20003f64070 */
[----:B------:R-:W-:Y:S02]  /*7f60*/  IMAD.MOV R6, RZ, RZ, -R6 ;  /* 0x000000ffff067224 */ /* 0x000fe400078e0a06 */
[----:B------:R-:W-:Y:S01]  /*7f70*/  IMAD.MOV R3, RZ, RZ, -R3 ;  /* 0x000000ffff037224 */ /* 0x000fe200078e0a03 */
[----:B------:R0:W-:Y:S01]  /*7f80*/  STL [R1+0x3218], R28 ;  /* 0x0032181c01007387 */ /* 0x0001e20000100800 */
[C---:B------:R-:W-:Y:S02]  /*7f90*/  IMAD R6, R0.reuse, R6, R14 ;  /* 0x0000000600067224 */ /* 0x040fe400078e020e */
[----:B------:R-:W-:Y:S01]  /*7fa0*/  IMAD R3, R0, R3, R12 ;  /* 0x0000000300037224 */ /* 0x000fe200078e020c */
[----:B------:R-:W4:Y:S05]  /*7fb0*/  LDL.LU R14, [R1+0xb4] ;  /* 0x0000b400010e7983 */ /* 0x000f2a0000300800 */
[----:B------:R-:W-:Y:S01]  /*7fc0*/  @!P3 IMAD.IADD R10, R10, 0x1, -R0 ;  /* 0x000000010a0ab824 */ /* 0x000fe200078e0a00 */
[----:B------:R-:W-:Y:S01]  /*7fd0*/  ISETP.GT.U32.AND P5, PT, R0, R9, PT ;  /* 0x000000090000720c */ /* 0x000fe20003fa4070 */
[----:B0-----:R-:W-:-:S02]  /*7fe0*/  IMAD.MOV.U32 R28, RZ, RZ, R4 ;  /* 0x000000ffff1c7224 */ /* 0x001fc400078e0004 */
[----:B---3--:R-:W-:Y:S01]  /*7ff0*/  @!P1 IMAD.IADD R13, R13, 0x1, -R0 ;  /* 0x000000010d0d9824 */ /* 0x008fe200078e0a00 */
[----:B--2---:R-:W-:Y:S01]  /*8000*/  ISETP.GE.AND P1, PT, R2, RZ, PT ;  /* 0x000000ff0200720c */ /* 0x004fe20003f26270 */
[----:B------:R-:W-:Y:S02]  /*8010*/  IMAD.MOV.U32 R2, RZ, RZ, R10 ;  /* 0x000000ffff027224 */ /* 0x000fe400078e000a */
[----:B------:R-:W2:Y:S04]  /*8020*/  LDL.LU R10, [R1+0xa8] ;  /* 0x0000a800010a7983 */ /* 0x000ea80000300800 */
[----:B------:R-:W3:Y:S01]  /*8030*/  LDL.LU R12, [R1+0xac] ;  /* 0x0000ac00010c7983 */ /* 0x000ee20000300800 */
[----:B-----5:R-:W-:Y:S01]  /*8040*/  ISETP.GT.U32.AND P4, PT, R0, R8, PT ;  /* 0x000000080000720c */ /* 0x020fe20003f84070 */
[----:B------:R-:W-:-:S02]  /*8050*/  @!P0 IMAD.MOV R2, RZ, RZ, -R2 ;  /* 0x000000ffff028224 */ /* 0x000fc400078e0a02 */
[----:B------:R-:W-:Y:S01]  /*8060*/  @!P5 IMAD.IADD R9, R9, 0x1, -R0 ;  /* 0x000000010909d824 */ /* 0x000fe200078e0a00 */
[----:B----4-:R-:W-:Y:S01]  /*8070*/  ISETP.GE.AND P5, PT, R15, RZ, PT ;  /* 0x000000ff0f00720c */ /* 0x010fe20003fa6270 */
[----:B------:R-:W-:Y:S02]  /*8080*/  IMAD.MOV.U32 R15, RZ, RZ, R11 ;  /* 0x000000ffff0f7224 */ /* 0x000fe400078e000b */
[----:B------:R-:W4:Y:S01]  /*8090*/  LDL.LU R11, [R1+0xb0] ;  /* 0x0000b000010b7983 */ /* 0x000f220000300800 */
[----:B------:R-:W-:-:S03]  /*80a0*/  @!P2 IMAD.MOV R28, RZ, RZ, -R28 ;  /* 0x000000ffff1ca224 */ /* 0x000fc600078e0a1c */
[----:B------:R0:W-:Y:S02]  /*80b0*/  STL [R1+0x390], R2 ;  /* 0x0003900201007387 */ /* 0x0001e40000100800 */
[----:B------:R-:W-:Y:S02]  /*80c0*/  @!P4 IMAD.IADD R8, R8, 0x1, -R0 ;  /* 0x000000010808c824 */ /* 0x000fe400078e0a00 */
[----:B0-----:R-:W-:-:S03]  /*80d0*/  IMAD.MOV.U32 R2, RZ, RZ, R13 ;  /* 0x000000ffff027224 */ /* 0x001fc600078e000d */
[----:B------:R-:W-:Y:S01]  /*80e0*/  ISETP.GT.U32.AND P0, PT, R0, R8, PT ;  /* 0x000000080000720c */ /* 0x000fe20003f04070 */
[----:B------:R-:W5:Y:S01]  /*80f0*/  LDL.LU R13, [R1+0xb8] ;  /* 0x0000b800010d7983 */ /* 0x000f620000300800 */
[----:B------:R-:W-:-:S03]  /*8100*/  @!P6 IMAD.MOV R2, RZ, RZ, -R2 ;  /* 0x000000ffff02e224 */ /* 0x000fc600078e0a02 */
[----:B------:R0:W-:Y:S04]  /*8110*/  STL [R1+0x38c], R28 ;  /* 0x00038c1c01007387 */ /* 0x0001e80000100800 */
[----:B0-----:R-:W4:Y:S04]  /*8120*/  LDL.LU R28, [R1+0x3218] ;  /* 0x00321800011c7983 */ /* 0x001f280000300800 */
[----:B------:R0:W-:Y:S01]  /*8130*/  STL [R1+0x384], R2 ;  /* 0x0003840201007387 */ /* 0x0001e20000100800 */
[----:B------:R-:W-:-:S03]  /*8140*/  @!P0 IMAD.IADD R8, R8, 0x1, -R0 ;  /* 0x0000000108088824 */ /* 0x000fc600078e0a00 */
[----:B0-----:R-:W4:Y:S01]  /*8150*/  LDL.LU R2, [R1+0x3214] ;  /* 0x0032140001027983 */ /* 0x001f220000300800 */
[----:B---3--:R-:W-:-:S03]  /*8160*/  ISETP.GE.AND P0, PT, R12, RZ, PT ;  /* 0x000000ff0c00720c */ /* 0x008fc60003f06270 */
[----:B------:R-:W3:Y:S01]  /*8170*/  LDL.LU R12, [R1+0xc0] ;  /* 0x0000c000010c7983 */ /* 0x000ee20000300800 */
[----:B------:R-:W-:Y:S02]  /*8180*/  IABS R4, R14 ;  /* 0x0000000e00047213 */ /* 0x000fe40000000000 */
[----:B------:R-:W-:Y:S02]  /*8190*/  ISETP.GT.U32.AND P2, PT, R0, R3, PT ;  /* 0x000000030000720c */ /* 0x000fe40003f44070 */
[----:B--2---:R-:W-:-:S11]  /*81a0*/  ISETP.GE.AND P6, PT, R10, RZ, PT ;  /* 0x000000ff0a00720c */ /* 0x004fd60003fc6270 */
[----:B------:R-:W-:Y:S01]  /*81b0*/  @!P2 IMAD.IADD R3, R3, 0x1, -R0 ;  /* 0x000000010303a824 */ /* 0x000fe200078e0a00 */
[----:B------:R-:W-:Y:S01]  /*81c0*/  ISETP.GE.AND P2, PT, R14, RZ, PT ;  /* 0x000000ff0e00720c */ /* 0x000fe20003f46270 */
[----:B------:R-:W-:Y:S02]  /*81d0*/  IMAD.MOV.U32 R14, RZ, RZ, R15 ;  /* 0x000000ffff0e7224 */ /* 0x000fe400078e000f */
[----:B----4-:R-:W-:-:S04]  /*81e0*/  IMAD.HI.U32 R10, R2, R4, RZ ;  /* 0x00000004020a7227 */ /* 0x010fc800078e00ff */
[----:B------:R-:W-:-:S04]  /*81f0*/  IMAD.MOV R10, RZ, RZ, -R10 ;  /* 0x000000ffff0a7224 */ /* 0x000fc800078e0a0a */
[C---:B------:R-:W-:Y:S01]  /*8200*/  IMAD R4, R0.reuse, R10, R4 ;  /* 0x0000000a00047224 */ /* 0x040fe200078e0204 */
[----:B---3--:R0:W-:Y:S04]  /*8210*/  STL [R1+0x3210], R12 ;  /* 0x0032100c01007387 */ /* 0x0081e80000100800 */
[----:B------:R-:W2:Y:S04]  /*8220*/  LDL.LU R10, [R1+0xbc] ;  /* 0x0000bc00010a7983 */ /* 0x000ea80000300800 */
[----:B------:R-:W3:Y:S01]  /*8230*/  LDL.LU R15, [R1+0x100] ;  /* 0x00010000010f7983 */ /* 0x000ee20000300800 */
[----:B------:R-:W-:-:S02]  /*8240*/  ISETP.GT.U32.AND P3, PT, R0, R7, PT ;  /* 0x000000070000720c */ /* 0x000fc40003f64070 */
[----:B------:R-:W-:-:S11]  /*8250*/  ISETP.GT.U32.AND P4, PT, R0, R9, PT ;  /* 0x000000090000720c */ /* 0x000fd60003f84070 */
[----:B------:R-:W-:-:S05]  /*8260*/  @!P3 IMAD.IADD R7, R7, 0x1, -R0 ;  /* 0x000000010707b824 */ /* 0x000fca00078e0a00 */
[----:B------:R-:W-:Y:S01]  /*8270*/  ISETP.GT.U32.AND P3, PT, R0, R7, PT ;  /* 0x000000070000720c */ /* 0x000fe20003f64070 */
[----:B------:R-:W-:-:S04]  /*8280*/  @!P4 IMAD.IADD R9, R9, 0x1, -R0 ;  /* 0x000000010909c824 */ /* 0x000fc800078e0a00 */
[----:B------:R-:W-:Y:S01]  /*8290*/  @!P1 IMAD.MOV R9, RZ, RZ, -R9 ;  /* 0x000000ffff099224 */ /* 0x000fe200078e0a09 */
[----:B------:R-:W-:Y:S01]  /*82a0*/  ISETP.GT.U32.AND P1, PT, R0, R3, PT ;  /* 0x000000030000720c */ /* 0x000fe20003f24070 */
[----:B0-----:R-:W-:-:S06]  /*82b0*/  IMAD.MOV.U32 R12, RZ, RZ, R8 ;  /* 0x000000ffff0c7224 */ /* 0x001fcc00078e0008 */
[----:B------:R-:W-:Y:S01]  /*82c0*/  @!P3 IMAD.IADD R7, R7, 0x1, -R0 ;  /* 0x000000010707b824 */ /* 0x000fe200078e0a00 */
[----:B------:R-:W-:Y:S02]  /*82d0*/  ISETP.GE.AND P3, PT, R11, RZ, PT ;  /* 0x000000ff0b00720c */ /* 0x000fe40003f66270 */
[----:B-----5:R-:W-:Y:S01]  /*82e0*/  IABS R11, R13 ;  /* 0x0000000d000b7213 */ /* 0x020fe20000000000 */
[----:B------:R0:W-:Y:S01]  /*82f0*/  STL [R1+0x380], R9 ;  /* 0x0003800901007387 */ /* 0x0001e20000100800 */
[----:B------:R-:W-:Y:S01]  /*8300*/  @!P5 IMAD.MOV R12, RZ, RZ, -R12 ;  /* 0x000000ffff0cd224 */ /* 0x000fe200078e0a0c */
[----:B------:R-:W-:Y:S01]  /*8310*/  ISETP.GT.U32.AND P5, PT, R0, R4, PT ;  /* 0x000000040000720c */ /* 0x000fe20003fa4070 */
[----:B------:R-:W-:Y:S02]  /*8320*/  @!P1 IMAD.IADD R3, R3, 0x1, -R0 ;  /* 0x0000000103039824 */ /* 0x000fe400078e0a00 */
[----:B0-----:R-:W-:-:S04]  /*8330*/  IMAD.HI.U32 R9, R2, R11, RZ ;  /* 0x0000000b02097227 */ /* 0x001fc800078e00ff */
[----:B------:R-:W-:-:S04]  /*8340*/  IMAD.MOV R9, RZ, RZ, -R9 ;  /* 0x000000ffff097224 */ /* 0x000fc800078e0a09 */
[----:B------:R-:W-:Y:S02]  /*8350*/  IMAD R9, R0, R9, R11 ;  /* 0x0000000900097224 */ /* 0x000fe400078e020b */
[----:B------:R-:W-:Y:S02]  /*8360*/  IMAD.MOV.U32 R11, RZ, RZ, R3 ;  /* 0x000000ffff0b7224 */ /* 0x000fe400078e0003 */
[----:B------:R-:W-:Y:S01]  /*8370*/  @!P6 IMAD.MOV R7, RZ, RZ, -R7 ;  /* 0x000000ffff07e224 */ /* 0x000fe200078e0a07 */
[----:B------:R0:W-:Y:S01]  /*8380*/  STL [R1+0x370], R12 ;  /* 0x0003700c01007387 */ /* 0x0001e20000100800 */
[----:B------:R-:W-:Y:S01]  /*8390*/  @!P0 IMAD.MOV R11, RZ, RZ, -R11 ;  /* 0x000000ffff0b8224 */ /* 0x000fe200078e0a0b */
[----:B------:R-:W-:Y:S01]  /*83a0*/  ISETP.GE.AND P6, PT, R13, RZ, PT ;  /* 0x000000ff0d00720c */ /* 0x000fe20003fc6270 */
[----:B------:R-:W-:Y:S01]  /*83b0*/  @!P5 IMAD.IADD R4, R4, 0x1, -R0 ;  /* 0x000000010404d824 */ /* 0x000fe200078e0a00 */
[----:B0-----:R-:W4:Y:S04]  /*83c0*/  LDL.LU R12, [R1+0x3210] ;  /* 0x00321000010c7983 */ /* 0x001f280000300800 */
[----:B------:R3:W-:Y:S04]  /*83d0*/  STL [R1+0x364], R7 ;  /* 0x0003640701007387 */ /* 0x0007e80000100800 */
[----:B------:R-:W5:Y:S04]  /*83e0*/  LDL.LU R13, [R1+0xc8] ;  /* 0x0000c800010d7983 */ /* 0x000f680000300800 */
[----:B------:R0:W-:Y:S01]  /*83f0*/  STL [R1+0x354], R11 ;  /* 0x0003540b01007387 */ /* 0x0001e20000100800 */
[----:B---3--:R-:W-:-:S02]  /*8400*/  IABS R7, R15 ;  /* 0x0000000f00077213 */ /* 0x008fc40000000000 */
[----:B------:R-:W-:Y:S02]  /*8410*/  ISETP.GE.AND P5, PT, R15, RZ, PT ;  /* 0x000000ff0f00720c */ /* 0x000fe40003fa6270 */
[----:B------:R-:W3:Y:S01]  /*8420*/  LDL.LU R15, [R1+0xcc] ;  /* 0x0000cc00010f7983 */ /* 0x000ee20000300800 */
[----:B------:R-:W-:Y:S02]  /*8430*/  ISETP.GT.U32.AND P4, PT, R0, R6, PT ;  /* 0x000000060000720c */ /* 0x000fe40003f84070 */
[----:B--2---:R-:W-:-:S11]  /*8440*/  IABS R8, R10 ;  /* 0x0000000a00087213 */ /* 0x004fd60000000000 */
[----:B------:R-:W-:-:S05]  /*8450*/  @!P4 IMAD.IADD R6, R6, 0x1, -R0 ;  /* 0x000000010606c824 */ /* 0x000fca00078e0a00 */
[----:B------:R-:W-:Y:S02]  /*8460*/  ISETP.GT.U32.AND P4, PT, R0, R6, PT ;  /* 0x000000060000720c */ /* 0x000fe40003f84070 */
[----:B------:R-:W-:Y:S01]  /*8470*/  ISETP.GE.AND P1, PT, R10, RZ, PT ;  /* 0x000000ff0a00720c */ /* 0x000fe20003f26270 */
[----:B------:R-:W-:Y:S01]  /*8480*/  IMAD.HI.U32 R10, R2, R8, RZ ;  /* 0x00000008020a7227 */ /* 0x000fe200078e00ff */
[----:B------:R-:W-:-:S03]  /*8490*/  ISETP.GT.U32.AND P0, PT, R0, R4, PT ;  /* 0x000000040000720c */ /* 0x000fc60003f04070 */
[----:B------:R-:W-:-:S06]  /*84a0*/  IMAD.MOV R10, RZ, RZ, -R10 ;  /* 0x000000ffff0a7224 */ /* 0x000fcc00078e0a0a */
[----:B------:R-:W-:Y:S02]  /*84b0*/  @!P4 IMAD.IADD R6, R6, 0x1, -R0 ;  /* 0x000000010606c824 */ /* 0x000fe400078e0a00 */
[----:B------:R-:W-:Y:S02]  /*84c0*/  IMAD R8, R0, R10, R8 ;  /* 0x0000000a00087224 */ /* 0x000fe400078e0208 */
[----:B0-----:R-:W-:Y:S02]  /*84d0*/  IMAD.MOV.U32 R11, RZ, RZ, R6 ;  /* 0x000000ffff0b7224 */ /* 0x001fe400078e0006 */
[----:B------:R-:W-:-:S04]  /*84e0*/  IMAD.HI.U32 R10, R2, R7, RZ ;  /* 0x00000007020a7227 */ /* 0x000fc800078e00ff */
[----:B------:R-:W-:Y:S02]  /*84f0*/  @!P3 IMAD.MOV R11, RZ, RZ, -R11 ;  /* 0x000000ffff0bb224 */ /* 0x000fe400078e0a0b */
[----:B------:R-:W-:Y:S02]  /*8500*/  IMAD.MOV R10, RZ, RZ, -R10 ;  /* 0x000000ffff0a7224 */ /* 0x000fe400078e0a0a */
[----:B------:R-:W-:Y:S02]  /*8510*/  @!P0 IMAD.IADD R4, R4, 0x1, -R0 ;  /* 0x0000000104048824 */ /* 0x000fe400078e0a00 */
[C---:B------:R-:W-:Y:S01]  /*8520*/  IMAD R7, R0.reuse, R10, R7 ;  /* 0x0000000a00077224 */ /* 0x040fe200078e0207 */
[----:B------:R-:W-:Y:S01]  /*8530*/  ISETP.GT.U32.AND P4, PT, R0, R9, PT ;  /* 0x000000090000720c */ /* 0x000fe20003f84070 */
[----:B---3--:R0:W-:Y:S04]  /*8540*/  STL [R1+0x320c], R15 ;  /* 0x00320c0f01007387 */ /* 0x0081e80000100800 */
[----:B------:R1:W-:Y:S01]  /*8550*/  STL [R1+0x344], R11 ;  /* 0x0003440b01007387 */ /* 0x0003e20000100800 */
[----:B0-----:R-:W-:-:S03]  /*8560*/  IMAD.MOV.U32 R15, RZ, RZ, R14 ;  /* 0x000000ffff0f7224 */ /* 0x001fc600078e000e */
[----:B------:R-:W2:Y:S01]  /*8570*/  LDL.LU R14, [R1+0xd0] ;  /* 0x0000d000010e7983 */ /* 0x000ea20000300800 */
[----:B------:R-:W-:Y:S01]  /*8580*/  IMAD.MOV.U32 R10, RZ, RZ, R15 ;  /* 0x000000ffff0a7224 */ /* 0x000fe200078e000f */
[----:B-1----:R-:W-:Y:S01]  /*8590*/  IABS R11, R15 ;  /* 0x0000000f000b7213 */ /* 0x002fe20000000000 */
[----:B------:R-:W-:-:S04]  /*85a0*/  IMAD.MOV.U32 R15, RZ, RZ, R4 ;  /* 0x000000ffff0f7224 */ /* 0x000fc800078e0004 */
[----:B------:R-:W-:-:S05]  /*85b0*/  @!P2 IMAD.MOV R15, RZ, RZ, -R15 ;  /* 0x000000ffff0fa224 */ /* 0x000fca00078e0a0f */
[----:B------:R0:W-:Y:S04]  /*85c0*/  STL [R1+0x338], R15 ;  /* 0x0003380f01007387 */ /* 0x0001e80000100800 */
[----:B0-----:R-:W3:Y:S01]  /*85d0*/  LDL.LU R15, [R1+0x320c] ;  /* 0x00320c00010f7983 */ /* 0x001ee20000300800 */
[----:B------:R-:W-:-:S05]  /*85e0*/  @!P4 IMAD.IADD R9, R9, 0x1, -R0 ;  /* 0x000000010909c824 */ /* 0x000fca00078e0a00 */
[C---:B------:R-:W-:Y:S02]  /*85f0*/  ISETP.GT.U32.AND P4, PT, R0.reuse, R9, PT ;  /* 0x000000090000720c */ /* 0x040fe40003f84070 */
[----:B------:R-:W-:-:S11]  /*8600*/  ISETP.GT.U32.AND P3, PT, R0, R8, PT ;  /* 0x000000080000720c */ /* 0x000fd60003f64070 */
[--C-:B------:R-:W-:Y:S01]  /*8610*/  @!P4 IMAD.IADD R9, R9, 0x1, -R0.reuse ;  /* 0x000000010909c824 */ /* 0x100fe200078e0a00 */
[----:B------:R-:W-:Y:S01]  /*8620*/  ISETP.GT.U32.AND P4, PT, R0, R7, PT ;  /* 0x000000070000720c */ /* 0x000fe20003f84070 */
[----:B------:R-:W-:-:S05]  /*8630*/  @!P3 IMAD.IADD R8, R8, 0x1, -R0 ;  /* 0x000000010808b824 */ /* 0x000fca00078e0a00 */
[----:B------:R-:W-:-:S07]  /*8640*/  ISETP.GT.U32.AND P3, PT, R0, R8, PT ;  /* 0x000000080000720c */ /* 0x000fce0003f64070 */
[----:B------:R-:W-:-:S05]  /*8650*/  @!P4 IMAD.IADD R7, R7, 0x1, -R0 ;  /* 0x000000010707c824 */ /* 0x000fca00078e0a00 */
[----:B------:R-:W-:Y:S02]  /*8660*/  ISETP.GT.U32.AND P4, PT, R0, R7, PT ;  /* 0x000000070000720c */ /* 0x000fe40003f84070 */
[----:B----4-:R-:W-:Y:S02]  /*8670*/  IABS R3, R12 ;  /* 0x0000000c00037213 */ /* 0x010fe40000000000 */
[----:B------:R-:W-:Y:S01]  /*8680*/  ISETP.GE.AND P0, PT, R12, RZ, PT ;  /* 0x000000ff0c00720c */ /* 0x000fe20003f06270 */
[----:B------:R-:W-:Y:S01]  /*8690*/  @!P6 IMAD.MOV R9, RZ, RZ, -R9 ;  /* 0x000000ffff09e224 */ /* 0x000fe200078e0a09 */
[----:B-----5:R-:W-:Y:S01]  /*86a0*/  IABS R12, R13 ;  /* 0x0000000d000c7213 */ /* 0x020fe20000000000 */
[----:B------:R-:W-:Y:S01]  /*86b0*/  @!P3 IMAD.IADD R8, R8, 0x1, -R0 ;  /* 0x000000010808b824 */ /* 0x000fe200078e0a00 */
[----:B------:R-:W-:Y:S02]  /*86c0*/  ISETP.GE.AND P6, PT, R10, RZ, PT ;  /* 0x000000ff0a00720c */ /* 0x000fe40003fc6270 */
[----:B------:R3:W-:Y:S01]  /*86d0*/  STL [R1+0x330], R9 ;  /* 0x0003300901007387 */ /* 0x0007e20000100800 */
[----:B------:R-:W-:-:S04]  /*86e0*/  IMAD.HI.U32 R4, R2, R12, RZ ;  /* 0x0000000c02047227 */ /* 0x000fc800078e00ff */
[----:B------:R-:W-:Y:S02]  /*86f0*/  @!P4 IMAD.IADD R7, R7, 0x1, -R0 ;  /* 0x000000010707c824 */ /* 0x000fe400078e0a00 */
[----:B------:R-:W-:Y:S02]  /*8700*/  IMAD.MOV.U32 R10, RZ, RZ, R8 ;  /* 0x000000ffff0a7224 */ /* 0x000fe400078e0008 */
[----:B------:R-:W-:Y:S02]  /*8710*/  IMAD.MOV R4, RZ, RZ, -R4 ;  /* 0x000000ffff047224 */ /* 0x000fe400078e0a04 */
[----:B------:R-:W-:Y:S02]  /*8720*/  @!P1 IMAD.MOV R10, RZ, RZ, -R10 ;  /* 0x000000ffff0a9224 */ /* 0x000fe400078e0a0a */
[----:B------:R-:W-:Y:S01]  /*8730*/  IMAD R4, R0, R4, R12 ;  /* 0x0000000400047224 */ /* 0x000fe200078e020c */
[----:B------:R-:W-:Y:S02]  /*8740*/  ISETP.GE.AND P4, PT, R13, RZ, PT ;  /* 0x000000ff0d00720c */ /* 0x000fe40003f86270 */
[----:B---3--:R-:W-:Y:S01]  /*8750*/  IABS R9, R15 ;  /* 0x0000000f00097213 */ /* 0x008fe20000000000 */
[----:B------:R0:W-:Y:S04]  /*8760*/  STL [R1+0x3208], R15 ;  /* 0x0032080f01007387 */ /* 0x0001e80000100800 */
[----:B------:R-:W3:Y:S01]  /*8770*/  LDL.LU R12, [R1+0xd4] ;  /* 0x0000d400010c7983 */ /* 0x000ee20000300800 */
[----:B0-----:R-:W-:-:S03]  /*8780*/  IMAD.MOV.U32 R15, RZ, RZ, R7 ;  /* 0x000000ffff0f7224 */ /* 0x001fc600078e0007 */
[----:B------:R-:W-:Y:S01]  /*8790*/  STL [R1+0x328], R10 ;  /* 0x0003280a01007387 */ /* 0x000fe20000100800 */
[----:B------:R-:W-:-:S03]  /*87a0*/  @!P5 IMAD.MOV R15, RZ, RZ, -R15 ;  /* 0x000000ffff0fd224 */ /* 0x000fc600078e0a0f */
[----:B------:R-:W4:Y:S04]  /*87b0*/  LDL.LU R13, [R1+0xdc] ;  /* 0x0000dc00010d7983 */ /* 0x000f280000300800 */
[----:B------:R0:W-:Y:S04]  /*87c0*/  STL [R1+0x320], R15 ;  /* 0x0003200f01007387 */ /* 0x0001e80000100800 */
[----:B0-----:R-:W5:Y:S01]  /*87d0*/  LDL.LU R15, [R1+0x3208] ;  /* 0x00320800010f7983 */ /* 0x001f620000300800 */
[----:B------:R-:W-:-:S04]  /*87e0*/  IMAD.HI.U32 R6, R2, R3, RZ ;  /* 0x0000000302067227 */ /* 0x000fc800078e00ff */
[----:B------:R-:W-:-:S04]  /*87f0*/  IMAD.MOV R6, RZ, RZ, -R6 ;  /* 0x000000ffff067224 */ /* 0x000fc800078e0a06 */
[----:B------:R-:W-:-:S05]  /*8800*/  IMAD R3, R0, R6, R3 ;  /* 0x0000000600037224 */ /* 0x000fca00078e0203 */
[----:B------:R-:W-:-:S13]  /*8810*/  ISETP.GT.U32.AND P2, PT, R0, R3, PT ;  /* 0x000000030000720c */ /* 0x000fda0003f44070 */
[----:B------:R-:W-:-:S05]  /*8820*/  @!P2 IMAD.IADD R3, R3, 0x1, -R0 ;  /* 0x000000010303a824 */ /* 0x000fca00078e0a00 */
[----:B------:R-:W-:Y:S02]  /*8830*/  ISETP.GT.U32.AND P2, PT, R0, R3, PT ;  /* 0x000000030000720c */ /* 0x000fe40003f44070 */
[----:B--2---:R-:W-:-:S11]  /*8840*/  IABS R8, R14 ;  /* 0x0000000e00087213 */ /* 0x004fd60000000000 */
[----:B------:R-:W-:-:S04]  /*8850*/  @!P2 IMAD.IADD R3, R3, 0x1, -R0 ;  /* 0x000000010303a824 */ /* 0x000fc800078e0a00 */
[----:B------:R-:W-:Y:S01]  /*8860*/  @!P0 IMAD.MOV R3, RZ, RZ, -R3 ;  /* 0x000000ffff038224 */ /* 0x000fe200078e0a03 */
[----:B------:R-:W-:Y:S01]  /*8870*/  ISETP.GE.AND P0, PT, R14, RZ, PT ;  /* 0x000000ff0e00720c */ /* 0x000fe20003f06270 */
[----:B------:R-:W-:Y:S01]  /*8880*/  IMAD.HI.U32 R6, R2, R11, RZ ;  /* 0x0000000b02067227 */ /* 0x000fe200078e00ff */
[----:B-----5:R-:W-:Y:S02]  /*8890*/  ISETP.GE.AND P5, PT, R15, RZ, PT ;  /* 0x000000ff0f00720c */ /* 0x020fe40003fa6270 */
[----:B------:R-:W2:Y:S04]  /*88a0*/  LDL.LU R15, [R1+0xe0] ;  /* 0x0000e000010f7983 */ /* 0x000ea80000300800 */
[----:B------:R-:W5:Y:S01]  /*88b0*/  LDL.LU R14, [R1+0x118] ;  /* 0x00011800010e7983 */ /* 0x000f620000300800 */
[----:B------:R-:W-:-:S04]  /*88c0*/  IMAD.MOV R6, RZ, RZ, -R6 ;  /* 0x000000ffff067224 */ /* 0x000fc800078e0a06 */
[----:B------:R-:W-:Y:S02]  /*88d0*/  IMAD R6, R0, R6, R11 ;  /* 0x0000000600067224 */ /* 0x000fe400078e020b */
[----:B------:R-:W-:Y:S01]  /*88e0*/  IMAD.HI.U32 R11, R2, R9, RZ ;  /* 0x00000009020b7227 */ /* 0x000fe200078e00ff */
[C---:B------:R-:W-:Y:S02]  /*88f0*/  ISETP.GT.U32.AND P1, PT, R0.reuse, R4, PT ;  /* 0x000000040000720c */ /* 0x040fe40003f24070 */
[----:B------:R-:W-:Y:S01]  /*8900*/  ISETP.GT.U32.AND P3, PT, R0, R6, PT ;  /* 0x000000060000720c */ /* 0x000fe20003f64070 */
[----:B------:R-:W-:-:S04]  /*8910*/  IMAD.MOV R11, RZ, RZ, -R11 ;  /* 0x000000ffff0b7224 */ /* 0x000fc800078e0a0b */
[----:B------:R-:W-:-:S05]  /*8920*/  IMAD R9, R0, R11, R9 ;  /* 0x0000000b00097224 */ /* 0x000fca00078e0209 */
[----:B------:R-:W-:Y:S01]  /*8930*/  ISETP.GT.U32.AND P2, PT, R0, R9, PT ;  /* 0x000000090000720c */ /* 0x000fe20003f44070 */
[--C-:B------:R-:W-:Y:S02]  /*8940*/  @!P1 IMAD.IADD R4, R4, 0x1, -R0.reuse ;  /* 0x0000000104049824 */ /* 0x100fe400078e0a00 */
[----:B------:R-:W-:-:S03]  /*8950*/  @!P3 IMAD.IADD R6, R6, 0x1, -R0 ;  /* 0x000000010606b824 */ /* 0x000fc600078e0a00 */
[C---:B------:R-:W-:Y:S02]  /*8960*/  ISETP.GT.U32.AND P1, PT, R0.reuse, R4, PT ;  /* 0x000000040000720c */ /* 0x040fe40003f24070 */
[----:B------:R-:W-:-:S05]  /*8970*/  ISETP.GT.U32.AND P3, PT, R0, R6, PT ;  /* 0x000000060000720c */ /* 0x000fca0003f64070 */
[----:B------:R-:W-:Y:S02]  /*8980*/  @!P2 IMAD.IADD R9, R9, 0x1, -R0 ;  /* 0x000000010909a824 */ /* 0x000fe400078e0a00 */
[----:B------:R-:W-:-:S03]  /*8990*/  IMAD.HI.U32 R11, R2, R8, RZ ;  /* 0x00000008020b7227 */ /* 0x000fc600078e00ff */
[----:B------:R-:W-:Y:S01]  /*89a0*/  ISETP.GT.U32.AND P2, PT, R0, R9, PT ;  /* 0x000000090000720c */ /* 0x000fe20003f44070 */
[----:B------:R-:W-:Y:S02]  /*89b0*/  IMAD.MOV R11, RZ, RZ, -R11 ;  /* 0x000000ffff0b7224 */ /* 0x000fe400078e0a0b */
[--C-:B------:R-:W-:Y:S02]  /*89c0*/  @!P3 IMAD.IADD R6, R6, 0x1, -R0.reuse ;  /* 0x000000010606b824 */ /* 0x100fe400078e0a00 */
[----:B------:R-:W-:Y:S01]  /*89d0*/  @!P1 IMAD.IADD R4, R4, 0x1, -R0 ;  /* 0x0000000104049824 */ /* 0x000fe200078e0a00 */
[----:B---3--:R-:W-:Y:S01]  /*89e0*/  IABS R10, R12 ;  /* 0x0000000c000a7213 */ /* 0x008fe20000000000 */
[----:B------:R-:W-:Y:S01]  /*89f0*/  @!P6 IMAD.MOV R6, RZ, RZ, -R6 ;  /* 0x000000ffff06e224 */ /* 0x000fe200078e0a06 */
[----:B------:R-:W-:Y:S01]  /*8a00*/  ISETP.GE.AND P3, PT, R12, RZ, PT ;  /* 0x000000ff0c00720c */ /* 0x000fe20003f66270 */
[----:B------:R-:W-:Y:S01]  /*8a10*/  IMAD.MOV.U32 R12, RZ, RZ, R4 ;  /* 0x000000ffff0c7224 */ /* 0x000fe200078e0004 */
[----:B------:R-:W-:Y:S01]  /*8a20*/  STL [R1+0x318], R3 ;  /* 0x0003180301007387 */ /* 0x000fe20000100800 */
[----:B------:R-:W-:-:S03]  /*8a30*/  IMAD R8, R0, R11, R8 ;  /* 0x0000000b00087224 */ /* 0x000fc600078e0208 */
[----:B------:R-:W3:Y:S01]  /*8a40*/  LDL.LU R11, [R1+0xd8] ;  /* 0x0000d800010b7983 */ /* 0x000ee20000300800 */
[----:B------:R-:W-:Y:S02]  /*8a50*/  @!P4 IMAD.MOV R12, RZ, RZ, -R12 ;  /* 0x000000ffff0cc224 */ /* 0x000fe400078e0a0c */
[----:B------:R-:W-:Y:S01]  /*8a60*/  @!P2 IMAD.IADD R9, R9, 0x1, -R0 ;  /* 0x000000010909a824 */ /* 0x000fe200078e0a00 */
[----:B------:R5:W-:Y:S04]  /*8a70*/  STL [R1+0x310], R6 ;  /* 0x0003100601007387 */ /* 0x000be80000100800 */
[----:B------:R0:W-:Y:S01]  /*8a80*/  STL [R1+0x30c], R12 ;  /* 0x00030c0c01007387 */ /* 0x0001e20000100800 */
[----:B-----5:R-:W-:Y:S02]  /*8a90*/  IABS R6, R14 ;  /* 0x0000000e00067213 */ /* 0x020fe40000000000 */
[----:B------:R-:W-:Y:S01]  /*8aa0*/  ISETP.GE.AND P2, PT, R14, RZ, PT ;  /* 0x000000ff0e00720c */ /* 0x000fe20003f46270 */
[----:B------:R-:W-:-:S02]  /*8ab0*/  IMAD.MOV.U32 R14, RZ, RZ, R9 ;  /* 0x000000ffff0e7224 */ /* 0x000fc400078e0009 */
[----:B0-----:R-:W-:Y:S01]  /*8ac0*/  IMAD.HI.U32 R12, R2, R6, RZ ;  /* 0x00000006020c7227 */ /* 0x001fe200078e00ff */
[----:B------:R-:W5:Y:S03]  /*8ad0*/  LDL R9, [R1+0xe4] ;  /* 0x0000e40001097983 */ /* 0x000f660000100800 */
[----:B------:R-:W-:Y:S02]  /*8ae0*/  @!P5 IMAD.MOV R14, RZ, RZ, -R14 ;  /* 0x000000ffff0ed224 */ /* 0x000fe400078e0a0e */
[----:B------:R-:W-:-:S03]  /*8af0*/  IMAD.MOV R12, RZ, RZ, -R12 ;  /* 0x000000ffff0c7224 */ /* 0x000fc600078e0a0c */
[----:B------:R0:W-:Y:S01]  /*8b00*/  STL [R1+0x308], R14 ;  /* 0x0003080e01007387 */ /* 0x0001e20000100800 */
[----:B------:R-:W-:-:S03]  /*8b10*/  IMAD R6, R0, R12, R6 ;  /* 0x0000000c00067224 */ /* 0x000fc600078e0206 */
[----:B0-----:R-:W5:Y:S04]  /*8b20*/  LDL.LU R14, [R1+0xec] ;  /* 0x0000ec00010e7983 */ /* 0x001f680000300800 */
[----:B------:R-:W5:Y:S01]  /*8b30*/  LDL R12, [R1+0xe8] ;  /* 0x0000e800010c7983 */ /* 0x000f620000100800 */
[----:B------:R-:W-:-:S04]  /*8b40*/  IMAD.HI.U32 R7, R2, R10, RZ ;  /* 0x0000000a02077227 */ /* 0x000fc800078e00ff */
[----:B------:R-:W-:Y:S01]  /*8b50*/  IMAD.MOV R7, RZ, RZ, -R7 ;  /* 0x000000ffff077224 */ /* 0x000fe200078e0a07 */
[----:B------:R-:W-:-:S03]  /*8b60*/  ISETP.GT.U32.AND P1, PT, R0, R8, PT ;  /* 0x000000080000720c */ /* 0x000fc60003f24070 */
[----:B------:R-:W-:-:S05]  /*8b70*/  IMAD R7, R0, R7, R10 ;  /* 0x0000000700077224 */ /* 0x000fca00078e020a */
[----:B------:R-:W-:-:S05]  /*8b80*/  ISETP.GT.U32.AND P4, PT, R0, R7, PT ;  /* 0x000000070000720c */ /* 0x000fca0003f84070 */
[----:B------:R-:W-:Y:S01]  /*8b90*/  @!P1 IMAD.IADD R8, R8, 0x1, -R0 ;  /* 0x0000000108089824 */ /* 0x000fe200078e0a00 */
[----:B----4-:R-:W-:Y:S02]  /*8ba0*/  IABS R4, R13 ;  /* 0x0000000d00047213 */ /* 0x010fe40000000000 */
[----:B---3--:R-:W-:Y:S02]  /*8bb0*/  IABS R3, R11 ;  /* 0x0000000b00037213 */ /* 0x008fe40000000000 */
[----:B------:R-:W-:-:S03]  /*8bc0*/  ISETP.GT.U32.AND P1, PT, R0, R8, PT ;  /* 0x000000080000720c */ /* 0x000fc60003f24070 */
[----:B------:R-:W-:Y:S02]  /*8bd0*/  @!P4 IMAD.IADD R7, R7, 0x1, -R0 ;  /* 0x000000010707c824 */ /* 0x000fe400078e0a00 */
[----:B------:R-:W-:Y:S01]  /*8be0*/  IMAD.HI.U32 R10, R2, R3, RZ ;  /* 0x00000003020a7227 */ /* 0x000fe200078e00ff */
[----:B------:R-:W-:Y:S02]  /*8bf0*/  ISETP.GE.AND P6, PT, R11, RZ, PT ;  /* 0x000000ff0b00720c */ /* 0x000fe40003fc6270 */
[----:B------:R-:W-:Y:S01]  /*8c00*/  ISETP.GT.U32.AND P4, PT, R0, R7, PT ;  /* 0x000000070000720c */ /* 0x000fe20003f84070 */
[----:B------:R-:W-:Y:S02]  /*8c10*/  IMAD.MOV R10, RZ, RZ, -R10 ;  /* 0x000000ffff0a7224 */ /* 0x000fe400078e0a0a */
[----:B------:R-:W-:-:S04]  /*8c20*/  IMAD.HI.U32 R11, R2, R4, RZ ;  /* 0x00000004020b7227 */ /* 0x000fc800078e00ff */
[----:B------:R-:W-:Y:S01]  /*8c30*/  IMAD R3, R0, R10, R3 ;  /* 0x0000000a00037224 */ /* 0x000fe200078e0203 */
[----:B--2---:R-:W-:Y:S01]  /*8c40*/  IABS R10, R15 ;  /* 0x0000000f000a7213 */ /* 0x004fe20000000000 */
[----:B------:R-:W-:Y:S02]  /*8c50*/  IMAD.MOV R11, RZ, RZ, -R11 ;  /* 0x000000ffff0b7224 */ /* 0x000fe400078e0a0b */
[----:B------:R-:W-:Y:S01]  /*8c60*/  @!P1 IMAD.IADD R8, R8, 0x1, -R0 ;  /* 0x0000000108089824 */ /* 0x000fe200078e0a00 */
[C---:B------:R-:W-:Y:S01]  /*8c70*/  ISETP.GT.U32.AND P1, PT, R0.reuse, R6, PT ;  /* 0x000000060000720c */ /* 0x040fe20003f24070 */
[----:B------:R-:W-:Y:S02]  /*8c80*/  IMAD R4, R0, R11, R4 ;  /* 0x0000000b00047224 */ /* 0x000fe400078e0204 */
[----:B------:R-:W-:Y:S02]  /*8c90*/  @!P4 IMAD.IADD R7, R7, 0x1, -R0 ;  /* 0x000000010707c824 */ /* 0x000fe400078e0a00 */
[----:B------:R-:W-:-:S02]  /*8ca0*/  @!P0 IMAD.MOV R8, RZ, RZ, -R8 ;  /* 0x000000ffff088224 */ /* 0x000fc400078e0a08 */
[----:B------:R-:W-:-:S03]  /*8cb0*/  @!P3 IMAD.MOV R7, RZ, RZ, -R7 ;  /* 0x000000ffff07b224 */ /* 0x000fc600078e0a07 */
[----:B------:R0:W-:Y:S03]  /*8cc0*/  STL [R1+0x304], R8 ;  /* 0x0003040801007387 */ /* 0x0001e60000100800 */
[----:B------:R-:W-:Y:S01]  /*8cd0*/  @!P1 IMAD.IADD R6, R6, 0x1, -R0 ;  /* 0x0000000106069824 */ /* 0x000fe200078e0a00 */
[----:B------:R-:W-:Y:S01]  /*8ce0*/  STL [R1+0x300], R7 ;  /* 0x0003000701007387 */ /* 0x000fe20000100800 */
[----:B------:R-:W-:Y:S02]  /*8cf0*/  ISETP.GE.AND P1, PT, R15, RZ, PT ;  /* 0x000000ff0f00720c */ /* 0x000fe40003f26270 */
[----:B-----5:R-:W-:Y:S01]  /*8d00*/  IABS R11, R12 ;  /* 0x0000000c000b7213 */ /* 0x020fe20000000000 */
[----:B------:R-:W-:-:S04]  /*8d10*/  IMAD.HI.U32 R12, R2, R10, RZ ;  /* 0x0000000a020c7227 */ /* 0x000fc800078e00ff */
[----:B------:R-:W-:-:S04]  /*8d20*/  IMAD.MOV R12, RZ, RZ, -R12 ;  /* 0x000000ffff0c7224 */ /* 0x000fc800078e0a0c */
[C---:B------:R-:W-:Y:S02]  /*8d30*/  IMAD R10, R0.reuse, R12, R10 ;  /* 0x0000000c000a7224 */ /* 0x040fe400078e020a */
[----:B------:R-:W2:Y:S04]  /*8d40*/  LDL.LU R12, [R1+0xe4] ;  /* 0x0000e400010c7983 */ /* 0x000ea80000300800 */
[----:B------:R-:W3:Y:S01]  /*8d50*/  LDL.LU R15, [R1+0xf8] ;  /* 0x0000f800010f7983 */ /* 0x000ee20000300800 */
[----:B------:R-:W-:Y:S02]  /*8d60*/  ISETP.GT.U32.AND P5, PT, R0, R3, PT ;  /* 0x000000030000720c */ /* 0x000fe40003fa4070 */
[----:B------:R-:W-:-:S11]  /*8d70*/  IABS R9, R9 ;  /* 0x0000000900097213 */ /* 0x000fd60000000000 */
[----:B------:R-:W-:-:S05]  /*8d80*/  @!P5 IMAD.IADD R3, R3, 0x1, -R0 ;  /* 0x000000010303d824 */ /* 0x000fca00078e0a00 */
[----:B------:R-:W-:Y:S01]  /*8d90*/  ISETP.GT.U32.AND P5, PT, R0, R3, PT ;  /* 0x000000030000720c */ /* 0x000fe20003fa4070 */
[----:B0-----:R-:W-:Y:S01]  /*8da0*/  IMAD.HI.U32 R8, R2, R9, RZ ;  /* 0x0000000902087227 */ /* 0x001fe200078e00ff */
[----:B------:R-:W-:-:S03]  /*8db0*/  ISETP.GE.AND P0, PT, R13, RZ, PT ;  /* 0x000000ff0d00720c */ /* 0x000fc60003f06270 */
[----:B------:R-:W-:-:S04]  /*8dc0*/  IMAD.HI.U32 R13, R2, R11, RZ ;  /* 0x0000000b020d7227 */ /* 0x000fc800078e00ff */
[----:B------:R-:W-:Y:S02]  /*8dd0*/  IMAD.MOV R8, RZ, RZ, -R8 ;  /* 0x000000ffff087224 */ /* 0x000fe400078e0a08 */
[----:B------:R-:W-:Y:S02]  /*8de0*/  IMAD.MOV R13, RZ, RZ, -R13 ;  /* 0x000000ffff0d7224 */ /* 0x000fe400078e0a0d */
[----:B------:R-:W-:Y:S02]  /*8df0*/  @!P5 IMAD.IADD R3, R3, 0x1, -R0 ;  /* 0x000000010303d824 */ /* 0x000fe400078e0a00 */
[C---:B------:R-:W-:Y:S02]  /*8e00*/  IMAD R8, R0.reuse, R8, R9 ;  /* 0x0000000800087224 */ /* 0x040fe400078e0209 */
[----:B------:R-:W-:Y:S02]  /*8e10*/  IMAD.MOV.U32 R9, RZ, RZ, R3 ;  /* 0x000000ffff097224 */ /* 0x000fe400078e0003 */
[C---:B------:R-:W-:Y:S01]  /*8e20*/  IMAD R11, R0.reuse, R13, R11 ;  /* 0x0000000d000b7224 */ /* 0x040fe200078e020b */
[----:B---3--:R0:W-:Y:S04]  /*8e30*/  STL [R1+0x3204], R15 ;  /* 0x0032040f01007387 */ /* 0x0081e80000100800 */
[----:B------:R-:W3:Y:S04]  /*8e40*/  LDL R3, [R1+0xf0] ;  /* 0x0000f00001037983 */ /* 0x000ee80000100800 */
[----:B0-----:R-:W4:Y:S04]  /*8e50*/  LDL R15, [R1+0xf4] ;  /* 0x0000f400010f7983 */ /* 0x001f280000100800 */
[----:B------:R-:W5:Y:S01]  /*8e60*/  LDL.LU R13, [R1+0xe8] ;  /* 0x0000e800010d7983 */ /* 0x000f620000300800 */
[----:B------:R-:W-:-:S02]  /*8e70*/  ISETP.GT.U32.AND P4, PT, R0, R4, PT ;  /* 0x000000040000720c */ /* 0x000fc40003f84070 */
[C---:B------:R-:W-:Y:S02]  /*8e80*/  ISETP.GT.U32.AND P3, PT, R0.reuse, R6, PT ;  /* 0x000000060000720c */ /* 0x040fe40003f64070 */
[----:B------:R-:W-:-:S09]  /*8e90*/  ISETP.GT.U32.AND P5, PT, R0, R10, PT ;  /* 0x0000000a0000720c */ /* 0x000fd20003fa4070 */
[----:B------:R-:W-:-:S05]  /*8ea0*/  @!P4 IMAD.IADD R4, R4, 0x1, -R0 ;  /* 0x000000010404c824 */ /* 0x000fca00078e0a00 */
[----:B------:R-:W-:Y:S01]  /*8eb0*/  ISETP.GT.U32.AND P4, PT, R0, R4, PT ;  /* 0x000000040000720c */ /* 0x000fe20003f84070 */
[--C-:B------:R-:W-:Y:S02]  /*8ec0*/  @!P3 IMAD.IADD R6, R6, 0x1, -R0.reuse ;  /* 0x000000010606b824 */ /* 0x100fe400078e0a00 */
[----:B------:R-:W-:Y:S02]  /*8ed0*/  @!P5 IMAD.IADD R10, R10, 0x1, -R0 ;  /* 0x000000010a0ad824 */ /* 0x000fe400078e0a00 */
[----:B------:R-:W-:-:S08]  /*8ee0*/  @!P6 IMAD.MOV R9, RZ, RZ, -R9 ;  /* 0x000000ffff09e224 */ /* 0x000fd000078e0a09 */
[----:B------:R-:W-:Y:S01]  /*8ef0*/  @!P4 IMAD.IADD R4, R4, 0x1, -R0 ;  /* 0x000000010404c824 */ /* 0x000fe200078e0a00 */
[----:B------:R-:W-:Y:S01]  /*8f00*/  STL [R1+0x2fc], R9 ;  /* 0x0002fc0901007387 */ /* 0x000fe20000100800 */
[----:B-----5:R-:W-:Y:S02]  /*8f10*/  ISETP.GE.AND P5, PT, R13, RZ, PT ;  /* 0x000000ff0d00720c */ /* 0x020fe40003fa6270 */
[----:B----4-:R-:W-:Y:S01]  /*8f20*/  IABS R13, R15 ;  /* 0x0000000f000d7213 */ /* 0x010fe20000000000 */
[----:B------:R-:W-:-:S04]  /*8f30*/  IMAD.MOV.U32 R15, RZ, RZ, R6 ;  /* 0x000000ffff0f7224 */ /* 0x000fc800078e0006 */
[----:B------:R-:W-:Y:S02]  /*8f40*/  @!P2 IMAD.MOV R15, RZ, RZ, -R15 ;  /* 0x000000ffff0fa224 */ /* 0x000fe400078e0a0f */
[----:B------:R-:W-:Y:S02]  /*8f50*/  IMAD.MOV.U32 R6, RZ, RZ, R4 ;  /* 0x000000ffff067224 */ /* 0x000fe400078e0004 */
[----:B------:R-:W4:Y:S04]  /*8f60*/  LDL R4, [R1+0xfc] ;  /* 0x0000fc0001047983 */ /* 0x000f280000100800 */
[----:B------:R0:W-:Y:S04]  /*8f70*/  STL [R1+0x2f8], R15 ;  /* 0x0002f80f01007387 */ /* 0x0001e80000100800 */
[----:B0-----:R-:W5:Y:S01]  /*8f80*/  LDL.LU R15, [R1+0x3204] ;  /* 0x00320400010f7983 */ /* 0x001f620000300800 */
[----:B------:R-:W-:-:S02]  /*8f90*/  ISETP.GT.U32.AND P3, PT, R0, R11, PT ;  /* 0x0000000b0000720c */ /* 0x000fc40003f64070 */
[----:B------:R-:W-:Y:S02]  /*8fa0*/  IABS R7, R14 ;  /* 0x0000000e00077213 */ /* 0x000fe40000000000 */
[----:B--2---:R-:W-:-:S03]  /*8fb0*/  ISETP.GE.AND P4, PT, R12, RZ, PT ;  /* 0x000000ff0c00720c */ /* 0x004fc60003f86270 */
[----:B------:R-:W-:-:S04]  /*8fc0*/  IMAD.HI.U32 R12, R2, R7, RZ ;  /* 0x00000007020c7227 */ /* 0x000fc800078e00ff */
[----:B------:R-:W-:Y:S02]  /*8fd0*/  @!P0 IMAD.MOV R6, RZ, RZ, -R6 ;  /* 0x000000ffff068224 */ /* 0x000fe400078e0a06 */
[----:B------:R-:W-:Y:S02]  /*8fe0*/  IMAD.MOV R12, RZ, RZ, -R12 ;  /* 0x000000ffff0c7224 */ /* 0x000fe400078e0a0c */
[----:B------:R-:W-:Y:S01]  /*8ff0*/  @!P3 IMAD.IADD R11, R11, 0x1, -R0 ;  /* 0x000000010b0bb824 */ /* 0x000fe200078e0a00 */
[----:B------:R-:W-:Y:S01]  /*9000*/  ISETP.GE.AND P3, PT, R14, RZ, PT ;  /* 0x000000ff0e00720c */ /* 0x000fe20003f66270 */
[----:B------:R5:W-:Y:S01]  /*9010*/  STL [R1+0x2f4], R6 ;  /* 0x0002f40601007387 */ /* 0x000be20000100800 */
[----:B------:R-:W-:-:S03]  /*9020*/  IMAD R7, R0, R12, R7 ;  /* 0x0000000c00077224 */ /* 0x000fc600078e0207 */
[----:B------:R-:W2:Y:S04]  /*9030*/  LDL R14, [R1+0x104] ;  /* 0x00010400010e7983 */ /* 0x000ea80000100800 */
[----:B------:R-:W2:Y:S01]  /*9040*/  LDL.LU R12, [R1+0xf0] ;  /* 0x0000f000010c7983 */ /* 0x000ea20000300800 */
[----:B------:R-:W-:Y:S02]  /*9050*/  ISETP.GT.U32.AND P6, PT, R0, R8, PT ;  /* 0x000000080000720c */ /* 0x000fe40003fc4070 */
[----:B-----5:R-:W-:Y:S01]  /*9060*/  IABS R6, R15 ;  /* 0x0000000f00067213 */ /* 0x020fe20000000000 */
[----:B------:R0:W-:Y:S04]  /*9070*/  STL [R1+0x31fc], R15 ;  /* 0x0031fc0f01007387 */ /* 0x0001e80000100800 */
[----:B0-----:R-:W5:Y:S06]  /*9080*/  LDL.LU R15, [R1+0xf4] ;  /* 0x0000f400010f7983 */ /* 0x001f6c0000300800 */
[----:B------:R-:W-:Y:S01]  /*9090*/  @!P6 IMAD.IADD R8, R8, 0x1, -R0 ;  /* 0x000000010808e824 */ /* 0x000fe200078e0a00 */
[----:B------:R-:W-:-:S13]  /*90a0*/  ISETP.GT.U32.AND P6, PT, R0, R10, PT ;  /* 0x0000000a0000720c */ /* 0x000fda0003fc4070 */
[----:B------:R-:W-:Y:S01]  /*90b0*/  @!P6 IMAD.IADD R10, R10, 0x1, -R0 ;  /* 0x000000010a0ae824 */ /* 0x000fe200078e0a00 */
[----:B---3--:R-:W-:Y:S01]  /*90c0*/  IABS R3, R3 ;  /* 0x0000000300037213 */ /* 0x008fe20000000000 */
[----:B-----5:R0:W-:Y:S02]  /*90d0*/  STL [R1+0x3200], R15 ;  /* 0x0032000f01007387 */ /* 0x0201e40000100800 */
[----:B0-----:R-:W-:Y:S02]  /*90e0*/  IMAD.MOV.U32 R15, RZ, RZ, R10 ;  /* 0x000000ffff0f7224 */ /* 0x001fe400078e000a */
[----:B------:R-:W3:Y:S02]  /*90f0*/  LDL R10, [R1+0x108] ;  /* 0x00010800010a7983 */ /* 0x000ee40000100800 */
[----:B------:R-:W-:-:S05]  /*9100*/  @!P1 IMAD.MOV R15, RZ, RZ, -R15 ;  /* 0x000000ffff0f9224 */ /* 0x000fca00078e0a0f */
[----:B------:R0:W-:Y:S04]  /*9110*/  STL [R1+0x2f0], R15 ;  /* 0x0002f00f01007387 */ /* 0x0001e80000100800 */
[----:B0-----:R-:W5:Y:S01]  /*9120*/  LDL.LU R15, [R1+0x3200] ;  /* 0x00320000010f7983 */ /* 0x001f620000300800 */
[----:B------:R-:W-:-:S04]  /*9130*/  IMAD.HI.U32 R9, R2, R3, RZ ;  /* 0x0000000302097227 */ /* 0x000fc800078e00ff */
[----:B------:R-:W-:-:S04]  /*9140*/  IMAD.MOV R9, RZ, RZ, -R9 ;  /* 0x000000ffff097224 */ /* 0x000fc800078e0a09 */
[----:B------:R-:W-:Y:S02]  /*9150*/  IMAD R3, R0, R9, R3 ;  /* 0x0000000900037224 */ /* 0x000fe400078e0203 */
[----:B------:R-:W-:Y:S01]  /*9160*/  IMAD.HI.U32 R9, R2, R13, RZ ;  /* 0x0000000d02097227 */ /* 0x000fe200078e00ff */
[----:B----4-:R-:W-:-:S03]  /*9170*/  IABS R4, R4 ;  /* 0x0000000400047213 */ /* 0x010fc60000000000 */
[----:B------:R-:W-:-:S04]  /*9180*/  IMAD.MOV R9, RZ, RZ, -R9 ;  /* 0x000000ffff097224 */ /* 0x000fc800078e0a09 */
[----:B------:R-:W-:Y:S01]  /*9190*/  IMAD R13, R0, R9, R13 ;  /* 0x00000009000d7224 */ /* 0x000fe200078e020d */
[----:B--2---:R-:W-:Y:S01]  /*91a0*/  IABS R9, R14 ;  /* 0x0000000e00097213 */ /* 0x004fe20000000000 */
[----:B------:R-:W-:-:S04]  /*91b0*/  IMAD.HI.U32 R14, R2, R4, RZ ;  /* 0x00000004020e7227 */ /* 0x000fc800078e00ff */
[----:B------:R-:W-:-:S04]  /*91c0*/  IMAD.MOV R14, RZ, RZ, -R14 ;  /* 0x000000ffff0e7224 */ /* 0x000fc800078e0a0e */
[C---:B------:R-:W-:Y:S01]  /*91d0*/  IMAD R4, R0.reuse, R14, R4 ;  /* 0x0000000e00047224 */ /* 0x040fe200078e0204 */
[C---:B------:R-:W-:Y:S02]  /*91e0*/  ISETP.GT.U32.AND P0, PT, R0.reuse, R11, PT ;  /* 0x0000000b0000720c */ /* 0x040fe40003f04070 */
[----:B-----5:R-:W-:Y:S02]  /*91f0*/  ISETP.GE.AND P1, PT, R15, RZ, PT ;  /* 0x000000ff0f00720c */ /* 0x020fe40003f26270 */
[----:B------:R-:W2:Y:S04]  /*9200*/  LDL.LU R15, [R1+0x31fc] ;  /* 0x0031fc00010f7983 */ /* 0x000ea80000300800 */
[----:B------:R-:W-:Y:S04]  /*9210*/  STL [R1+0x31f8], R4 ;  /* 0x0031f80401007387 */ /* 0x000fe80000100800 */
[----:B------:R-:W4:Y:S01]  /*9220*/  LDL.LU R14, [R1+0x10c] ;  /* 0x00010c00010e7983 */ /* 0x000f220000300800 */
[----:B------:R-:W-:Y:S01]  /*9230*/  ISETP.GT.U32.AND P2, PT, R0, R8, PT ;  /* 0x000000080000720c */ /* 0x000fe20003f44070 */
[----:B------:R-:W-:Y:S01]  /*9240*/  @!P0 IMAD.IADD R11, R11, 0x1, -R0 ;  /* 0x000000010b0b8824 */ /* 0x000fe200078e0a00 */
[----:B------:R-:W-:Y:S01]  /*9250*/  ISETP.GE.AND P0, PT, R12, RZ, PT ;  /* 0x000000ff0c00720c */ /* 0x000fe20003f06270 */
[----:B------:R-:W-:-:S04]  /*9260*/  IMAD.HI.U32 R12, R2, R6, RZ ;  /* 0x00000006020c7227 */ /* 0x000fc800078e00ff */
[----:B------:R-:W-:-:S04]  /*9270*/  IMAD.MOV R12, RZ, RZ, -R12 ;  /* 0x000000ffff0c7224 */ /* 0x000fc800078e0a0c */
[----:B------:R-:W-:Y:S02]  /*9280*/  IMAD R12, R0, R12, R6 ;  /* 0x0000000c000c7224 */ /* 0x000fe400078e0206 */
[----:B------:R-:W-:Y:S01]  /*9290*/  @!P2 IMAD.IADD R8, R8, 0x1, -R0 ;  /* 0x000000010808a824 */ /* 0x000fe200078e0a00 */
[----:B---3--:R-:W-:-:S03]  /*92a0*/  IABS R6, R10 ;  /* 0x0000000a00067213 */ /* 0x008fc60000000000 */
[----:B------:R-:W-:-:S04]  /*92b0*/  IMAD.MOV.U32 R10, RZ, RZ, R8 ;  /* 0x000000ffff0a7224 */ /* 0x000fc800078e0008 */
[----:B------:R-:W-:Y:S02]  /*92c0*/  @!P4 IMAD.MOV R10, RZ, RZ, -R10 ;  /* 0x000000ffff0ac224 */ /* 0x000fe400078e0a0a */
[----:B------:R-:W-:-:S04]  /*92d0*/  IMAD.HI.U32 R8, R2, R9, RZ ;  /* 0x0000000902087227 */ /* 0x000fc800078e00ff */
[----:B------:R-:W-:-:S04]  /*92e0*/  IMAD.MOV R8, RZ, RZ, -R8 ;  /* 0x000000ffff087224 */ /* 0x000fc800078e0a08 */
[C---:B------:R-:W-:Y:S01]  /*92f0*/  IMAD R8, R0.reuse, R8, R9 ;  /* 0x0000000800087224 */ /* 0x040fe200078e0209 */
[----:B------:R-:W-:Y:S01]  /*9300*/  ISETP.GT.U32.AND P6, PT, R0, R7, PT ;  /* 0x000000070000720c */ /* 0x000fe20003fc4070 */
[----:B----4-:R0:W-:Y:S04]  /*9310*/  STL [R1+0x31f4], R14 ;  /* 0x0031f40e01007387 */ /* 0x0101e80000100800 */
[----:B------:R1:W-:Y:S04]  /*9320*/  STL [R1+0x2ec], R10 ;  /* 0x0002ec0a01007387 */ /* 0x0003e80000100800 */
[----:B0-----:R-:W3:Y:S01]  /*9330*/  LDL.LU R14, [R1+0xfc] ;  /* 0x0000fc00010e7983 */ /* 0x001ee20000300800 */
[----:B-1----:R-:W-:-:S03]  /*9340*/  IMAD.MOV.U32 R10, RZ, RZ, R11 ;  /* 0x000000ffff0a7224 */ /* 0x002fc600078e000b */
[----:B------:R-:W4:Y:S01]  /*9350*/  LDL.LU R11, [R1+0x104] ;  /* 0x00010400010b7983 */ /* 0x000f220000300800 */
[----:B------:R-:W-:Y:S01]  /*9360*/  @!P5 IMAD.MOV R10, RZ, RZ, -R10 ;  /* 0x000000ffff0ad224 */ /* 0x000fe200078e0a0a */
[----:B--2---:R-:W-:-:S04]  /*9370*/  ISETP.GE.AND P5, PT, R15, RZ, PT ;  /* 0x000000ff0f00720c */ /* 0x004fc80003fa6270 */
[----:B------:R0:W-:Y:S04]  /*9380*/  STL [R1+0x2e8], R10 ;  /* 0x0002e80a01007387 */ /* 0x0001e80000100800 */
[----:B------:R-:W2:Y:S04]  /*9390*/  LDL R9, [R1+0x110] ;  /* 0x0001100001097983 */ /* 0x000ea80000100800 */
[----:B------:R-:W5:Y:S04]  /*93a0*/  LDL R15, [R1+0x11c] ;  /* 0x00011c00010f7983 */ /* 0x000f680000100800 */
[----:B0-----:R-:W4:Y:S01]  /*93b0*/  LDL R10, [R1+0x114] ;  /* 0x00011400010a7983 */ /* 0x001f220000100800 */
[----:B------:R-:W-:Y:S01]  /*93c0*/  ISETP.GT.U32.AND P2, PT, R0, R3, PT ;  /* 0x000000030000720c */ /* 0x000fe20003f44070 */
[----:B------:R-:W-:-:S12]  /*93d0*/  @!P6 IMAD.IADD R7, R7, 0x1, -R0 ;  /* 0x000000010707e824 */ /* 0x000fd800078e0a00 */
[----:B------:R-:W-:Y:S01]  /*93e0*/  @!P2 IMAD.IADD R3, R3, 0x1, -R0 ;  /* 0x000000010303a824 */ /* 0x000fe200078e0a00 */
[----:B------:R-:W-:-:S04]  /*93f0*/  ISETP.GT.U32.AND P2, PT, R0, R7, PT ;  /* 0x000000070000720c */ /* 0x000fc80003f44070 */
[----:B------:R-:W-:-:S09]  /*9400*/  ISETP.GT.U32.AND P4, PT, R0, R3, PT ;  /* 0x000000030000720c */ /* 0x000fd20003f84070 */
[----:B------:R-:W-:-:S04]  /*9410*/  @!P2 IMAD.IADD R7, R7, 0x1, -R0 ;  /* 0x000000010707a824 */ /* 0x000fc800078e0a00 */
[----:B------:R-:W-:Y:S02]  /*9420*/  IMAD.MOV.U32 R4, RZ, RZ, R7 ;  /* 0x000000ffff047224 */ /* 0x000fe400078e0007 */
[----:B------:R-:W-:-:S04]  /*9430*/  IMAD.HI.U32 R7, R2, R6, RZ ;  /* 0x0000000602077227 */ /* 0x000fc800078e00ff */
[----:B------:R-:W-:Y:S02]  /*9440*/  IMAD.MOV R7, RZ, RZ, -R7 ;  /* 0x000000ffff077224 */ /* 0x000fe400078e0a07 */
[----:B------:R-:W-:Y:S02]  /*9450*/  @!P4 IMAD.IADD R3, R3, 0x1, -R0 ;  /* 0x000000010303c824 */ /* 0x000fe400078e0a00 */
[----:B------:R-:W-:Y:S02]  /*9460*/  IMAD R6, R0, R7, R6 ;  /* 0x0000000700067224 */ /* 0x000fe400078e0206 */
[----:B------:R-:W-:-:S05]  /*9470*/  @!P3 IMAD.MOV R4, RZ, RZ, -R4 ;  /* 0x000000ffff04b224 */ /* 0x000fca00078e0a04 */
[----:B------:R0:W-:Y:S04]  /*9480*/  STL [R1+0x2e4], R4 ;  /* 0x0002e40401007387 */ /* 0x0001e80000100800 */
[----:B0-----:R-:W5:Y:S01]  /*9490*/  LDL.LU R4, [R1+0x31f8] ;  /* 0x0031f80001047983 */ /* 0x001f620000300800 */
[----:B---3--:R-:W-:-:S03]  /*94a0*/  ISETP.GE.AND P4, PT, R14, RZ, PT ;  /* 0x000000ff0e00720c */ /* 0x008fc60003f86270 */
[----:B------:R-:W3:Y:S01]  /*94b0*/  LDL.LU R14, [R1+0x31f4] ;  /* 0x0031f400010e7983 */ /* 0x000ee20000300800 */
[----:B--2---:R-:W-:Y:S02]  /*94c0*/  IABS R7, R9 ;  /* 0x0000000900077213 */ /* 0x004fe40000000000 */
[----:B----4-:R-:W-:Y:S02]  /*94d0*/  IABS R9, R10 ;  /* 0x0000000a00097213 */ /* 0x010fe40000000000 */
[----:B-----5:R-:W-:Y:S01]  /*94e0*/  IABS R10, R15 ;  /* 0x0000000f000a7213 */ /* 0x020fe20000000000 */
[----:B------:R-:W-:-:S04]  /*94f0*/  IMAD.MOV.U32 R15, RZ, RZ, R3 ;  /* 0x000000ffff0f7224 */ /* 0x000fc800078e0003 */
[----:B------:R-:W-:-:S05]  /*9500*/  @!P0 IMAD.MOV R15, RZ, RZ, -R15 ;  /* 0x000000ffff0f8224 */ /* 0x000fca00078e0a0f */
[----:B------:R0:W-:Y:S04]  /*9510*/  STL [R1+0x2e0], R15 ;  /* 0x0002e00f01007387 */ /* 0x0001e80000100800 */
[----:B0-----:R-:W2:Y:S01]  /*9520*/  LDL.LU R15, [R1+0x120] ;  /* 0x00012000010f7983 */ /* 0x001ea20000300800 */
[----:B------:R-:W-:-:S13]  /*9530*/  ISETP.GT.U32.AND P6, PT, R0, R13, PT ;  /* 0x0000000d0000720c */ /* 0x000fda0003fc4070 */
[----:B------:R-:W-:-:S05]  /*9540*/  @!P6 IMAD.IADD R13, R13, 0x1, -R0 ;  /* 0x000000010d0de824 */ /* 0x000fca00078e0a00 */
[----:B------:R-:W-:-:S13]  /*9550*/  ISETP.GT.U32.AND P6, PT, R0, R13, PT ;  /* 0x0000000d0000720c */ /* 0x000fda0003fc4070 */
[----:B------:R-:W-:Y:S01]  /*9560*/  @!P6 IMAD.IADD R13, R13, 0x1, -R0 ;  /* 0x000000010d0de824 */ /* 0x000fe200078e0a00 */
[----:B--2---:R0:W-:Y:S03]  /*9570*/  STL [R1+0x31f0], R15 ;  /* 0x0031f00f01007387 */ /* 0x0041e60000100800 */
[----:B0-----:R-:W-:Y:S02]  /*9580*/  IMAD.MOV.U32 R15, RZ, RZ, R13 ;  /* 0x000000ffff0f7224 */ /* 0x001fe400078e000d */
[----:B------:R-:W2:Y:S02]  /*9590*/  LDL.LU R13, [R1+0x108] ;  /* 0x00010800010d7983 */ /* 0x000ea40000300800 */
[----:B------:R-:W-:-:S05]  /*95a0*/  @!P1 IMAD.MOV R15, RZ, RZ, -R15 ;  /* 0x000000ffff0f9224 */ /* 0x000fca00078e0a0f */
[----:B------:R0:W-:Y:S04]  /*95b0*/  STL [R1+0x2dc], R15 ;  /* 0x0002dc0f01007387 */ /* 0x0001e80000100800 */
[----:B0-----:R-:W4:Y:S01]  /*95c0*/  LDL.LU R15, [R1+0x110] ;  /* 0x00011000010f7983 */ /* 0x001f220000300800 */
[----:B------:R-:W-:-:S13]  /*95d0*/  ISETP.GT.U32.AND P1, PT, R0, R6, PT ;  /* 0x000000060000720c */ /* 0x000fda0003f24070 */
[----:B------:R-:W-:Y:S01]  /*95e0*/  @!P1 IMAD.IADD R6, R6, 0x1, -R0 ;  /* 0x0000000106069824 */ /* 0x000fe200078e0a00 */
[C---:B------:R-:W-:Y:S02]  /*95f0*/  ISETP.GT.U32.AND P2, PT, R0.reuse, R12, PT ;  /* 0x0000000c0000720c */ /* 0x040fe40003f44070 */
[C---:B------:R-:W-:Y:S02]  /*9600*/  ISETP.GT.U32.AND P3, PT, R0.reuse, R4, PT ;  /* 0x000000040000720c */ /* 0x040fe40003f64070 */
[----:B------:R-:W-:-:S09]  /*9610*/  ISETP.GT.U32.AND P6, PT, R0, R8, PT ;  /* 0x000000080000720c */ /* 0x000fd20003fc4070 */
[--C-:B------:R-:W-:Y:S01]  /*9620*/  @!P2 IMAD.IADD R12, R12, 0x1, -R0.reuse ;  /* 0x000000010c0ca824 */ /* 0x100fe200078e0a00 */
[----:B------:R-:W-:Y:S01]  /*9630*/  ISETP.GE.AND P2, PT, R11, RZ, PT ;  /* 0x000000ff0b00720c */ /* 0x000fe20003f46270 */
[--C-:B------:R-:W-:Y:S01]  /*9640*/  @!P3 IMAD.IADD R4, R4, 0x1, -R0.reuse ;  /* 0x000000010404b824 */ /* 0x100fe200078e0a00 */
[----:B---3--:R-:W-:Y:S01]  /*9650*/  IABS R11, R14 ;  /* 0x0000000e000b7213 */ /* 0x008fe20000000000 */
[----:B------:R-:W-:-:S03]  /*9660*/  @!P6 IMAD.IADD R8, R8, 0x1, -R0 ;  /* 0x000000010808e824 */ /* 0x000fc600078e0a00 */
[----:B------:R-:W-:Y:S01]  /*9670*/  ISETP.GT.U32.AND P6, PT, R0, R4, PT ;  /* 0x000000040000720c */ /* 0x000fe20003fc4070 */
[----:B------:R-:W-:Y:S01]  /*9680*/  IMAD.HI.U32 R3, R2, R11, RZ ;  /* 0x0000000b02037227 */ /* 0x000fe200078e00ff */
[----:B------:R-:W-:-:S03]  /*9690*/  ISETP.GT.U32.AND P3, PT, R0, R12, PT ;  /* 0x0000000c0000720c */ /* 0x000fc60003f64070 */
[----:B------:R-:W-:Y:S01]  /*96a0*/  IMAD.MOV R3, RZ, RZ, -R3 ;  /* 0x000000ffff037224 */ /* 0x000fe200078e0a03 */
[----:B----4-:R-:W-:Y:S02]  /*96b0*/  ISETP.GE.AND P1, PT, R15, RZ, PT ;  /* 0x000000ff0f00720c */ /* 0x010fe40003f26270 */
[----:B------:R-:W3:Y:S01]  /*96c0*/  LDL.LU R15, [R1+0x31f0] ;  /* 0x0031f000010f7983 */ /* 0x000ee20000300800 */
[----:B------:R-:W-:-:S04]  /*96d0*/  IMAD R3, R0, R3, R11 ;  /* 0x0000000300037224 */ /* 0x000fc800078e020b */
[--C-:B------:R-:W-:Y:S01]  /*96e0*/  @!P6 IMAD.IADD R4, R4, 0x1, -R0.reuse ;  /* 0x000000010404e824 */ /* 0x100fe200078e0a00 */
[----:B------:R-:W-:Y:S01]  /*96f0*/  ISETP.GT.U32.AND P6, PT, R0, R3, PT ;  /* 0x000000030000720c */ /* 0x000fe20003fc4070 */
[----:B------:R-:W-:Y:S01]  /*9700*/  @!P3 IMAD.IADD R12, R12, 0x1, -R0 ;  /* 0x000000010c0cb824 */ /* 0x000fe200078e0a00 */
[----:B--2---:R-:W-:Y:S01]  /*9710*/  ISETP.GE.AND P3, PT, R13, RZ, PT ;  /* 0x000000ff0d00720c */ /* 0x004fe20003f66270 */
[----:B------:R-:W-:Y:S01]  /*9720*/  IMAD.HI.U32 R13, R2, R7, RZ ;  /* 0x00000007020d7227 */ /* 0x000fe200078e00ff */
[----:B------:R-:W-:-:S03]  /*9730*/  ISETP.GT.U32.AND P0, PT, R0, R8, PT ;  /* 0x000000080000720c */ /* 0x000fc60003f04070 */
[----:B------:R-:W-:Y:S02]  /*9740*/  IMAD.MOV R13, RZ, RZ, -R13 ;  /* 0x000000ffff0d7224 */ /* 0x000fe400078e0a0d */
[----:B------:R-:W-:-:S04]  /*9750*/  IMAD.HI.U32 R11, R2, R9, RZ ;  /* 0x00000009020b7227 */ /* 0x000fc800078e00ff */
[C---:B------:R-:W-:Y:S02]  /*9760*/  IMAD R7, R0.reuse, R13, R7 ;  /* 0x0000000d00077224 */ /* 0x040fe400078e0207 */
[----:B------:R-:W-:Y:S02]  /*9770*/  IMAD.MOV.U32 R13, RZ, RZ, R4 ;  /* 0x000000ffff0d7224 */ /* 0x000fe400078e0004 */
[----:B------:R-:W-:Y:S01]  /*9780*/  @!P6 IMAD.IADD R3, R3, 0x1, -R0 ;  /* 0x000000010303e824 */ /* 0x000fe200078e0a00 */
[----:B------:R-:W2:Y:S01]  /*9790*/  LDL R4, [R1+0x124] ;  /* 0x0001240001047983 */ /* 0x000ea20000100800 */
[----:B------:R-:W-:Y:S02]  /*97a0*/  @!P4 IMAD.MOV R13, RZ, RZ, -R13 ;  /* 0x000000ffff0dc224 */ /* 0x000fe400078e0a0d */
[----:B------:R-:W-:Y:S01]  /*97b0*/  IMAD.MOV R11, RZ, RZ, -R11 ;  /* 0x000000ffff0b7224 */ /* 0x000fe200078e0a0b */
[C---:B------:R-:W-:Y:S01]  /*97c0*/  ISETP.GT.U32.AND P4, PT, R0.reuse, R3, PT ;  /* 0x000000030000720c */ /* 0x040fe20003f84070 */
[----:B------:R-:W-:Y:S01]  /*97d0*/  @!P5 IMAD.MOV R12, RZ, RZ, -R12 ;  /* 0x000000ffff0cd224 */ /* 0x000fe200078e0a0c */
[----:B------:R-:W-:Y:S01]  /*97e0*/  ISETP.GT.U32.AND P5, PT, R0, R6, PT ;  /* 0x000000060000720c */ /* 0x000fe20003fa4070 */
[----:B------:R-:W-:-:S02]  /*97f0*/  @!P0 IMAD.IADD R8, R8, 0x1, -R0 ;  /* 0x0000000108088824 */ /* 0x000fc400078e0a00 */
[----:B------:R-:W-:Y:S02]  /*9800*/  IMAD R9, R0, R11, R9 ;  /* 0x0000000b00097224 */ /* 0x000fe400078e0209 */
[----:B------:R-:W4:Y:S01]  /*9810*/  LDL R11, [R1+0x128] ;  /* 0x00012800010b7983 */ /* 0x000f220000100800 */
[----:B------:R-:W-:Y:S01]  /*9820*/  ISETP.GE.AND P0, PT, R14, RZ, PT ;  /* 0x000000ff0e00720c */ /* 0x000fe20003f06270 */
[----:B------:R-:W-:Y:S02]  /*9830*/  IMAD.HI.U32 R14, R2, R10, RZ ;  /* 0x0000000a020e7227 */ /* 0x000fe400078e00ff */
[----:B------:R0:W-:Y:S02]  /*9840*/  STL [R1+0x2d8], R12 ;  /* 0x0002d80c01007387 */ /* 0x0001e40000100800 */
[----:B------:R-:W-:Y:S02]  /*9850*/  IMAD.MOV R14, RZ, RZ, -R14 ;  /* 0x000000ffff0e7224 */ /* 0x000fe400078e0a0e */
[----:B------:R-:W-:-:S02]  /*9860*/  @!P4 IMAD.IADD R3, R3, 0x1, -R0 ;  /* 0x000000010303c824 */ /* 0x000fc400078e0a00 */
[----:B0-----:R-:W-:Y:S01]  /*9870*/  IMAD.MOV.U32 R12, RZ, RZ, R8 ;  /* 0x000000ffff0c7224 */ /* 0x001fe200078e0008 */
[----:B------:R0:W-:Y:S01]  /*9880*/  STL [R1+0x2d4], R13 ;  /* 0x0002d40d01007387 */ /* 0x0001e20000100800 */
[----:B------:R-:W-:Y:S02]  /*9890*/  @!P5 IMAD.IADD R6, R6, 0x1, -R0 ;  /* 0x000000010606d824 */ /* 0x000fe400078e0a00 */
[----:B------:R-:W-:Y:S02]  /*98a0*/  @!P2 IMAD.MOV R12, RZ, RZ, -R12 ;  /* 0x000000ffff0ca224 */ /* 0x000fe400078e0a0c */
[----:B------:R-:W-:Y:S01]  /*98b0*/  IMAD R10, R0, R14, R10 ;  /* 0x0000000e000a7224 */ /* 0x000fe200078e020a */
[----:B0-----:R-:W5:Y:S04]  /*98c0*/  LDL.LU R13, [R1+0x114] ;  /* 0x00011400010d7983 */ /* 0x001f680000300800 */
[----:B---3--:R0:W-:Y:S01]  /*98d0*/  STL [R1+0x31ec], R15 ;  /* 0x0031ec0f01007387 */ /* 0x0081e20000100800 */
[----:B------:R-:W-:-:S03]  /*98e0*/  IABS R8, R15 ;  /* 0x0000000f00087213 */ /* 0x000fc60000000000 */
[----:B------:R-:W-:Y:S04]  /*98f0*/  STL [R1+0x2d0], R12 ;  /* 0x0002d00c01007387 */ /* 0x000fe80000100800 */
[----:B------:R1:W-:Y:S01]  /*9900*/  STL [R1+0x31e8], R3 ;  /* 0x0031e80301007387 */ /* 0x0003e20000100800 */
[----:B0-----:R-:W-:-:S03]  /*9910*/  IMAD.MOV.U32 R15, RZ, RZ, R6 ;  /* 0x000000ffff0f7224 */ /* 0x001fc600078e0006 */
[----:B------:R-:W3:Y:S04]  /*9920*/  LDL R14, [R1+0x130] ;  /* 0x00013000010e7983 */ /* 0x000ee80000100800 */
[----:B-1----:R-:W5:Y:S04]  /*9930*/  LDL R3, [R1+0x12c] ;  /* 0x00012c0001037983 */ /* 0x002f680000100800 */
[----:B------:R-:W5:Y:S01]  /*9940*/  LDL.LU R6, [R1+0x11c] ;  /* 0x00011c0001067983 */ /* 0x000f620000300800 */
[----:B------:R-:W-:Y:S01]  /*9950*/  @!P3 IMAD.MOV R15, RZ, RZ, -R15 ;  /* 0x000000ffff0fb224 */ /* 0x000fe200078e0a0f */
[----:B--2---:R-:W-:-:S02]  /*9960*/  IABS R4, R4 ;  /* 0x0000000400047213 */ /* 0x004fc40000000000 */
[----:B------:R-:W-:Y:S02]  /*9970*/  ISETP.GT.U32.AND P5, PT, R0, R10, PT ;  /* 0x0000000a0000720c */ /* 0x000fe40003fa4070 */
[----:B------:R0:W-:Y:S01]  /*9980*/  STL [R1+0x2cc], R15 ;  /* 0x0002cc0f01007387 */ /* 0x0001e20000100800 */
[----:B----4-:R-:W-:Y:S01]  /*9990*/  IABS R12, R11 ;  /* 0x0000000b000c7213 */ /* 0x010fe20000000000 */
[----:B------:R-:W-:Y:S02]  /*99a0*/  IMAD.HI.U32 R11, R2, R4, RZ ;  /* 0x00000004020b7227 */ /* 0x000fe400078e00ff */
[----:B0-----:R-:W2:Y:S02]  /*99b0*/  LDL.LU R15, [R1+0x31ec] ;  /* 0x0031ec00010f7983 */ /* 0x001ea40000300800 */
[----:B------:R-:W-:-:S05]  /*99c0*/  IMAD.MOV R11, RZ, RZ, -R11 ;  /* 0x000000ffff0b7224 */ /* 0x000fca00078e0a0b */
[----:B------:R-:W-:Y:S02]  /*99d0*/  @!P5 IMAD.IADD R10, R10, 0x1, -R0 ;  /* 0x000000010a0ad824 */ /* 0x000fe400078e0a00 */
[C---:B------:R-:W-:Y:S01]  /*99e0*/  IMAD R4, R0.reuse, R11, R4 ;  /* 0x0000000b00047224 */ /* 0x040fe200078e0204 */
[----:B------:R-:W-:Y:S02]  /*99f0*/  ISETP.GT.U32.AND P2, PT, R0, R9, PT ;  /* 0x000000090000720c */ /* 0x000fe40003f44070 */
[----:B---3--:R-:W-:Y:S02]  /*9a00*/  IABS R11, R14 ;  /* 0x0000000e000b7213 */ /* 0x008fe40000000000 */
[----:B------:R-:W3:Y:S01]  /*9a10*/  LDL R14, [R1+0x134] ;  /* 0x00013400010e7983 */ /* 0x000ee20000100800 */
[----:B-----5:R-:W-:Y:S02]  /*9a20*/  ISETP.GE.AND P5, PT, R6, RZ, PT ;  /* 0x000000ff0600720c */ /* 0x020fe40003fa6270 */
[----:B------:R-:W-:-:S02]  /*9a30*/  IABS R6, R3 ;  /* 0x0000000300067213 */ /* 0x000fc40000000000 */
[----:B------:R-:W4:Y:S04]  /*9a40*/  LDL.LU R3, [R1+0x124] ;  /* 0x0001240001037983 */ /* 0x000f280000300800 */
[----:B------:R-:W-:Y:S01]  /*9a50*/  @!P2 IMAD.IADD R9, R9, 0x1, -R0 ;  /* 0x000000010909a824 */ /* 0x000fe200078e0a00 */
[----:B------:R-:W-:-:S04]  /*9a60*/  ISETP.GT.U32.AND P3, PT, R0, R10, PT ;  /* 0x0000000a0000720c */ /* 0x000fc80003f64070 */
[----:B------:R-:W-:-:S09]  /*9a70*/  ISETP.GT.U32.AND P2, PT, R0, R9, PT ;  /* 0x000000090000720c */ /* 0x000fd20003f44070 */
[----:B------:R-:W-:-:S04]  /*9a80*/  @!P3 IMAD.IADD R10, R10, 0x1, -R0 ;  /* 0x000000010a0ab824 */ /* 0x000fc800078e0a00 */
[----:B------:R-:W-:Y:S01]  /*9a90*/  @!P2 IMAD.IADD R9, R9, 0x1, -R0 ;  /* 0x000000010909a824 */ /* 0x000fe200078e0a00 */
[----:B------:R-:W-:Y:S02]  /*9aa0*/  ISETP.GT.U32.AND P2, PT, R0, R4, PT ;  /* 0x000000040000720c */ /* 0x000fe40003f44070 */
[----:B--2---:R-:W-:Y:S01]  /*9ab0*/  ISETP.GE.AND P3, PT, R15, RZ, PT ;  /* 0x000000ff0f00720c */ /* 0x004fe20003f66270 */
[----:B------:R-:W-:-:S04]  /*9ac0*/  IMAD.HI.U32 R15, R2, R6, RZ ;  /* 0x00000006020f7227 */ /* 0x000fc800078e00ff */
[----:B------:R-:W-:Y:S01]  /*9ad0*/  IMAD.MOV R15, RZ, RZ, -R15 ;  /* 0x000000ffff0f7224 */ /* 0x000fe200078e0a0f */
[----:B------:R0:W-:Y:S03]  /*9ae0*/  STL [R1+0x31e4], R9 ;  /* 0x0031e40901007387 */ /* 0x0001e60000100800 */
[----:B------:R-:W-:Y:S02]  /*9af0*/  IMAD R6, R0, R15, R6 ;  /* 0x0000000f00067224 */ /* 0x000fe400078e0206 */
[----:B------:R-:W-:Y:S01]  /*9b00*/  @!P2 IMAD.IADD R4, R4, 0x1, -R0 ;  /* 0x000000010404a824 */ /* 0x000fe200078e0a00 */
[----:B0-----:R-:W2:Y:S01]  /*9b10*/  LDL R9, [R1+0x138] ;  /* 0x0001380001097983 */ /* 0x001ea20000100800 */
[----:B----4-:R-:W-:-:S03]  /*9b20*/  ISETP.GE.AND P2, PT, R3, RZ, PT ;  /* 0x000000ff0300720c */ /* 0x010fc60003f46270 */
[----:B------:R-:W4:Y:S04]  /*9b30*/  LDL.LU R3, [R1+0x31e8] ;  /* 0x0031e80001037983 */ /* 0x000f280000300800 */
[----:B------:R-:W5:Y:S04]  /*9b40*/  LDL.LU R15, [R1+0x188] ;  /* 0x00018800010f7983 */ /* 0x000f680000300800 */
[----:B------:R0:W-:Y:S04]  /*9b50*/  STL [R1+0x31e0], R6 ;  /* 0x0031e00601007387 */ /* 0x0001e80000100800 */
[----:B0-----:R-:W3:Y:S01]  /*9b60*/  LDL.LU R6, [R1+0x13c] ;  /* 0x00013c0001067983 */ /* 0x001ee20000300800 */
[----:B------:R-:W-:-:S02]  /*9b70*/  ISETP.GT.U32.AND P6, PT, R0, R7, PT ;  /* 0x000000070000720c */ /* 0x000fc40003fc4070 */
[----:B------:R-:W-:Y:S01]  /*9b80*/  ISETP.GE.AND P4, PT, R13, RZ, PT ;  /* 0x000000ff0d00720c */ /* 0x000fe20003f86270 */
[----:B------:R-:W-:-:S04]  /*9b90*/  IMAD.HI.U32 R13, R2, R8, RZ ;  /* 0x00000008020d7227 */ /* 0x000fc800078e00ff */
[----:B------:R-:W-:-:S04]  /*9ba0*/  IMAD.MOV R13, RZ, RZ, -R13 ;  /* 0x000000ffff0d7224 */ /* 0x000fc800078e0a0d */
[----:B------:R-:W-:Y:S02]  /*9bb0*/  IMAD R8, R0, R13, R8 ;  /* 0x0000000d00087224 */ /* 0x000fe400078e0208 */
[----:B------:R-:W-:-:S04]  /*9bc0*/  IMAD.HI.U32 R13, R2, R12, RZ ;  /* 0x0000000c020d7227 */ /* 0x000fc800078e00ff */
[----:B------:R-:W-:Y:S02]  /*9bd0*/  @!P6 IMAD.IADD R7, R7, 0x1, -R0 ;  /* 0x000000010707e824 */ /* 0x000fe400078e0a00 */
[----:B------:R-:W-:-:S03]  /*9be0*/  IMAD.MOV R13, RZ, RZ, -R13 ;  /* 0x000000ffff0d7224 */ /* 0x000fc600078e0a0d */
[C---:B------:R-:W-:Y:S01]  /*9bf0*/  ISETP.GT.U32.AND P6, PT, R0.reuse, R7, PT ;  /* 0x000000070000720c */ /* 0x040fe20003fc4070 */
[----:B------:R-:W-:Y:S02]  /*9c00*/  IMAD R12, R0, R13, R12 ;  /* 0x0000000d000c7224 */ /* 0x000fe400078e020c */
[----:B------:R-:W-:-:S04]  /*9c10*/  IMAD.HI.U32 R13, R2, R11, RZ ;  /* 0x0000000b020d7227 */ /* 0x000fc800078e00ff */
[----:B------:R-:W-:-:S04]  /*9c20*/  IMAD.MOV R13, RZ, RZ, -R13 ;  /* 0x000000ffff0d7224 */ /* 0x000fc800078e0a0d */
[----:B------:R-:W-:Y:S01]  /*9c30*/  IMAD R13, R0, R13, R11 ;  /* 0x0000000d000d7224 */ /* 0x000fe200078e020b */
[----:B--2---:R-:W-:Y:S01]  /*9c40*/  IABS R11, R9 ;  /* 0x00000009000b7213 */ /* 0x004fe20000000000 */
[----:B------:R-:W-:-:S03]  /*9c50*/  @!P6 IMAD.IADD R7, R7, 0x1, -R0 ;  /* 0x000000010707e824 */ /* 0x000fc600078e0a00 */
[----:B------:R3:W-:Y:S01]  /*9c60*/  STL [R1+0x31dc], R13 ;  /* 0x0031dc0d01007387 */ /* 0x0007e20000100800 */
[----:B----4-:R-:W-:-:S05]  /*9c70*/  IMAD.MOV.U32 R9, RZ, RZ, R3 ;  /* 0x000000ffff097224 */ /* 0x010fca00078e0003 */
[----:B------:R0:W-:Y:S01]  /*9c80*/  STL [R1+0x2c8], R9 ;  /* 0x0002c80901007387 */ /* 0x0001e20000100800 */
[----:B---3--:R-:W-:Y:S02]  /*9c90*/  IMAD.MOV.U32 R13, RZ, RZ, R6 ;  /* 0x000000ffff0d7224 */ /* 0x008fe400078e0006 */
[----:B------:R-:W-:Y:S02]  /*9ca0*/  IMAD.MOV.U32 R6, RZ, RZ, R7 ;  /* 0x000000ffff067224 */ /* 0x000fe400078e0007 */
[----:B------:R-:W-:Y:S02]  /*9cb0*/  IMAD.MOV.U32 R7, RZ, RZ, R9 ;  /* 0x000000ffff077224 */ /* 0x000fe400078e0009 */
[----:B0-----:R-:W2:Y:S02]  /*9cc0*/  LDL.LU R9, [R1+0x31e4] ;  /* 0x0031e40001097983 */ /* 0x001ea40000300800 */
[----:B------:R-:W-:Y:S02]  /*9cd0*/  @!P0 IMAD.MOV R7, RZ, RZ, -R7 ;  /* 0x000000ffff078224 */ /* 0x000fe400078e0a07 */
[----:B------:R-:W-:-:S03]  /*9ce0*/  @!P1 IMAD.MOV R6, RZ, RZ, -R6 ;  /* 0x000000ffff069224 */ /* 0x000fc600078e0a06 */
[----:B------:R0:W-:Y:S04]  /*9cf0*/  @!P0 STL [R1+0x2c8], R7 ;  /* 0x0002c80701008387 */ /* 0x0001e80000100800 */
[----:B0-----:R-:W3:Y:S04]  /*9d00*/  LDL.LU R7, [R1+0x12c] ;  /* 0x00012c0001077983 */ /* 0x001ee80000300800 */
[----:B------:R2:W-:Y:S02]  /*9d10*/  STL [R1+0x2c4], R6 ;  /* 0x0002c40601007387 */ /* 0x0005e40000100800 */
[----:B--2---:R-:W-:-:S02]  /*9d20*/  IMAD.MOV.U32 R6, RZ, RZ, R9 ;  /* 0x000000ffff067224 */ /* 0x004fc400078e0009 */
[----:B------:R-:W-:Y:S02]  /*9d30*/  IMAD.MOV.U32 R9, RZ, RZ, R13 ;  /* 0x000000ffff097224 */ /* 0x000fe400078e000d */
[----:B------:R-:W-:Y:S02]  /*9d40*/  IMAD.MOV.U32 R13, RZ, RZ, R10 ;  /* 0x000000ffff0d7224 */ /* 0x000fe400078e000a */
[----:B------:R-:W2:Y:S01]  /*9d50*/  LDL.LU R10, [R1+0x140] ;  /* 0x00014000010a7983 */ /* 0x000ea20000300800 */
[----:B------:R-:W-:-:S13]  /*9d60*/  ISETP.GT.U32.AND P6, PT, R0, R8, PT ;  /* 0x000000080000720c */ /* 0x000fda0003fc4070 */
[----:B------:R-:W-:Y:S01]  /*9d70*/  @!P6 IMAD.IADD R8, R8, 0x1, -R0 ;  /* 0x000000010808e824 */ /* 0x000fe200078e0a00 */
[----:B--2---:R0:W-:Y:S04]  /*9d80*/  STL [R1+0x31d8], R10 ;  /* 0x0031d80a01007387 */ /* 0x0041e80000100800 */
[----:B0-----:R-:W2:Y:S01]  /*9d90*/  LDL.LU R10, [R1+0x128] ;  /* 0x00012800010a7983 */ /* 0x001ea20000300800 */
[----:B------:R-:W-:Y:S02]  /*9da0*/  ISETP.GT.U32.AND P0, PT, R0, R8, PT ;  /* 0x000000080000720c */ /* 0x000fe40003f04070 */
[----:B------:R-:W-:Y:S01]  /*9db0*/  IABS R14, R14 ;  /* 0x0000000e000e7213 */ /* 0x000fe20000000000 */
[----:B------:R-:W-:Y:S02]  /*9dc0*/  @!P4 IMAD.MOV R6, RZ, RZ, -R6 ;  /* 0x000000ffff06c224 */ /* 0x000fe400078e0a06 */
[----:B------:R-:W-:-:S02]  /*9dd0*/  @!P5 IMAD.MOV R13, RZ, RZ, -R13 ;  /* 0x000000ffff0dd224 */ /* 0x000fc400078e0a0d */
[----:B------:R-:W-:-:S06]  /*9de0*/  IMAD.HI.U32 R3, R2, R14, RZ ;  /* 0x0000000e02037227 */ /* 0x000fcc00078e00ff */
[----:B------:R-:W-:Y:S02]  /*9df0*/  @!P0 IMAD.IADD R8, R8, 0x1, -R0 ;  /* 0x0000000108088824 */ /* 0x000fe400078e0a00 */
[----:B------:R-:W-:Y:S01]  /*9e00*/  IMAD.MOV R3, RZ, RZ, -R3 ;  /* 0x000000ffff037224 */ /* 0x000fe200078e0a03 */
[----:B------:R0:W-:Y:S03]  /*9e10*/  STL [R1+0x2c0], R6 ;  /* 0x0002c00601007387 */ /* 0x0001e60000100800 */
[----:B------:R-:W-:Y:S02]  /*9e20*/  IMAD R3, R0, R3, R14 ;  /* 0x0000000300037224 */ /* 0x000fe400078e020e */
[----:B------:R-:W-:Y:S01]  /*9e30*/  IMAD.MOV.U32 R14, RZ, RZ, R9 ;  /* 0x000000ffff0e7224 */ /* 0x000fe200078e0009 */
[----:B0-----:R-:W4:Y:S04]  /*9e40*/  LDL.LU R6, [R1+0x31e0] ;  /* 0x0031e00001067983 */ /* 0x001f280000300800 */
[----:B------:R0:W-:Y:S04]  /*9e50*/  STL [R1+0x2bc], R13 ;  /* 0x0002bc0d01007387 */ /* 0x0001e80000100800 */
[----:B0-----:R-:W4:Y:S04]  /*9e60*/  LDL.LU R13, [R1+0x31dc] ;  /* 0x0031dc00010d7983 */ /* 0x001f280000300800 */
[----:B------:R-:W4:Y:S01]  /*9e70*/  LDL.LU R9, [R1+0x134] ;  /* 0x0001340001097983 */ /* 0x000f220000300800 */
[----:B--2---:R-:W-:Y:S01]  /*9e80*/  ISETP.GE.AND P5, PT, R10, RZ, PT ;  /* 0x000000ff0a00720c */ /* 0x004fe20003fa6270 */
[----:B------:R-:W-:-:S02]  /*9e90*/  IMAD.MOV.U32 R10, RZ, RZ, R8 ;  /* 0x000000ffff0a7224 */ /* 0x000fc400078e0008 */
[----:B------:R-:W2:Y:S02]  /*9ea0*/  LDL.LU R8, [R1+0x130] ;  /* 0x0001300001087983 */ /* 0x000ea40000300800 */
[----:B------:R-:W-:-:S05]  /*9eb0*/  @!P3 IMAD.MOV R10, RZ, RZ, -R10 ;  /* 0x000000ffff0ab224 */ /* 0x000fca00078e0a0a */
[----:B------:R0:W-:Y:S04]  /*9ec0*/  STL [R1+0x2b8], R10 ;  /* 0x0002b80a01007387 */ /* 0x0001e80000100800 */
[----:B0-----:R-:W2:Y:S01]  /*9ed0*/  LDL.LU R10, [R1+0x31d8] ;  /* 0x0031d800010a7983 */ /* 0x001ea20000300800 */
[----:B------:R-:W-:-:S13]  /*9ee0*/  ISETP.GT.U32.AND P1, PT, R0, R4, PT ;  /* 0x000000040000720c */ /* 0x000fda0003f24070 */
[----:B------:R-:W-:Y:S01]  /*9ef0*/  @!P1 IMAD.IADD R4, R4, 0x1, -R0 ;  /* 0x0000000104049824 */ /* 0x000fe200078e0a00 */
[----:B---3--:R-:W-:Y:S01]  /*9f00*/  ISETP.GE.AND P1, PT, R7, RZ, PT ;  /* 0x000000ff0700720c */ /* 0x008fe20003f26270 */
[----:B------:R-:W-:-:S04]  /*9f10*/  IMAD.HI.U32 R7, R2, R11, RZ ;  /* 0x0000000b02077227 */ /* 0x000fc800078e00ff */
[----:B------:R-:W-:-:S04]  /*9f20*/  IMAD.MOV R7, RZ, RZ, -R7 ;  /* 0x000000ffff077224 */ /* 0x000fc800078e0a07 */
[C---:B------:R-:W-:Y:S01]  /*9f30*/  IMAD R7, R0.reuse, R7, R11 ;  /* 0x0000000700077224 */ /* 0x040fe200078e020b */
[C---:B----4-:R-:W-:Y:S02]  /*9f40*/  ISETP.GT.U32.AND P4, PT, R0.reuse, R6, PT ;  /* 0x000000060000720c */ /* 0x050fe40003f84070 */
[C---:B------:R-:W-:Y:S02]  /*9f50*/  ISETP.GT.U32.AND P6, PT, R0.reuse, R12, PT ;  /* 0x0000000c0000720c */ /* 0x040fe40003fc4070 */
[----:B------:R-:W-:Y:S01]  /*9f60*/  ISETP.GT.U32.AND P0, PT, R0, R13, PT ;  /* 0x0000000d0000720c */ /* 0x000fe20003f04070 */
[----:B--2---:R0:W-:Y:S04]  /*9f70*/  STL [R1+0x31d4], R10 ;  /* 0x0031d40a01007387 */ /* 0x0041e80000100800 */
[----:B------:R-:W2:Y:S04]  /*9f80*/  LDL.LU R11, [R1+0x138] ;  /* 0x00013800010b7983 */ /* 0x000ea80000300800 */
[----:B------:R-:W-:-:S02]  /*9f90*/  @!P4 IMAD.IADD R6, R6, 0x1, -R0 ;  /* 0x000000010606c824 */ /* 0x000fc400078e0a00 */
[----:B------:R-:W-:-:S03]  /*9fa0*/  @!P6 IMAD.IADD R12, R12, 0x1, -R0 ;  /* 0x000000010c0ce824 */ /* 0x000fc600078e0a00 */
[C---:B------:R-:W-:Y:S01]  /*9fb0*/  ISETP.GT.U32.AND P3, PT, R0.reuse, R6, PT ;  /* 0x000000060000720c */ /* 0x040fe20003f64070 */
[----:B------:R-:W-:Y:S01]  /*9fc0*/  @!P0 IMAD.IADD R13, R13, 0x1, -R0 ;  /* 0x000000010d0d8824 */ /* 0x000fe200078e0a00 */
[----:B------:R-:W-:Y:S02]  /*9fd0*/  ISETP.GT.U32.AND P6, PT, R0, R12, PT ;  /* 0x0000000c0000720c */ /* 0x000fe40003fc4070 */
[----:B------:R-:W-:Y:S02]  /*9fe0*/  ISETP.GE.AND P0, PT, R9, RZ, PT ;  /* 0x000000ff0900720c */ /* 0x000fe40003f06270 */
[----:B------:R-:W-:Y:S01]  /*9ff0*/  IABS R9, R10 ;  /* 0x0000000a00097213 */ /* 0x000fe20000000000 */
[----:B0-----:R-:W-:-:S04]  /*a000*/  IMAD.MOV.U32 R10, RZ, RZ, R4 ;  /* 0x000000ffff0a7224 */ /* 0x001fc800078e0004 */
[----:B------:R-:W-:Y:S02]  /*a010*/  @!P2 IMAD.MOV R10, RZ, RZ, -R10 ;  /* 0x000000ffff0aa224 */ /* 0x000fe400078e0a0a */
[--C-:B------:R-:W-:Y:S01]  /*a020*/  @!P3 IMAD.IADD R6, R6, 0x1, -R0.reuse ;  /* 0x000000010606b824 */ /* 0x100fe200078e0a00 */
[----:B------:R-:W-:Y:S01]  /*a030*/  ISETP.GE.AND P4, PT, R8, RZ, PT ;  /* 0x000000ff0800720c */ /* 0x000fe20003f86270 */
[----:B------:R-:W-:Y:S01]  /*a040*/  @!P6 IMAD.IADD R12, R12, 0x1, -R0 ;  /* 0x000000010c0ce824 */ /* 0x000fe200078e0a00 */
[----:B------:R0:W-:Y:S01]  /*a050*/  STL [R1+0x2b0], R10 ;  /* 0x0002b00a01007387 */ /* 0x0001e20000100800 */
[----:B------:R-:W-:Y:S02]  /*a060*/  IABS R8, R14 ;  /* 0x0000000e00087213 */ /* 0x000fe40000000000 */
[----:B------:R-:W-:Y:S02]  /*a070*/  @!P5 IMAD.MOV R12, RZ, RZ, -R12 ;  /* 0x000000ffff0cd224 */ /* 0x000fe400078e0a0c */
[----:B0-----:R-:W-:-:S02]  /*a080*/  IMAD.MOV.U32 R10, RZ, RZ, R14 ;  /* 0x000000ffff0a7224 */ /* 0x001fc400078e000e */
[----:B------:R-:W-:Y:S01]  /*a090*/  IMAD.MOV.U32 R14, RZ, RZ, R6 ;  /* 0x000000ffff0e7224 */ /* 0x000fe200078e0006 */
[----:B------:R0:W-:Y:S03]  /*a0a0*/  STL [R1+0x2a8], R12 ;  /* 0x0002a80c01007387 */ /* 0x0001e60000100800 */
[----:B------:R-:W-:Y:S01]  /*a0b0*/  @!P1 IMAD.MOV R14, RZ, RZ, -R14 ;  /* 0x000000ffff0e9224 */ /* 0x000fe200078e0a0e */
[----:B------:R-:W-:Y:S01]  /*a0c0*/  ISETP.GE.AND P1, PT, R10, RZ, PT ;  /* 0x000000ff0a00720c */ /* 0x000fe20003f26270 */
[----:B0-----:R-:W3:Y:S01]  /*a0d0*/  LDL R12, [R1+0x144] ;  /* 0x00014400010c7983 */ /* 0x001ee20000100800 */
[----:B------:R-:W-:-:S04]  /*a0e0*/  IMAD.HI.U32 R4, R2, R8, RZ ;  /* 0x0000000802047227 */ /* 0x000fc800078e00ff */
[----:B------:R-:W-:-:S04]  /*a0f0*/  IMAD.MOV R4, RZ, RZ, -R4 ;  /* 0x000000ffff047224 */ /* 0x000fc800078e0a04 */
[C---:B------:R-:W-:Y:S01]  /*a100*/  IMAD R4, R0.reuse, R4, R8 ;  /* 0x0000000400047224 */ /* 0x040fe200078e0208 */
[----:B--2---:R-:W-:Y:S02]  /*a110*/  ISETP.GE.AND P5, PT, R11, RZ, PT ;  /* 0x000000ff0b00720c */ /* 0x004fe40003fa6270 */
[----:B------:R-:W2:Y:S04]  /*a120*/  LDL R11, [R1+0x148] ;  /* 0x00014800010b7983 */ /* 0x000ea80000100800 */
[----:B------:R0:W-:Y:S04]  /*a130*/  STL [R1+0x2a4], R14 ;  /* 0x0002a40e01007387 */ /* 0x0001e80000100800 */
[----:B0-----:R-:W4:Y:S04]  /*a140*/  LDL R14, [R1+0x14c] ;  /* 0x00014c00010e7983 */ /* 0x001f280000100800 */
[----:B------:R-:W2:Y:S04]  /*a150*/  LDL.LU R10, [R1+0x31d4] ;  /* 0x0031d400010a7983 */ /* 0x000ea80000300800 */
[----:B------:R-:W3:Y:S01]  /*a160*/  LDL.LU R8, [R1+0x178] ;  /* 0x0001780001087983 */ /* 0x000ee20000300800 */
[----:B------:R-:W-:-:S02]  /*a170*/  ISETP.GT.U32.AND P6, PT, R0, R3, PT ;  /* 0x000000030000720c */ /* 0x000fc40003fc4070 */
[----:B------:R-:W-:Y:S01]  /*a180*/  ISETP.GT.U32.AND P2, PT, R0, R13, PT ;  /* 0x0000000d0000720c */ /* 0x000fe20003f44070 */
[----:B------:R-:W-:-:S10]  /*a190*/  IMAD.HI.U32 R6, R2, R9, RZ ;  /* 0x0000000902067227 */ /* 0x000fd400078e00ff */
[--C-:B------:R-:W-:Y:S02]  /*a1a0*/  @!P6 IMAD.IADD R3, R3, 0x1, -R0.reuse ;  /* 0x000000010303e824 */ /* 0x100fe400078e0a00 */
[----:B------:R-:W-:-:S03]  /*a1b0*/  @!P2 IMAD.IADD R13, R13, 0x1, -R0 ;  /* 0x000000010d0da824 */ /* 0x000fc600078e0a00 */
[----:B------:R-:W-:-:S13]  /*a1c0*/  ISETP.GT.U32.AND P6, PT, R0, R3, PT ;  /* 0x000000030000720c */ /* 0x000fda0003fc4070 */
[----:B------:R-:W-:Y:S01]  /*a1d0*/  @!P6 IMAD.IADD R3, R3, 0x1, -R0 ;  /* 0x000000010303e824 */ /* 0x000fe200078e0a00 */
[----:B--2---:R-:W-:Y:S01]  /*a1e0*/  ISETP.GE.AND P2, PT, R10, RZ, PT ;  /* 0x000000ff0a00720c */ /* 0x004fe20003f46270 */
[----:B------:R-:W-:-:S04]  /*a1f0*/  IMAD.MOV R10, RZ, RZ, -R6 ;  /* 0x000000ffff0a7224 */ /* 0x000fc800078e0a06 */
[----:B------:R-:W-:Y:S01]  /*a200*/  IMAD R10, R0, R10, R9 ;  /* 0x0000000a000a7224 */ /* 0x000fe200078e0209 */
[----:B------:R-:W-:Y:S02]  /*a210*/  IABS R9, R11 ;  /* 0x0000000b00097213 */ /* 0x000fe40000000000 */
[----:B----4-:R-:W-:Y:S01]  /*a220*/  IABS R11, R14 ;  /* 0x0000000e000b7213 */ /* 0x010fe20000000000 */
[----:B------:R-:W-:Y:S01]  /*a230*/  IMAD.MOV.U32 R14, RZ, RZ, R13 ;  /* 0x000000ffff0e7224 */ /* 0x000fe200078e000d */
[----:B---3--:R-:W-:-:S03]  /*a240*/  IABS R6, R8 ;  /* 0x0000000800067213 */ /* 0x008fc60000000000 */
[----:B------:R-:W-:Y:S02]  /*a250*/  @!P4 IMAD.MOV R14, RZ, RZ, -R14 ;  /* 0x000000ffff0ec224 */ /* 0x000fe400078e0a0e */
[----:B------:R-:W-:-:S03]  /*a260*/  IMAD.HI.U32 R13, R2, R6, RZ ;  /* 0x00000006020d7227 */ /* 0x000fc600078e00ff */
[----:B------:R0:W-:Y:S02]  /*a270*/  STL [R1+0x2a0], R14 ;  /* 0x0002a00e01007387 */ /* 0x0001e40000100800 */
[----:B0-----:R-:W-:Y:S02]  /*a280*/  IMAD.MOV.U32 R14, RZ, RZ, R3 ;  /* 0x000000ffff0e7224 */ /* 0x001fe400078e0003 */
[----:B------:R-:W-:Y:S02]  /*a290*/  IMAD.MOV R3, RZ, RZ, -R13 ;  /* 0x000000ffff037224 */ /* 0x000fe400078e0a0d */
[----:B------:R-:W-:Y:S01]  /*a2a0*/  @!P0 IMAD.MOV R14, RZ, RZ, -R14 ;  /* 0x000000ffff0e8224 */ /* 0x000fe200078e0a0e */
[----:B------:R-:W2:Y:S04]  /*a2b0*/  LDL R13, [R1+0x150] ;  /* 0x00015000010d7983 */ /* 0x000ea80000100800 */
[----:B------:R0:W-:Y:S04]  /*a2c0*/  STL [R1+0x31d0], R17 ;  /* 0x0031d01101007387 */ /* 0x0001e80000100800 */
[----:B0-----:R-:W3:Y:S04]  /*a2d0*/  LDL.LU R17, [R1+0x144] ;  /* 0x0001440001117983 */ /* 0x001ee80000300800 */
[----:B------:R0:W-:Y:S04]  /*a2e0*/  STL [R1+0x29c], R14 ;  /* 0x00029c0e01007387 */ /* 0x0001e80000100800 */
[----:B0-----:R-:W4:Y:S01]  /*a2f0*/  LDL R14, [R1+0x154] ;  /* 0x00015400010e7983 */ /* 0x001f220000100800 */
[C---:B------:R-:W-:Y:S01]  /*a300*/  ISETP.GT.U32.AND P3, PT, R0.reuse, R7, PT ;  /* 0x000000070000720c */ /* 0x040fe20003f64070 */
[----:B------:R-:W-:-:S12]  /*a310*/  IMAD R3, R0, R3, R6 ;  /* 0x0000000300037224 */ /* 0x000fd800078e0206 */
[----:B------:R-:W-:-:S05]  /*a320*/  @!P3 IMAD.IADD R7, R7, 0x1, -R0 ;  /* 0x000000010707b824 */ /* 0x000fca00078e0a00 */
[----:B------:R-:W-:Y:S01]  /*a330*/  ISETP.GT.U32.AND P4, PT, R0, R7, PT ;  /* 0x000000070000720c */ /* 0x000fe20003f84070 */
[----:B------:R-:W-:Y:S01]  /*a340*/  IMAD.HI.U32 R6, R2, R9, RZ ;  /* 0x0000000902067227 */ /* 0x000fe200078e00ff */
[----:B------:R-:W-:-:S03]  /*a350*/  ISETP.GT.U32.AND P0, PT, R0, R10, PT ;  /* 0x0000000a0000720c */ /* 0x000fc60003f04070 */
[----:B------:R-:W-:-:S04]  /*a360*/  IMAD.MOV R6, RZ, RZ, -R6 ;  /* 0x000000ffff067224 */ /* 0x000fc800078e0a06 */
[----:B------:R-:W-:-:S04]  /*a370*/  IMAD R6, R0, R6, R9 ;  /* 0x0000000600067224 */ /* 0x000fc800078e0209 */
[--C-:B------:R-:W-:Y:S02]  /*a380*/  @!P4 IMAD.IADD R7, R7, 0x1, -R0.reuse ;  /* 0x000000010707c824 */ /* 0x100fe400078e0a00 */
[----:B------:R-:W-:Y:S01]  /*a390*/  @!P0 IMAD.IADD R10, R10, 0x1, -R0 ;  /* 0x000000010a0a8824 */ /* 0x000fe200078e0a00 */
[----:B---3--:R-:W-:Y:S02]  /*a3a0*/  ISETP.GE.AND P0, PT, R17, RZ, PT ;  /* 0x000000ff1100720c */ /* 0x008fe40003f06270 */
[----:B------:R-:W3:Y:S01]  /*a3b0*/  LDL.LU R17, [R1+0x31d0] ;  /* 0x0031d00001117983 */ /* 0x000ee20000300800 */
[----:B----4-:R-:W-:Y:S01]  /*a3c0*/  IABS R9, R14 ;  /* 0x0000000e00097213 */ /* 0x010fe20000000000 */
[----:B-----5:R-:W-:Y:S02]  /*a3d0*/  IMAD.MOV.U32 R14, RZ, RZ, R15 ;  /* 0x000000ffff0e7224 */ /* 0x020fe400078e000f */
[----:B------:R-:W-:Y:S02]  /*a3e0*/  IMAD.MOV.U32 R15, RZ, RZ, R7 ;  /* 0x000000ffff0f7224 */ /* 0x000fe400078e0007 */
[----:B------:R-:W4:Y:S02]  /*a3f0*/  LDL R7, [R1+0x158] ;  /* 0x0001580001077983 */ /* 0x000f240000100800 */
[----:B------:R-:W-:-:S05]  /*a400*/  @!P5 IMAD.MOV R15, RZ, RZ, -R15 ;  /* 0x000000ffff0fd224 */ /* 0x000fca00078e0a0f */
[----:B------:R0:W-:Y:S04]  /*a410*/  STL [R1+0x298], R15 ;  /* 0x0002980f01007387 */ /* 0x0001e80000100800 */
[----:B0-----:R-:W5:Y:S01]  /*a420*/  LDL.LU R15, [R1+0x164] ;  /* 0x00016400010f7983 */ /* 0x001f620000300800 */
[----:B------:R-:W-:Y:S02]  /*a430*/  ISETP.GT.U32.AND P6, PT, R0, R4, PT ;  /* 0x000000040000720c */ /* 0x000fe40003fc4070 */
[----:B------:R-:W-:Y:S02]  /*a440*/  ISETP.GE.AND P3, PT, R8, RZ, PT ;  /* 0x000000ff0800720c */ /* 0x000fe40003f66270 */
[----:B------:R-:W-:-:S05]  /*a450*/  IABS R8, R12 ;  /* 0x0000000c00087213 */ /* 0x000fca0000000000 */
[----:B------:R-:W-:-:S04]  /*a460*/  IMAD.HI.U32 R12, R2, R8, RZ ;  /* 0x00000008020c7227 */ /* 0x000fc800078e00ff */
[----:B------:R-:W-:Y:S02]  /*a470*/  @!P6 IMAD.IADD R4, R4, 0x1, -R0 ;  /* 0x000000010404e824 */ /* 0x000fe400078e0a00 */
[----:B------:R-:W-:-:S03]  /*a480*/  IMAD.MOV R12, RZ, RZ, -R12 ;  /* 0x000000ffff0c7224 */ /* 0x000fc600078e0a0c */
[C---:B------:R-:W-:Y:S01]  /*a490*/  ISETP.GT.U32.AND P6, PT, R0.reuse, R4, PT ;  /* 0x000000040000720c */ /* 0x040fe20003fc4070 */
[----:B------:R-:W-:Y:S01]  /*a4a0*/  IMAD R8, R0, R12, R8 ;  /* 0x0000000c00087224 */ /* 0x000fe200078e0208 */
[----:B--2---:R-:W-:Y:S01]  /*a4b0*/  IABS R12, R13 ;  /* 0x0000000d000c7213 */ /* 0x004fe20000000000 */
[----:B------:R-:W-:-:S04]  /*a4c0*/  IMAD.HI.U32 R13, R2, R11, RZ ;  /* 0x0000000b020d7227 */ /* 0x000fc800078e00ff */
[----:B------:R-:W-:-:S04]  /*a4d0*/  IMAD.MOV R13, RZ, RZ, -R13 ;  /* 0x000000ffff0d7224 */ /* 0x000fc800078e0a0d */
[----:B------:R-:W-:Y:S02]  /*a4e0*/  IMAD R11, R0, R13, R11 ;  /* 0x0000000d000b7224 */ /* 0x000fe400078e020b */
[----:B------:R-:W-:Y:S02]  /*a4f0*/  @!P6 IMAD.IADD R4, R4, 0x1, -R0 ;  /* 0x000000010404e824 */ /* 0x000fe400078e0a00 */
[----:B------:R-:W-:-:S04]  /*a500*/  IMAD.HI.U32 R13, R2, R12, RZ ;  /* 0x0000000c020d7227 */ /* 0x000fc800078e00ff */
[----:B------:R-:W-:Y:S02]  /*a510*/  IMAD.MOV R13, RZ, RZ, -R13 ;  /* 0x000000ffff0d7224 */ /* 0x000fe400078e0a0d */
[----:B------:R-:W-:Y:S02]  /*a520*/  @!P1 IMAD.MOV R4, RZ, RZ, -R4 ;  /* 0x000000ffff049224 */ /* 0x000fe400078e0a04 */
[C---:B------:R-:W-:Y:S01]  /*a530*/  IMAD R12, R0.reuse, R13, R12 ;  /* 0x0000000d000c7224 */ /* 0x040fe200078e020c */
[----:B-----5:R0:W-:Y:S04]  /*a540*/  STL [R1+0x31c8], R15 ;  /* 0x0031c80f01007387 */ /* 0x0201e80000100800 */
[----:B------:R4:W-:Y:S04]  /*a550*/  STL [R1+0x294], R4 ;  /* 0x0002940401007387 */ /* 0x0009e80000100800 */
[----:B------:R-:W2:Y:S01]  /*a560*/  LDL.LU R13, [R1+0x148] ;  /* 0x00014800010d7983 */ /* 0x000ea20000300800 */
[----:B------:R-:W-:-:S03]  /*a570*/  ISETP.GT.U32.AND P6, PT, R0, R8, PT ;  /* 0x000000080000720c */ /* 0x000fc60003fc4070 */
[----:B0-----:R-:W5:Y:S10]  /*a580*/  LDL R15, [R1+0x15c] ;  /* 0x00015c00010f7983 */ /* 0x001f740000100800 */
[----:B------:R-:W-:-:S05]  /*a590*/  @!P6 IMAD.IADD R8, R8, 0x1, -R0 ;  /* 0x000000010808e824 */ /* 0x000fca00078e0a00 */
[----:B------:R-:W-:Y:S02]  /*a5a0*/  ISETP.GT.U32.AND P5, PT, R0, R8, PT ;  /* 0x000000080000720c */ /* 0x000fe40003fa4070 */
[----:B----4-:R-:W-:-:S05]  /*a5b0*/  IABS R4, R7 ;  /* 0x0000000700047213 */ /* 0x010fca0000000000 */
[----:B------:R0:W-:Y:S06]  /*a5c0*/  STL [R1+0x31cc], R4 ;  /* 0x0031cc0401007387 */ /* 0x0001ec0000100800 */
[----:B------:R-:W-:Y:S01]  /*a5d0*/  @!P5 IMAD.IADD R8, R8, 0x1, -R0 ;  /* 0x000000010808d824 */ /* 0x000fe200078e0a00 */
[----:B--2---:R-:W-:Y:S01]  /*a5e0*/  ISETP.GE.AND P5, PT, R13, RZ, PT ;  /* 0x000000ff0d00720c */ /* 0x004fe20003fa6270 */
[----:B------:R-:W-:Y:S02]  /*a5f0*/  IMAD.HI.U32 R13, R2, R4, RZ ;  /* 0x00000004020d7227 */ /* 0x000fe400078e00ff */
[----:B0-----:R-:W2:Y:S01]  /*a600*/  LDL.LU R4, [R1+0x14c] ;  /* 0x00014c0001047983 */ /* 0x001ea20000300800 */
[----:B------:R-:W-:-:S02]  /*a610*/  ISETP.GT.U32.AND P4, PT, R0, R3, PT ;  /* 0x000000030000720c */ /* 0x000fc40003f84070 */
[----:B------:R-:W-:Y:S01]  /*a620*/  ISETP.GT.U32.AND P1, PT, R0, R6, PT ;  /* 0x000000060000720c */ /* 0x000fe20003f24070 */
[----:B------:R-:W-:-:S10]  /*a630*/  IMAD.HI.U32 R7, R2, R9, RZ ;  /* 0x0000000902077227 */ /* 0x000fd400078e00ff */
[----:B------:R-:W-:Y:S01]  /*a640*/  @!P4 IMAD.IADD R3, R3, 0x1, -R0 ;  /* 0x000000010303c824 */ /* 0x000fe200078e0a00 */
[----:B------:R-:W-:-:S04]  /*a650*/  ISETP.GT.U32.AND P4, PT, R0, R10, PT ;  /* 0x0000000a0000720c */ /* 0x000fc80003f84070 */
[----:B------:R-:W-:Y:S01]  /*a660*/  ISETP.GT.U32.AND P6, PT, R0, R3, PT ;  /* 0x000000030000720c */ /* 0x000fe20003fc4070 */
[----:B------:R-:W-:-:S04]  /*a670*/  IMAD.MOV R7, RZ, RZ, -R7 ;  /* 0x000000ffff077224 */ /* 0x000fc800078e0a07 */
[----:B------:R-:W-:Y:S01]  /*a680*/  IMAD R7, R0, R7, R9 ;  /* 0x0000000700077224 */ /* 0x000fe200078e0209 */
[----:B-----5:R-:W-:-:S03]  /*a690*/  IABS R9, R15 ;  /* 0x0000000f00097213 */ /* 0x020fc60000000000 */
[--C-:B------:R-:W-:Y:S02]  /*a6a0*/  @!P4 IMAD.IADD R10, R10, 0x1, -R0.reuse ;  /* 0x000000010a0ac824 */ /* 0x100fe400078e0a00 */
[--C-:B------:R-:W-:Y:S02]  /*a6b0*/  @!P1 IMAD.IADD R6, R6, 0x1, -R0.reuse ;  /* 0x0000000106069824 */ /* 0x100fe400078e0a00 */
[----:B------:R-:W-:Y:S02]  /*a6c0*/  @!P6 IMAD.IADD R3, R3, 0x1, -R0 ;  /* 0x000000010303e824 */ /* 0x000fe400078e0a00 */
[----:B------:R-:W-:Y:S02]  /*a6d0*/  IMAD.MOV.U32 R15, RZ, RZ, R10 ;  /* 0x000000ffff0f7224 */ /* 0x000fe400078e000a */
[----:B------:R-:W4:Y:S02]  /*a6e0*/  LDL.LU R10, [R1+0x150] ;  /* 0x00015000010a7983 */ /* 0x000f240000300800 */
[----:B------:R-:W-:Y:S01]  /*a6f0*/  @!P2 IMAD.MOV R15, RZ, RZ, -R15 ;  /* 0x000000ffff0fa224 */ /* 0x000fe200078e0a0f */
[----:B--2---:R-:W-:Y:S01]  /*a700*/  ISETP.GE.AND P1, PT, R4, RZ, PT ;  /* 0x000000ff0400720c */ /* 0x004fe20003f26270 */
[----:B------:R-:W-:-:S02]  /*a710*/  IMAD.MOV.U32 R4, RZ, RZ, R3 ;  /* 0x000000ffff047224 */ /* 0x000fc400078e0003 */
[----:B------:R-:W2:Y:S02]  /*a720*/  LDL R3, [R1+0x160] ;  /* 0x0001600001037983 */ /* 0x000ea40000100800 */
[----:B------:R-:W-:Y:S02]  /*a730*/  @!P3 IMAD.MOV R4, RZ, RZ, -R4 ;  /* 0x000000ffff04b224 */ /* 0x000fe400078e0a04 */
[----:B------:R0:W-:Y:S02]  /*a740*/  STL [R1+0x290], R15 ;  /* 0x0002900f01007387 */ /* 0x0001e40000100800 */
[----:B0-----:R-:W-:Y:S02]  /*a750*/  IMAD.MOV.U32 R15, RZ, RZ, R8 ;  /* 0x000000ffff0f7224 */ /* 0x001fe400078e0008 */
[----:B------:R-:W5:Y:S04]  /*a760*/  LDL.LU R8, [R1+0x154] ;  /* 0x0001540001087983 */ /* 0x000f680000300800 */
[----:B------:R0:W-:Y:S04]  /*a770*/  STL [R1+0x28c], R4 ;  /* 0x00028c0401007387 */ /* 0x0001e80000100800 */
[----:B0-----:R-:W2:Y:S01]  /*a780*/  LDL.LU R4, [R1+0x31cc] ;  /* 0x0031cc0001047983 */ /* 0x001ea20000300800 */
[----:B------:R-:W-:-:S13]  /*a790*/  ISETP.GT.U32.AND P6, PT, R0, R12, PT ;  /* 0x0000000c0000720c */ /* 0x000fda0003fc4070 */
[----:B------:R-:W-:-:S05]  /*a7a0*/  @!P6 IMAD.IADD R12, R12, 0x1, -R0 ;  /* 0x000000010c0ce824 */ /* 0x000fca00078e0a00 */
[----:B------:R-:W-:Y:S01]  /*a7b0*/  ISETP.GT.U32.AND P2, PT, R0, R12, PT ;  /* 0x0000000c0000720c */ /* 0x000fe20003f44070 */
[----:B------:R-:W-:Y:S02]  /*a7c0*/  @!P0 IMAD.MOV R15, RZ, RZ, -R15 ;  /* 0x000000ffff0f8224 */ /* 0x000fe400078e0a0f */
[----:B------:R-:W-:Y:S01]  /*a7d0*/  IMAD.MOV R13, RZ, RZ, -R13 ;  /* 0x000000ffff0d7224 */ /* 0x000fe200078e0a0d */
[----:B----4-:R-:W-:Y:S02]  /*a7e0*/  ISETP.GE.AND P3, PT, R10, RZ, PT ;  /* 0x000000ff0a00720c */ /* 0x010fe40003f66270 */
[----:B------:R-:W4:Y:S04]  /*a7f0*/  LDL.LU R10, [R1+0x158] ;  /* 0x00015800010a7983 */ /* 0x000f280000300800 */
[----:B------:R0:W-:Y:S03]  /*a800*/  STL [R1+0x288], R15 ;  /* 0x0002880f01007387 */ /* 0x0001e60000100800 */
[----:B------:R-:W-:Y:S01]  /*a810*/  @!P2 IMAD.IADD R12, R12, 0x1, -R0 ;  /* 0x000000010c0ca824 */ /* 0x000fe200078e0a00 */
[----:B0-----:R-:W3:Y:S01]  /*a820*/  LDL.LU R15, [R1+0x31c8] ;  /* 0x0031c800010f7983 */ /* 0x001ee20000300800 */
[----:B--2---:R-:W-:-:S03]  /*a830*/  IMAD R4, R0, R13, R4 ;  /* 0x0000000d00047224 */ /* 0x004fc600078e0204 */
[----:B------:R-:W2:Y:S04]  /*a840*/  LDL R13, [R1+0x168] ;  /* 0x00016800010d7983 */ /* 0x000ea80000100800 */
[----:B------:R0:W-:Y:S04]  /*a850*/  STL [R1+0x31c0], R12 ;  /* 0x0031c00c01007387 */ /* 0x0001e80000100800 */
[----:B0-----:R-:W2:Y:S01]  /*a860*/  LDL.LU R12, [R1+0x15c] ;  /* 0x00015c00010c7983 */ /* 0x001ea20000300800 */
[C---:B------:R-:W-:Y:S02]  /*a870*/  ISETP.GT.U32.AND P4, PT, R0.reuse, R11, PT ;  /* 0x0000000b0000720c */ /* 0x040fe40003f84070 */
[----:B------:R-:W-:-:S11]  /*a880*/  ISETP.GT.U32.AND P0, PT, R0, R7, PT ;  /* 0x000000070000720c */ /* 0x000fd60003f04070 */
[----:B------:R-:W-:Y:S01]  /*a890*/  @!P4 IMAD.IADD R11, R11, 0x1, -R0 ;  /* 0x000000010b0bc824 */ /* 0x000fe200078e0a00 */
[----:B------:R-:W-:-:S04]  /*a8a0*/  ISETP.GT.U32.AND P4, PT, R0, R6, PT ;  /* 0x000000060000720c */ /* 0x000fc80003f84070 */
[----:B------:R-:W-:Y:S02]  /*a8b0*/  ISETP.GT.U32.AND P6, PT, R0, R11, PT ;  /* 0x0000000b0000720c */ /* 0x000fe40003fc4070 */
[----:B----4-:R-:W-:Y:S01]  /*a8c0*/  ISETP.GE.AND P2, PT, R10, RZ, PT ;  /* 0x000000ff0a00720c */ /* 0x010fe20003f46270 */
[--C-:B------:R-:W-:Y:S01]  /*a8d0*/  @!P0 IMAD.IADD R7, R7, 0x1, -R0.reuse ;  /* 0x0000000107078824 */ /* 0x100fe200078e0a00 */
[----:B---3--:R-:W-:Y:S01]  /*a8e0*/  IABS R10, R15 ;  /* 0x0000000f000a7213 */ /* 0x008fe20000000000 */
[----:B------:R0:W-:Y:S04]  /*a8f0*/  STL [R1+0x31c4], R15 ;  /* 0x0031c40f01007387 */ /* 0x0001e80000100800 */
[----:B------:R-:W-:-:S04]  /*a900*/  @!P4 IMAD.IADD R6, R6, 0x1, -R0 ;  /* 0x000000010606c824 */ /* 0x000fc800078e0a00 */
[----:B------:R-:W-:Y:S02]  /*a910*/  @!P6 IMAD.IADD R11, R11, 0x1, -R0 ;  /* 0x000000010b0be824 */ /* 0x000fe400078e0a00 */
[----:B0-----:R-:W-:-:S04]  /*a920*/  IMAD.MOV.U32 R15, RZ, RZ, R6 ;  /* 0x000000ffff0f7224 */ /* 0x001fc800078e0006 */
[----:B------:R-:W-:Y:S01]  /*a930*/  @!P5 IMAD.MOV R15, RZ, RZ, -R15 ;  /* 0x000000ffff0fd224 */ /* 0x000fe200078e0a0f */
[----:B--2---:R-:W-:Y:S01]  /*a940*/  ISETP.GE.AND P0, PT, R12, RZ, PT ;  /* 0x000000ff0c00720c */ /* 0x004fe20003f06270 */
[----:B------:R-:W-:Y:S02]  /*a950*/  IMAD.MOV.U32 R12, RZ, RZ, R11 ;  /* 0x000000ffff0c7224 */ /* 0x000fe400078e000b */
[----:B------:R-:W2:Y:S02]  /*a960*/  LDL.LU R11, [R1+0x160] ;  /* 0x00016000010b7983 */ /* 0x000ea40000300800 */
[----:B------:R-:W-:Y:S02]  /*a970*/  @!P1 IMAD.MOV R12, RZ, RZ, -R12 ;  /* 0x000000ffff0c9224 */ /* 0x000fe400078e0a0c */
[----:B------:R0:W-:Y:S04]  /*a980*/  STL [R1+0x284], R15 ;  /* 0x0002840f01007387 */ /* 0x0001e80000100800 */
[----:B0-----:R-:W3:Y:S04]  /*a990*/  LDL.LU R15, [R1+0x31c4] ;  /* 0x0031c400010f7983 */ /* 0x001ee80000300800 */
[----:B------:R0:W-:Y:S04]  /*a9a0*/  STL [R1+0x280], R12 ;  /* 0x0002800c01007387 */ /* 0x0001e80000100800 */
[----:B0-----:R-:W4:Y:S01]  /*a9b0*/  LDL.LU R12, [R1+0x31c0] ;  /* 0x0031c000010c7983 */ /* 0x001f220000300800 */
[----:B------:R-:W-:-:S13]  /*a9c0*/  ISETP.GT.U32.AND P6, PT, R0, R4, PT ;  /* 0x000000040000720c */ /* 0x000fda0003fc4070 */
[----:B------:R-:W-:-:S05]  /*a9d0*/  @!P6 IMAD.IADD R4, R4, 0x1, -R0 ;  /* 0x000000010404e824 */ /* 0x000fca00078e0a00 */
[----:B------:R-:W-:-:S13]  /*a9e0*/  ISETP.GT.U32.AND P1, PT, R0, R4, PT ;  /* 0x000000040000720c */ /* 0x000fda0003f24070 */
[----:B------:R-:W-:Y:S01]  /*a9f0*/  @!P1 IMAD.IADD R4, R4, 0x1, -R0 ;  /* 0x0000000104049824 */ /* 0x000fe200078e0a00 */
[----:B---3--:R-:W-:Y:S01]  /*aa00*/  ISETP.GE.AND P1, PT, R15, RZ, PT ;  /* 0x000000ff0f00720c */ /* 0x008fe20003f26270 */
[----:B----4-:R-:W-:Y:S01]  /*aa10*/  @!P3 IMAD.MOV R12, RZ, RZ, -R12 ;  /* 0x000000ffff0cb224 */ /* 0x010fe200078e0a0c */
[----:B--2---:R-:W-:-:S04]  /*aa20*/  ISETP.GE.AND P3, PT, R11, RZ, PT ;  /* 0x000000ff0b00720c */ /* 0x004fc80003f66270 */
[----:B------:R0:W-:Y:S04]  /*aa30*/  STL [R1+0x27c], R12 ;  /* 0x00027c0c01007387 */ /* 0x0001e80000100800 */
[----:B------:R-:W2:Y:S04]  /*aa40*/  LDL R11, [R1+0x17c] ;  /* 0x00017c00010b7983 */ /* 0x000ea80000100800 */
[----:B0-----:R-:W3:Y:S04]  /*aa50*/  LDL R12, [R1+0x174] ;  /* 0x00017400010c7983 */ /* 0x001ee80000100800 */
[----:B------:R-:W4:Y:S01]  /*aa60*/  LDL.LU R15, [R1+0x180] ;  /* 0x00018000010f7983 */ /* 0x000f220000300800 */
[----:B-----5:R-:W-:Y:S01]  /*aa70*/  ISETP.GE.AND P4, PT, R8, RZ, PT ;  /* 0x000000ff0800720c */ /* 0x020fe20003f86270 */
[----:B------:R-:W-:Y:S01]  /*aa80*/  IMAD.HI.U32 R8, R2, R9, RZ ;  /* 0x0000000902087227 */ /* 0x000fe200078e00ff */
[----:B------:R-:W-:-:S03]  /*aa90*/  IABS R3, R3 ;  /* 0x0000000300037213 */ /* 0x000fc60000000000 */
[----:B------:R-:W-:-:S04]  /*aaa0*/  IMAD.MOV R8, RZ, RZ, -R8 ;  /* 0x000000ffff087224 */ /* 0x000fc800078e0a08 */
[----:B------:R-:W-:Y:S02]  /*aab0*/  IMAD R8, R0, R8, R9 ;  /* 0x0000000800087224 */ /* 0x000fe400078e0209 */
[----:B------:R-:W-:Y:S01]  /*aac0*/  IMAD.HI.U32 R9, R2, R3, RZ ;  /* 0x0000000302097227 */ /* 0x000fe200078e00ff */
[----:B------:R-:W-:-:S03]  /*aad0*/  IABS R13, R13 ;  /* 0x0000000d000d7213 */ /* 0x000fc60000000000 */
[----:B------:R-:W-:Y:S01]  /*aae0*/  IMAD.MOV R9, RZ, RZ, -R9 ;  /* 0x000000ffff097224 */ /* 0x000fe200078e0a09 */
[----:B------:R-:W-:Y:S01]  /*aaf0*/  ISETP.GT.U32.AND P5, PT, R0, R7, PT ;  /* 0x000000070000720c */ /* 0x000fe20003fa4070 */
[----:B----4-:R0:W-:Y:S04]  /*ab00*/  STL [R1+0x31b8], R15 ;  /* 0x0031b80f01007387 */ /* 0x0101e80000100800 */
[----:B0-----:R-:W4:Y:S01]  /*ab10*/  LDL R15, [R1+0x170] ;  /* 0x00017000010f7983 */ /* 0x001f220000100800 */
[----:B------:R-:W-:-:S04]  /*ab20*/  IMAD.HI.U32 R6, R2, R10, RZ ;  /* 0x0000000a02067227 */ /* 0x000fc800078e00ff */
[----:B------:R-:W-:Y:S02]  /*ab30*/  IMAD R3, R0, R9, R3 ;  /* 0x0000000900037224 */ /* 0x000fe400078e0203 */
[----:B------:R-:W-:-:S04]  /*ab40*/  IMAD.HI.U32 R9, R2, R13, RZ ;  /* 0x0000000d02097227 */ /* 0x000fc800078e00ff */
[----:B------:R-:W-:Y:S02]  /*ab50*/  IMAD.MOV R6, RZ, RZ, -R6 ;  /* 0x000000ffff067224 */ /* 0x000fe400078e0a06 */
[----:B------:R-:W-:Y:S02]  /*ab60*/  IMAD.MOV R9, RZ, RZ, -R9 ;  /* 0x000000ffff097224 */ /* 0x000fe400078e0a09 */
[C---:B------:R-:W-:Y:S02]  /*ab70*/  IMAD R10, R0.reuse, R6, R10 ;  /* 0x00000006000a7224 */ /* 0x040fe400078e020a */
[----:B------:R-:W-:Y:S02]  /*ab80*/  IMAD R6, R0, R9, R13 ;  /* 0x0000000900067224 */ /* 0x000fe400078e020d */
[----:B------:R-:W-:Y:S01]  /*ab90*/  @!P5 IMAD.IADD R7, R7, 0x1, -R0 ;  /* 0x000000010707d824 */ /* 0x000fe200078e0a00 */
[----:B------:R-:W5:Y:S04]  /*aba0*/  LDL R13, [R1+0x16c] ;  /* 0x00016c00010d7983 */ /* 0x000f680000100800 */
[----:B------:R0:W-:Y:S02]  /*abb0*/  STL [R1+0x31bc], R6 ;  /* 0x0031bc0601007387 */ /* 0x0001e40000100800 */
[----:B0-----:R-:W-:-:S04]  /*abc0*/  IMAD.MOV.U32 R6, RZ, RZ, R7 ;  /* 0x000000ffff067224 */ /* 0x001fc800078e0007 */
[----:B------:R-:W-:-:S05]  /*abd0*/  @!P4 IMAD.MOV R6, RZ, RZ, -R6 ;  /* 0x000000ffff06c224 */ /* 0x000fca00078e0a06 */
[----:B------:R0:W-:Y:S02]  /*abe0*/  STL [R1+0x278], R6 ;  /* 0x0002780601007387 */ /* 0x0001e40000100800 */
[----:B0-----:R-:W-:Y:S01]  /*abf0*/  IMAD.MOV.U32 R6, RZ, RZ, R4 ;  /* 0x000000ffff067224 */ /* 0x001fe200078e0004 */
[----:B----4-:R-:W-:-:S05]  /*ac00*/  IABS R9, R15 ;  /* 0x0000000f00097213 */ /* 0x010fca0000000000 */
[----:B------:R-:W-:-:S04]  /*ac10*/  IMAD.HI.U32 R7, R2, R9, RZ ;  /* 0x0000000902077227 */ /* 0x000fc800078e00ff */
[----:B------:R-:W-:Y:S02]  /*ac20*/  IMAD.MOV R4, RZ, RZ, -R7 ;  /* 0x000000ffff047224 */ /* 0x000fe400078e0a07 */
[----:B------:R-:W4:Y:S01]  /*ac30*/  LDL.LU R7, [R1+0x168] ;  /* 0x0001680001077983 */ /* 0x000f220000300800 */
[C---:B------:R-:W-:Y:S02]  /*ac40*/  ISETP.GT.U32.AND P6, PT, R0.reuse, R8, PT ;  /* 0x000000080000720c */ /* 0x040fe40003fc4070 */
[----:B------:R-:W-:Y:S01]  /*ac50*/  ISETP.GT.U32.AND P5, PT, R0, R3, PT ;  /* 0x000000030000720c */ /* 0x000fe20003fa4070 */
[----:B------:R-:W-:-:S10]  /*ac60*/  IMAD.MOV.U32 R15, RZ, RZ, R14 ;  /* 0x000000ffff0f7224 */ /* 0x000fd400078e000e */
[--C-:B------:R-:W-:Y:S02]  /*ac70*/  @!P6 IMAD.IADD R8, R8, 0x1, -R0.reuse ;  /* 0x000000010808e824 */ /* 0x100fe400078e0a00 */
[----:B------:R-:W-:Y:S01]  /*ac80*/  @!P5 IMAD.IADD R3, R3, 0x1, -R0 ;  /* 0x000000010303d824 */ /* 0x000fe200078e0a00 */
[----:B-----5:R-:W-:Y:S02]  /*ac90*/  IABS R13, R13 ;  /* 0x0000000d000d7213 */ /* 0x020fe40000000000 */
[----:B------:R-:W-:Y:S01]  /*aca0*/  ISETP.GT.U32.AND P5, PT, R0, R8, PT ;  /* 0x000000080000720c */ /* 0x000fe20003fa4070 */
[----:B------:R-:W-:Y:S02]  /*acb0*/  @!P2 IMAD.MOV R6, RZ, RZ, -R6 ;  /* 0x000000ffff06a224 */ /* 0x000fe400078e0a06 */
[----:B------:R-:W-:-:S04]  /*acc0*/  IMAD.HI.U32 R14, R2, R13, RZ ;  /* 0x0000000d020e7227 */ /* 0x000fc800078e00ff */
[----:B------:R-:W-:Y:S01]  /*acd0*/  IMAD.MOV R14, RZ, RZ, -R14 ;  /* 0x000000ffff0e7224 */ /* 0x000fe200078e0a0e */
[----:B------:R0:W-:Y:S05]  /*ace0*/  STL [R1+0x1bc], R6 ;  /* 0x0001bc0601007387 */ /* 0x0001ea0000100800 */
[----:B------:R-:W-:Y:S01]  /*acf0*/  @!P5 IMAD.IADD R8, R8, 0x1, -R0 ;  /* 0x000000010808d824 */ /* 0x000fe200078e0a00 */
[----:B0-----:R-:W5:Y:S04]  /*ad00*/  LDL.LU R6, [R1+0x31bc] ;  /* 0x0031bc0001067983 */ /* 0x001f680000300800 */
[----:B------:R0:W-:Y:S01]  /*ad10*/  STL [R1+0x31b4], R27 ;  /* 0x0031b41b01007387 */ /* 0x0001e20000100800 */
[----:B----4-:R-:W-:Y:S01]  /*ad20*/  ISETP.GE.AND P5, PT, R7, RZ, PT ;  /* 0x000000ff0700720c */ /* 0x010fe20003fa6270 */
[----:B------:R-:W-:-:S02]  /*ad30*/  IMAD R7, R0, R14, R13 ;  /* 0x0000000e00077224 */ /* 0x000fc400078e020d */
[----:B------:R-:W4:Y:S01]  /*ad40*/  LDL.LU R14, [R1+0x184] ;  /* 0x00018400010e7983 */ /* 0x000f220000300800 */
[----:B------:R-:W-:Y:S02]  /*ad50*/  ISETP.GT.U32.AND P6, PT, R0, R10, PT ;  /* 0x0000000a0000720c */ /* 0x000fe40003fc4070 */
[----:B---3--:R-:W-:-:S11]  /*ad60*/  IABS R12, R12 ;  /* 0x0000000c000c7213 */ /* 0x008fd60000000000 */
[----:B------:R-:W-:Y:S01]  /*ad70*/  @!P6 IMAD.IADD R10, R10, 0x1, -R0 ;  /* 0x000000010a0ae824 */ /* 0x000fe200078e0a00 */
[----:B------:R-:W-:Y:S01]  /*ad80*/  ISETP.GT.U32.AND P6, PT, R0, R3, PT ;  /* 0x000000030000720c */ /* 0x000fe20003fc4070 */
[----:B----4-:R1:W-:Y:S04]  /*ad90*/  STL [R1+0x31b0], R14 ;  /* 0x0031b00e01007387 */ /* 0x0103e80000100800 */
[----:B0-----:R-:W3:Y:S01]  /*ada0*/  LDL.LU R27, [R1+0x170] ;  /* 0x00017000011b7983 */ /* 0x001ee20000300800 */
[----:B-1----:R-:W-:Y:S02]  /*adb0*/  IMAD.MOV.U32 R14, RZ, RZ, R15 ;  /* 0x000000ffff0e7224 */ /* 0x002fe400078e000f */
[----:B------:R-:W-:Y:S02]  /*adc0*/  IMAD.MOV.U32 R15, RZ, RZ, R8 ;  /* 0x000000ffff0f7224 */ /* 0x000fe400078e0008 */
[----:B------:R-:W4:Y:S02]  /*add0*/  LDL.LU R8, [R1+0x16c] ;  /* 0x00016c0001087983 */ /* 0x000f240000300800 */
[----:B------:R-:W-:-:S05]  /*ade0*/  @!P0 IMAD.MOV R15, RZ, RZ, -R15 ;  /* 0x000000ffff0f8224 */ /* 0x000fca00078e0a0f */
[----:B------:R0:W-:Y:S04]  /*adf0*/  STL [R1+0x1b8], R15 ;  /* 0x0001b80f01007387 */ /* 0x0001e80000100800 */
[----:B0-----:R-:W4:Y:S01]  /*ae00*/  LDL.LU R15, [R1+0x31b8] ;  /* 0x0031b800010f7983 */ /* 0x001f220000300800 */
[----:B-----5:R-:W-:Y:S01]  /*ae10*/  ISETP.GT.U32.AND P2, PT, R0, R6, PT ;  /* 0x000000060000720c */ /* 0x020fe20003f44070 */
[----:B------:R-:W-:Y:S01]  /*ae20*/  IMAD.HI.U32 R13, R2, R12, RZ ;  /* 0x0000000c020d7227 */ /* 0x000fe200078e00ff */
[----:B------:R-:W-:-:S03]  /*ae30*/  ISETP.GT.U32.AND P4, PT, R0, R10, PT ;  /* 0x0000000a0000720c */ /* 0x000fc60003f84070 */
[----:B------:R-:W-:Y:S01]  /*ae40*/  @!P6 IMAD.IADD R3, R3, 0x1, -R0 ;  /* 0x000000010303e824 */ /* 0x000fe200078e0a00 */
[----:B------:R-:W-:Y:S01]  /*ae50*/  ISETP.GT.U32.AND P6, PT, R0, R7, PT ;  /* 0x000000070000720c */ /* 0x000fe20003fc4070 */
[----:B------:R-:W-:-:S06]  /*ae60*/  IMAD.MOV R13, RZ, RZ, -R13 ;  /* 0x000000ffff0d7224 */ /* 0x000fcc00078e0a0d */
[----:B------:R-:W-:-:S05]  /*ae70*/  @!P2 IMAD.IADD R6, R6, 0x1, -R0 ;  /* 0x000000010606a824 */ /* 0x000fca00078e0a00 */
[C---:B------:R-:W-:Y:S01]  /*ae80*/  ISETP.GT.U32.AND P2, PT, R0.reuse, R6, PT ;  /* 0x000000060000720c */ /* 0x040fe20003f44070 */
[C---:B------:R-:W-:Y:S02]  /*ae90*/  IMAD R12, R0.reuse, R13, R12 ;  /* 0x0000000d000c7224 */ /* 0x040fe400078e020c */
[----:B------:R-:W-:Y:S01]  /*aea0*/  IMAD.MOV.U32 R13, RZ, RZ, R3 ;  /* 0x000000ffff0d7224 */ /* 0x000fe200078e0003 */
[----:B--2---:R-:W-:Y:S01]  /*aeb0*/  IABS R11, R11 ;  /* 0x0000000b000b7213 */ /* 0x004fe20000000000 */
[--C-:B------:R-:W-:Y:S02]  /*aec0*/  @!P6 IMAD.IADD R7, R7, 0x1, -R0.reuse ;  /* 0x000000010707e824 */ /* 0x100fe400078e0a00 */
[----:B------:R-:W-:Y:S02]  /*aed0*/  @!P3 IMAD.MOV R13, RZ, RZ, -R13 ;  /* 0x000000ffff0db224 */ /* 0x000fe400078e0a0d */
[----:B------:R-:W-:Y:S02]  /*aee0*/  IMAD R4, R0, R4, R9 ;  /* 0x0000000400047224 */ /* 0x000fe400078e0209 */
[----:B------:R-:W-:-:S02]  /*aef0*/  @!P4 IMAD.IADD R10, R10, 0x1, -R0 ;  /* 0x000000010a0ac824 */ /* 0x000fc400078e0a00 */
[----:B------:R-:W-:Y:S01]  /*af00*/  @!P2 IMAD.IADD R6, R6, 0x1, -R0 ;  /* 0x000000010606a824 */ /* 0x000fe200078e0a00 */
[----:B------:R-:W-:Y:S01]  /*af10*/  ISETP.GT.U32.AND P2, PT, R0, R12, PT ;  /* 0x0000000c0000720c */ /* 0x000fe20003f44070 */
[----:B------:R-:W-:-:S04]  /*af20*/  IMAD.HI.U32 R9, R2, R11, RZ ;  /* 0x0000000b02097227 */ /* 0x000fc800078e00ff */
[----:B------:R-:W-:-:S04]  /*af30*/  IMAD.MOV R9, RZ, RZ, -R9 ;  /* 0x000000ffff097224 */ /* 0x000fc800078e0a09 */
[----:B------:R-:W-:-:S04]  /*af40*/  IMAD R11, R0, R9, R11 ;  /* 0x00000009000b7224 */ /* 0x000fc800078e020b */
[----:B------:R-:W-:Y:S01]  /*af50*/  @!P2 IMAD.IADD R12, R12, 0x1, -R0 ;  /* 0x000000010c0ca824 */ /* 0x000fe200078e0a00 */
[----:B---3--:R-:W-:Y:S02]  /*af60*/  ISETP.GE.AND P6, PT, R27, RZ, PT ;  /* 0x000000ff1b00720c */ /* 0x008fe40003fc6270 */
[----:B------:R-:W2:Y:S04]  /*af70*/  LDL.LU R27, [R1+0x31b4] ;  /* 0x0031b400011b7983 */ /* 0x000ea80000300800 */
[----:B------:R0:W-:Y:S04]  /*af80*/  STL [R1+0x1a4], R13 ;  /* 0x0001a40d01007387 */ /* 0x0001e80000100800 */
[----:B------:R-:W3:Y:S01]  /*af90*/  LDL.LU R9, [R1+0x17c] ;  /* 0x00017c0001097983 */ /* 0x000ee20000300800 */
[----:B0-----:R-:W-:-:S02]  /*afa0*/  IMAD.MOV.U32 R13, RZ, RZ, R14 ;  /* 0x000000ffff0d7224 */ /* 0x001fc400078e000e */
[----:B------:R-:W-:Y:S02]  /*afb0*/  IMAD.MOV.U32 R14, RZ, RZ, R10 ;  /* 0x000000ffff0e7224 */ /* 0x000fe400078e000a */
[----:B------:R-:W-:Y:S02]  /*afc0*/  IMAD.MOV.U32 R10, RZ, RZ, R6 ;  /* 0x000000ffff0a7224 */ /* 0x000fe400078e0006 */
[----:B------:R-:W-:Y:S01]  /*afd0*/  @!P1 IMAD.MOV R14, RZ, RZ, -R14 ;  /* 0x000000ffff0e9224 */ /* 0x000fe200078e0a0e */
[----:B------:R-:W5:Y:S01]  /*afe0*/  LDL.LU R6, [R1+0x174] ;  /* 0x0001740001067983 */ /* 0x000f620000300800 */
[----:B------:R-:W-:Y:S01]  /*aff0*/  @!P5 IMAD.MOV R10, RZ, RZ, -R10 ;  /* 0x000000ffff0ad224 */ /* 0x000fe200078e0a0a */
[----:B----4-:R-:W-:Y:S02]  /*b000*/  ISETP.GE.AND P0, PT, R8, RZ, PT ;  /* 0x000000ff0800720c */ /* 0x010fe40003f06270 */
[----:B------:R0:W-:Y:S01]  /*b010*/  STL [R1+0x1a0], R14 ;  /* 0x0001a00e01007387 */ /* 0x0001e20000100800 */
[----:B------:R-:W-:-:S02]  /*b020*/  IABS R8, R15 ;  /* 0x0000000f00087213 */ /* 0x000fc40000000000 */
[----:B------:R-:W-:Y:S01]  /*b030*/  ISETP.GE.AND P2, PT, R15, RZ, PT ;  /* 0x000000ff0f00720c */ /* 0x000fe20003f46270 */
[----:B0-----:R-:W4:Y:S04]  /*b040*/  LDL.LU R14, [R1+0x31b0] ;  /* 0x0031b000010e7983 */ /* 0x001f280000300800 */
[----:B------:R-:W-:Y:S04]  /*b050*/  STL [R1+0x19c], R10 ;  /* 0x00019c0a01007387 */ /* 0x000fe80000100800 */
[----:B------:R-:W2:Y:S01]  /*b060*/  LDL.LU R15, [R1+0x1a8] ;  /* 0x0001a800010f7983 */ /* 0x000ea20000300800 */
[----:B------:R-:W-:-:S02]  /*b070*/  ISETP.GT.U32.AND P4, PT, R0, R4, PT ;  /* 0x000000040000720c */ /* 0x000fc40003f84070 */
[C---:B------:R-:W-:Y:S02]  /*b080*/  ISETP.GT.U32.AND P3, PT, R0.reuse, R7, PT ;  /* 0x000000070000720c */ /* 0x040fe40003f64070 */
[----:B------:R-:W-:-:S09]  /*b090*/  ISETP.GT.U32.AND P5, PT, R0, R11, PT ;  /* 0x0000000b0000720c */ /* 0x000fd20003fa4070 */
[--C-:B------:R-:W-:Y:S01]  /*b0a0*/  @!P4 IMAD.IADD R4, R4, 0x1, -R0.reuse ;  /* 0x000000010404c824 */ /* 0x100fe200078e0a00 */
[----:B--2---:R0:W-:Y:S04]  /*b0b0*/  STL [R1+0x31a8], R15 ;  /* 0x0031a80f01007387 */ /* 0x0041e80000100800 */
[----:B0-----:R-:W2:Y:S01]  /*b0c0*/  LDL.LU R15, [R1+0x18c] ;  /* 0x00018c00010f7983 */ /* 0x001ea20000300800 */
[----:B------:R-:W-:Y:S01]  /*b0d0*/  ISETP.GT.U32.AND P4, PT, R0, R4, PT ;  /* 0x000000040000720c */ /* 0x000fe20003f84070 */
[--C-:B------:R-:W-:Y:S01]  /*b0e0*/  @!P3 IMAD.IADD R7, R7, 0x1, -R0.reuse ;  /* 0x000000010707b824 */ /* 0x100fe200078e0a00 */
[----:B-----5:R-:W-:Y:S01]  /*b0f0*/  ISETP.GE.AND P1, PT, R6, RZ, PT ;  /* 0x000000ff0600720c */ /* 0x020fe20003f26270 */
[----:B------:R-:W-:Y:S01]  /*b100*/  @!P5 IMAD.IADD R11, R11, 0x1, -R0 ;  /* 0x000000010b0bd824 */ /* 0x000fe200078e0a00 */
[----:B----4-:R-:W-:Y:S01]  /*b110*/  IABS R6, R14 ;  /* 0x0000000e00067213 */ /* 0x010fe20000000000 */
[----:B------:R-:W-:Y:S01]  /*b120*/  @!P0 IMAD.MOV R7, RZ, RZ, -R7 ;  /* 0x000000ffff078224 */ /* 0x000fe200078e0a07 */
[----:B------:R-:W-:Y:S01]  /*b130*/  ISETP.GT.U32.AND P5, PT, R0, R12, PT ;  /* 0x0000000c0000720c */ /* 0x000fe20003fa4070 */
[----:B------:R-:W-:-:S06]  /*b140*/  IMAD.HI.U32 R3, R2, R8, RZ ;  /* 0x0000000802037227 */ /* 0x000fcc00078e00ff */
[----:B------:R-:W-:Y:S01]  /*b150*/  @!P4 IMAD.IADD R4, R4, 0x1, -R0 ;  /* 0x000000010404c824 */ /* 0x000fe200078e0a00 */
[----:B---3--:R-:W-:Y:S01]  /*b160*/  ISETP.GE.AND P4, PT, R9, RZ, PT ;  /* 0x000000ff0900720c */ /* 0x008fe20003f86270 */
[----:B------:R-:W-:-:S04]  /*b170*/  IMAD.HI.U32 R9, R2, R6, RZ ;  /* 0x0000000602097227 */ /* 0x000fc800078e00ff */
[----:B------:R-:W-:Y:S02]  /*b180*/  IMAD.MOV R3, RZ, RZ, -R3 ;  /* 0x000000ffff037224 */ /* 0x000fe400078e0a03 */
[----:B------:R-:W-:Y:S02]  /*b190*/  IMAD.MOV R9, RZ, RZ, -R9 ;  /* 0x000000ffff097224 */ /* 0x000fe400078e0a09 */
[C---:B------:R-:W-:Y:S01]  /*b1a0*/  IMAD R8, R0.reuse, R3, R8 ;  /* 0x0000000300087224 */ /* 0x040fe200078e0208 */
[----:B------:R-:W-:Y:S01]  /*b1b0*/  IABS R3, R13 ;  /* 0x0000000d00037213 */ /* 0x000fe20000000000 */
[----:B------:R-:W-:Y:S02]  /*b1c0*/  IMAD R6, R0, R9, R6 ;  /* 0x0000000900067224 */ /* 0x000fe400078e0206 */
[----:B------:R-:W-:Y:S01]  /*b1d0*/  @!P5 IMAD.IADD R12, R12, 0x1, -R0 ;  /* 0x000000010c0cd824 */ /* 0x000fe200078e0a00 */
[----:B--2---:R-:W-:Y:S04]  /*b1e0*/  STL [R1+0x31ac], R15 ;  /* 0x0031ac0f01007387 */ /* 0x004fe80000100800 */
[----:B------:R0:W-:Y:S01]  /*b1f0*/  STL [R1+0x198], R7 ;  /* 0x0001980701007387 */ /* 0x0001e20000100800 */
[----:B------:R-:W-:Y:S01]  /*b200*/  IABS R10, R15 ;  /* 0x0000000f000a7213 */ /* 0x000fe20000000000 */
[----:B0-----:R-:W-:-:S02]  /*b210*/  IMAD.MOV.U32 R7, RZ, RZ, R4 ;  /* 0x000000ffff077224 */ /* 0x001fc400078e0004 */
[----:B------:R-:W-:Y:S02]  /*b220*/  IMAD.MOV.U32 R15, RZ, RZ, R13 ;  /* 0x000000ffff0f7224 */ /* 0x000fe400078e000d */
[----:B------:R-:W-:Y:S01]  /*b230*/  @!P6 IMAD.MOV R7, RZ, RZ, -R7 ;  /* 0x000000ffff07e224 */ /* 0x000fe200078e0a07 */
[----:B------:R-:W2:Y:S01]  /*b240*/  LDL R13, [R1+0x194] ;  /* 0x00019400010d7983 */ /* 0x000ea20000100800 */
[----:B------:R-:W-:Y:S02]  /*b250*/  ISETP.GE.AND P6, PT, R14, RZ, PT ;  /* 0x000000ff0e00720c */ /* 0x000fe40003fc6270 */
[----:B------:R-:W-:Y:S01]  /*b260*/  ISETP.GE.AND P5, PT, R15, RZ, PT ;  /* 0x000000ff0f00720c */ /* 0x000fe20003fa6270 */
[----:B------:R0:W-:Y:S04]  /*b270*/  STL [R1+0x16c], R7 ;  /* 0x00016c0701007387 */ /* 0x0001e80000100800 */
[----:B------:R-:W3:Y:S04]  /*b280*/  LDL R14, [R1+0x1ac] ;  /* 0x0001ac00010e7983 */ /* 0x000ee80000100800 */
[----:B------:R-:W4:Y:S04]  /*b290*/  LDL R9, [R1+0x190] ;  /* 0x0001900001097983 */ /* 0x000f280000100800 */
[----:B------:R-:W5:Y:S01]  /*b2a0*/  LDL.LU R15, [R1+0x31ac] ;  /* 0x0031ac00010f7983 */ /* 0x000f620000300800 */
[----:B------:R-:W-:Y:S01]  /*b2b0*/  ISETP.GT.U32.AND P3, PT, R0, R8, PT ;  /* 0x000000080000720c */ /* 0x000fe20003f64070 */
[----:B------:R-:W-:-:S02]  /*b2c0*/  IMAD.MOV.U32 R4, RZ, RZ, R10 ;  /* 0x000000ffff047224 */ /* 0x000fc400078e000a */
[----:B0-----:R-:W-:-:S10]  /*b2d0*/  IMAD.HI.U32 R7, R2, R3, RZ ;  /* 0x0000000302077227 */ /* 0x001fd400078e00ff */
[----:B------:R-:W-:Y:S02]  /*b2e0*/  @!P3 IMAD.IADD R8, R8, 0x1, -R0 ;  /* 0x000000010808b824 */ /* 0x000fe400078e0a00 */
[----:B------:R-:W-:-:S03]  /*b2f0*/  IMAD.HI.U32 R10, R2, R4, RZ ;  /* 0x00000004020a7227 */ /* 0x000fc600078e00ff */
[C---:B------:R-:W-:Y:S01]  /*b300*/  ISETP.GT.U32.AND P0, PT, R0.reuse, R8, PT ;  /* 0x000000080000720c */ /* 0x040fe20003f04070 */
[----:B------:R-:W-:Y:S02]  /*b310*/  IMAD.MOV R7, RZ, RZ, -R7 ;  /* 0x000000ffff077224 */ /* 0x000fe400078e0a07 */
[----:B------:R-:W-:Y:S01]  /*b320*/  IMAD.MOV R10, RZ, RZ, -R10 ;  /* 0x000000ffff0a7224 */ /* 0x000fe200078e0a0a */
[C---:B------:R-:W-:Y:S01]  /*b330*/  ISETP.GT.U32.AND P3, PT, R0.reuse, R11, PT ;  /* 0x0000000b0000720c */ /* 0x040fe20003f64070 */
[C---:B------:R-:W-:Y:S02]  /*b340*/  IMAD R7, R0.reuse, R7, R3 ;  /* 0x0000000700077224 */ /* 0x040fe400078e0203 */
[----:B------:R-:W-:-:S06]  /*b350*/  IMAD R3, R0, R10, R4 ;  /* 0x0000000a00037224 */ /* 0x000fcc00078e0204 */
[----:B------:R-:W-:-:S04]  /*b360*/  @!P0 IMAD.IADD R8, R8, 0x1, -R0 ;  /* 0x0000000108088824 */ /* 0x000fc800078e0a00 */
[----:B------:R-:W-:Y:S01]  /*b370*/  @!P3 IMAD.IADD R11, R11, 0x1, -R0 ;  /* 0x000000010b0bb824 */ /* 0x000fe200078e0a00 */
[----:B-----5:R-:W-:Y:S02]  /*b380*/  ISETP.GE.AND P0, PT, R15, RZ, PT ;  /* 0x000000ff0f00720c */ /* 0x020fe40003f06270 */
[----:B------:R-:W5:Y:S04]  /*b390*/  LDL.LU R15, [R1+0x31a8] ;  /* 0x0031a800010f7983 */ /* 0x000f680000300800 */
[----:B------:R0:W-:Y:S02]  /*b3a0*/  STL [R1+0x31a4], R3 ;  /* 0x0031a40301007387 */ /* 0x0001e40000100800 */
[----:B0-----:R-:W-:-:S04]  /*b3b0*/  IMAD.MOV.U32 R3, RZ, RZ, R12 ;  /* 0x000000ffff037224 */ /* 0x001fc800078e000c */
[----:B------:R-:W-:-:S05]  /*b3c0*/  @!P1 IMAD.MOV R3, RZ, RZ, -R3 ;  /* 0x000000ffff039224 */ /* 0x000fca00078e0a03 */
[----:B------:R0:W-:Y:S02]  /*b3d0*/  STL [R1+0x168], R3 ;  /* 0x0001680301007387 */ /* 0x0001e40000100800 */
[----:B0-----:R-:W-:Y:S02]  /*b3e0*/  IMAD.MOV.U32 R3, RZ, RZ, R11 ;  /* 0x000000ffff037224 */ /* 0x001fe400078e000b */
[----:B------:R-:W5:Y:S01]  /*b3f0*/  LDL.LU R11, [R1+0x190] ;  /* 0x00019000010b7983 */ /* 0x000f620000300800 */
[----:B----4-:R-:W-:Y:S02]  /*b400*/  IABS R9, R9 ;  /* 0x0000000900097213 */ /* 0x010fe40000000000 */
[----:B--2---:R-:W-:Y:S02]  /*b410*/  IABS R13, R13 ;  /* 0x0000000d000d7213 */ /* 0x004fe40000000000 */
[----:B---3--:R-:W-:Y:S01]  /*b420*/  IABS R4, R14 ;  /* 0x0000000e00047213 */ /* 0x008fe20000000000 */
[----:B------:R-:W-:-:S04]  /*b430*/  IMAD.HI.U32 R14, R2, R9, RZ ;  /* 0x00000009020e7227 */ /* 0x000fc800078e00ff */
[----:B------:R-:W-:-:S04]  /*b440*/  IMAD.HI.U32 R12, R2, R13, RZ ;  /* 0x0000000d020c7227 */ /* 0x000fc800078e00ff */
[----:B------:R-:W-:Y:S02]  /*b450*/  @!P4 IMAD.MOV R3, RZ, RZ, -R3 ;  /* 0x000000ffff03c224 */ /* 0x000fe400078e0a03 */
[----:B------:R-:W-:Y:S02]  /*b460*/  IMAD.MOV R14, RZ, RZ, -R14 ;  /* 0x000000ffff0e7224 */ /* 0x000fe400078e0a0e */
[----:B------:R-:W-:Y:S01]  /*b470*/  @!P2 IMAD.MOV R8, RZ, RZ, -R8 ;  /* 0x000000ffff08a224 */ /* 0x000fe200078e0a08 */
[----:B------:R0:W-:Y:S01]  /*b480*/  STL [R1+0x164], R3 ;  /* 0x0001640301007387 */ /* 0x0001e20000100800 */
[----:B------:R-:W-:Y:S02]  /*b490*/  IMAD.MOV R12, RZ, RZ, -R12 ;  /* 0x000000ffff0c7224 */ /* 0x000fe400078e0a0c */
[----:B------:R-:W-:Y:S01]  /*b4a0*/  IMAD R9, R0, R14, R9 ;  /* 0x0000000e00097224 */ /* 0x000fe200078e0209 */
[----:B0-----:R-:W2:Y:S04]  /*b4b0*/  LDL.LU R3, [R1+0x31a4] ;  /* 0x0031a40001037983 */ /* 0x001ea80000300800 */
[----:B------:R0:W-:Y:S04]  /*b4c0*/  STL [R1+0x15c], R8 ;  /* 0x00015c0801007387 */ /* 0x0001e80000100800 */
[----:B------:R-:W3:Y:S01]  /*b4d0*/  LDL R14, [R1+0x1b0] ;  /* 0x0001b000010e7983 */ /* 0x000ee20000100800 */
[----:B-----5:R-:W-:Y:S01]  /*b4e0*/  ISETP.GE.AND P2, PT, R11, RZ, PT ;  /* 0x000000ff0b00720c */ /* 0x020fe20003f46270 */
[----:B------:R-:W-:-:S02]  /*b4f0*/  IMAD.MOV.U32 R11, RZ, RZ, R4 ;  /* 0x000000ffff0b7224 */ /* 0x000fc400078e0004 */
[C---:B------:R-:W-:Y:S02]  /*b500*/  IMAD R4, R0.reuse, R12, R13 ;  /* 0x0000000c00047224 */ /* 0x040fe400078e020d */
[----:B------:R-:W4:Y:S01]  /*b510*/  LDL.LU R13, [R1+0x194] ;  /* 0x00019400010d7983 */ /* 0x000f220000300800 */
[----:B------:R-:W-:-:S13]  /*b520*/  ISETP.GT.U32.AND P3, PT, R0, R6, PT ;  /* 0x000000060000720c */ /* 0x000fda0003f64070 */
[----:B------:R-:W-:-:S05]  /*b530*/  @!P3 IMAD.IADD R6, R6, 0x1, -R0 ;  /* 0x000000010606b824 */ /* 0x000fca00078e0a00 */
[----:B------:R-:W-:Y:S02]  /*b540*/  ISETP.GT.U32.AND P3, PT, R0, R6, PT ;  /* 0x000000060000720c */ /* 0x000fe40003f64070 */
[----:B------:R-:W-:-:S05]  /*b550*/  IABS R10, R15 ;  /* 0x0000000f000a7213 */ /* 0x000fca0000000000 */
[----:B0-----:R-:W-:-:S06]  /*b560*/  IMAD.HI.U32 R8, R2, R10, RZ ;  /* 0x0000000a02087227 */ /* 0x001fcc00078e00ff */
[----:B------:R-:W-:Y:S02]  /*b570*/  @!P3 IMAD.IADD R6, R6, 0x1, -R0 ;  /* 0x000000010606b824 */ /* 0x000fe400078e0a00 */
[----:B------:R-:W-:Y:S02]  /*b580*/  IMAD.MOV R8, RZ, RZ, -R8 ;  /* 0x000000ffff087224 */ /* 0x000fe400078e0a08 */
[----:B------:R-:W-:Y:S02]  /*b590*/  @!P6 IMAD.MOV R6, RZ, RZ, -R6 ;  /* 0x000000ffff06e224 */ /* 0x000fe400078e0a06 */
[----:B------:R-:W-:-:S03]  /*b5a0*/  IMAD R8, R0, R8, R10 ;  /* 0x0000000800087224 */ /* 0x000fc600078e020a */
[----:B------:R0:W-:Y:S01]  /*b5b0*/  STL [R1+0x254], R6 ;  /* 0x0002540601007387 */ /* 0x0001e20000100800 */
[----:B----4-:R-:W-:-:S03]  /*b5c0*/  IMAD.MOV.U32 R10, RZ, RZ, R13 ;  /* 0x000000ffff0a7224 */ /* 0x010fc600078e000d */
[----:B------:R-:W4:Y:S01]  /*b5d0*/  LDL.LU R13, [R1+0x1c0] ;  /* 0x0001c000010d7983 */ /* 0x000f220000300800 */
[----:B------:R-:W-:-:S04]  /*b5e0*/  IMAD.HI.U32 R12, R2, R11, RZ ;  /* 0x0000000b020c7227 */ /* 0x000fc800078e00ff */
[----:B------:R-:W-:-:S04]  /*b5f0*/  IMAD.MOV R12, RZ, RZ, -R12 ;  /* 0x000000ffff0c7224 */ /* 0x000fc800078e0a0c */
[C---:B0-----:R-:W-:Y:S01]  /*b600*/  IMAD R6, R0.reuse, R12, R11 ;  /* 0x0000000c00067224 */ /* 0x041fe200078e020b */
[C---:B------:R-:W-:Y:S02]  /*b610*/  ISETP.GT.U32.AND P1, PT, R0.reuse, R7, PT ;  /* 0x000000070000720c */ /* 0x040fe40003f24070 */
[C---:B------:R-:W-:Y:S02]  /*b620*/  ISETP.GT.U32.AND P3, PT, R0.reuse, R9, PT ;  /* 0x000000090000720c */ /* 0x040fe40003f64070 */
[C---:B--2---:R-:W-:Y:S02]  /*b630*/  ISETP.GT.U32.AND P4, PT, R0.reuse, R3, PT ;  /* 0x000000030000720c */ /* 0x044fe40003f84070 */
[----:B------:R-:W-:-:S07]  /*b640*/  ISETP.GT.U32.AND P6, PT, R0, R4, PT ;  /* 0x000000040000720c */ /* 0x000fce0003fc4070 */
[--C-:B------:R-:W-:Y:S01]  /*b650*/  @!P1 IMAD.IADD R7, R7, 0x1, -R0.reuse ;  /* 0x0000000107079824 */ /* 0x100fe200078e0a00 */
[----:B----4-:R0:W-:Y:S04]  /*b660*/  STL [R1+0x31a0], R13 ;  /* 0x0031a00d01007387 */ /* 0x0101e80000100800 */
[----:B------:R-:W2:Y:S04]  /*b670*/  LDL.LU R12, [R1+0x1b4] ;  /* 0x0001b400010c7983 */ /* 0x000ea80000300800 */
[----:B0-----:R-:W4:Y:S01]  /*b680*/  LDL.LU R13, [R1+0x1ac] ;  /* 0x0001ac00010d7983 */ /* 0x001f220000300800 */
[----:B------:R-:W-:Y:S01]  /*b690*/  ISETP.GT.U32.AND P1, PT, R0, R7, PT ;  /* 0x000000070000720c */ /* 0x000fe20003f24070 */
[----:B------:R-:W-:-:S02]  /*b6a0*/  @!P3 IMAD.IADD R9, R9, 0x1, -R0 ;  /* 0x000000010909b824 */ /* 0x000fc400078e0a00 */
[----:B------:R-:W-:-:S03]  /*b6b0*/  @!P4 IMAD.IADD R3, R3, 0x1, -R0 ;  /* 0x000000010303c824 */ /* 0x000fc600078e0a00 */
[----:B------:R-:W-:Y:S01]  /*b6c0*/  ISETP.GT.U32.AND P3, PT, R0, R9, PT ;  /* 0x000000090000720c */ /* 0x000fe20003f64070 */
[----:B------:R-:W-:Y:S01]  /*b6d0*/  @!P6 IMAD.IADD R4, R4, 0x1, -R0 ;  /* 0x000000010404e824 */ /* 0x000fe200078e0a00 */
[----:B------:R-:W-:Y:S01]  /*b6e0*/  ISETP.GT.U32.AND P4, PT, R0, R3, PT ;  /* 0x000000030000720c */ /* 0x000fe20003f84070 */
[----:B------:R-:W-:-:S04]  /*b6f0*/  IMAD.MOV.U32 R11, RZ, RZ, R10 ;  /* 0x000000ffff0b7224 */ /* 0x000fc800078e000a */
[--C-:B------:R-:W-:Y:S01]  /*b700*/  @!P1 IMAD.IADD R7, R7, 0x1, -R0.reuse ;  /* 0x0000000107079824 */ /* 0x100fe200078e0a00 */
[C---:B------:R-:W-:Y:S02]  /*b710*/  ISETP.GT.U32.AND P1, PT, R0.reuse, R8, PT ;  /* 0x000000080000720c */ /* 0x040fe40003f24070 */
[----:B---3--:R-:W-:Y:S01]  /*b720*/  IABS R14, R14 ;  /* 0x0000000e000e7213 */ /* 0x008fe20000000000 */
[----:B------:R-:W-:Y:S01]  /*b730*/  @!P5 IMAD.MOV R7, RZ, RZ, -R7 ;  /* 0x000000ffff07d224 */ /* 0x000fe200078e0a07 */
[----:B------:R-:W-:Y:S02]  /*b740*/  ISETP.GT.U32.AND P5, PT, R0, R4, PT ;  /* 0x000000040000720c */ /* 0x000fe40003fa4070 */
[----:B------:R-:W-:Y:S01]  /*b750*/  ISETP.GE.AND P6, PT, R11, RZ, PT ;  /* 0x000000ff0b00720c */ /* 0x000fe20003fc6270 */
[----:B------:R-:W-:Y:S01]  /*b760*/  IMAD.HI.U32 R11, R2, R14, RZ ;  /* 0x0000000e020b7227 */ /* 0x000fe200078e00ff */
[----:B------:R-:W-:Y:S03]  /*b770*/  STL [R1+0x258], R7 ;  /* 0x0002580701007387 */ /* 0x000fe60000100800 */
[--C-:B------:R-:W-:Y:S01]  /*b780*/  @!P3 IMAD.IADD R9, R9, 0x1, -R0.reuse ;  /* 0x000000010909b824 */ /* 0x100fe200078e0a00 */
[----:B------:R-:W-:Y:S01]  /*b790*/  ISETP.GE.AND P3, PT, R15, RZ, PT ;  /* 0x000000ff0f00720c */ /* 0x000fe20003f66270 */
[----:B------:R-:W-:Y:S01]  /*b7a0*/  @!P4 IMAD.IADD R3, R3, 0x1, -R0 ;  /* 0x000000010303c824 */ /* 0x000fe200078e0a00 */
[----:B------:R-:W3:Y:S01]  /*b7b0*/  LDL.LU R15, [R1+0x1c4] ;  /* 0x0001c400010f7983 */ /* 0x000ee20000300800 */
[----:B------:R-:W-:-:S02]  /*b7c0*/  IMAD.MOV R11, RZ, RZ, -R11 ;  /* 0x000000ffff0b7224 */ /* 0x000fc400078e0a0b */
[----:B------:R-:W-:Y:S02]  /*b7d0*/  @!P1 IMAD.IADD R8, R8, 0x1, -R0 ;  /* 0x0000000108089824 */ /* 0x000fe400078e0a00 */
[----:B------:R-:W-:Y:S02]  /*b7e0*/  @!P0 IMAD.MOV R3, RZ, RZ, -R3 ;  /* 0x000000ffff038224 */ /* 0x000fe400078e0a03 */
[C---:B------:R-:W-:Y:S01]  /*b7f0*/  IMAD R14, R0.reuse, R11, R14 ;  /* 0x0000000b000e7224 */ /* 0x040fe200078e020e */
[----:B------:R-:W-:Y:S01]  /*b800*/  ISETP.GT.U32.AND P0, PT, R0, R8, PT ;  /* 0x000000080000720c */ /* 0x000fe20003f04070 */
[----:B------:R-:W-:Y:S02]  /*b810*/  @!P5 IMAD.IADD R4, R4, 0x1, -R0 ;  /* 0x000000010404d824 */ /* 0x000fe400078e0a00 */
[----:B------:R-:W-:-:S10]  /*b820*/  @!P2 IMAD.MOV R9, RZ, RZ, -R9 ;  /* 0x000000ffff09a224 */ /* 0x000fd400078e0a09 */
[----:B------:R-:W-:Y:S01]  /*b830*/  @!P0 IMAD.IADD R8, R8, 0x1, -R0 ;  /* 0x0000000108088824 */ /* 0x000fe200078e0a00 */
[----:B----4-:R-:W-:Y:S02]  /*b840*/  ISETP.GE.AND P1, PT, R13, RZ, PT ;  /* 0x000000ff0d00720c */ /* 0x010fe40003f26270 */
[----:B------:R-:W4:Y:S04]  /*b850*/  LDL.LU R13, [R1+0x31a0] ;  /* 0x0031a000010d7983 */ /* 0x000f280000300800 */
[----:B------:R-:W5:Y:S04]  /*b860*/  LDL.LU R11, [R1+0x1b0] ;  /* 0x0001b000010b7983 */ /* 0x000f680000300800 */
[----:B------:R0:W-:Y:S02]  /*b870*/  STL [R1+0x25c], R3 ;  /* 0x00025c0301007387 */ /* 0x0001e40000100800 */
[----:B0-----:R-:W-:-:S04]  /*b880*/  IMAD.MOV.U32 R3, RZ, RZ, R4 ;  /* 0x000000ffff037224 */ /* 0x001fc800078e0004 */
[----:B------:R-:W-:Y:S01]  /*b890*/  @!P6 IMAD.MOV R3, RZ, RZ, -R3 ;  /* 0x000000ffff03e224 */ /* 0x000fe200078e0a03 */
[----:B------:R-:W-:Y:S01]  /*b8a0*/  STL [R1+0x268], R9 ;  /* 0x0002680901007387 */ /* 0x000fe20000100800 */
[----:B--2---:R-:W-:-:S03]  /*b8b0*/  IABS R10, R12 ;  /* 0x0000000c000a7213 */ /* 0x004fc60000000000 */
[----:B------:R-:W-:Y:S01]  /*b8c0*/  STL [R1+0x274], R3 ;  /* 0x0002740301007387 */ /* 0x000fe20000100800 */
[----:B------:R-:W-:-:S03]  /*b8d0*/  ISETP.GE.AND P0, PT, R12, RZ, PT ;  /* 0x000000ff0c00720c */ /* 0x000fc60003f06270 */
[----:B------:R0:W-:Y:S04]  /*b8e0*/  STL [R1+0x3198], R19 ;  /* 0x0031981301007387 */ /* 0x0001e80000100800 */
[----:B------:R1:W-:Y:S04]  /*b8f0*/  STL [R1+0x319c], R26 ;  /* 0x00319c1a01007387 */ /* 0x0003e80000100800 */
[----:B------:R-:W2:Y:S01]  /*b900*/  LDL R12, [R1+0x1cc] ;  /* 0x0001cc00010c7983 */ /* 0x000ea20000100800 */
[----:B0-----:R-:W-:-:S03]  /*b910*/  IMAD.MOV.U32 R19, RZ, RZ, R16 ;  /* 0x000000ffff137224 */ /* 0x001fc600078e0010 */
[----:B------:R-:W2:Y:S01]  /*b920*/  LDL R16, [R1+0x1d8] ;  /* 0x0001d80001107983 */ /* 0x000ea20000100800 */
[----:B------:R-:W-:Y:S01]  /*b930*/  ISETP.GT.U32.AND P4, PT, R0, R6, PT ;  /* 0x000000060000720c */ /* 0x000fe20003f84070 */
[----:B------:R-:W-:-:S04]  /*b940*/  IMAD.HI.U32 R7, R2, R10, RZ ;  /* 0x0000000a02077227 */ /* 0x000fc800078e00ff */
[----:B------:R-:W-:Y:S01]  /*b950*/  IMAD.MOV R7, RZ, RZ, -R7 ;  /* 0x000000ffff077224 */ /* 0x000fe200078e0a07 */
[----:B------:R-:W-:-:S03]  /*b960*/  ISETP.GT.U32.AND P5, PT, R0, R14, PT ;  /* 0x0000000e0000720c */ /* 0x000fc60003fa4070 */
[----:B------:R-:W-:-:S04]  /*b970*/  IMAD R10, R0, R7, R10 ;  /* 0x00000007000a7224 */ /* 0x000fc800078e020a */
[----:B------:R-:W-:Y:S01]  /*b980*/  @!P4 IMAD.IADD R6, R6, 0x1, -R0 ;  /* 0x000000010606c824 */ /* 0x000fe200078e0a00 */
[----:B------:R-:W-:-:S04]  /*b990*/  ISETP.GT.U32.AND P6, PT, R0, R10, PT ;  /* 0x0000000a0000720c */ /* 0x000fc80003fc4070 */
[----:B------:R-:W-:Y:S01]  /*b9a0*/  ISETP.GT.U32.AND P4, PT, R0, R6, PT ;  /* 0x000000060000720c */ /* 0x000fe20003f84070 */
[----:B------:R-:W-:Y:S01]  /*b9b0*/  @!P5 IMAD.IADD R14, R14, 0x1, -R0 ;  /* 0x000000010e0ed824 */ /* 0x000fe200078e0a00 */
[----:B---3--:R-:W-:Y:S01]  /*b9c0*/  IABS R4, R15 ;  /* 0x0000000f00047213 */ /* 0x008fe20000000000 */
[----:B-1----:R-:W-:Y:S01]  /*b9d0*/  IMAD.MOV.U32 R26, RZ, RZ, R8 ;  /* 0x000000ffff1a7224 */ /* 0x002fe200078e0008 */
[----:B------:R-:W-:-:S05]  /*b9e0*/  IABS R3, R19 ;  /* 0x0000001300037213 */ /* 0x000fca0000000000 */
[----:B------:R-:W-:Y:S01]  /*b9f0*/  @!P6 IMAD.IADD R10, R10, 0x1, -R0 ;  /* 0x000000010a0ae824 */ /* 0x000fe200078e0a00 */
[----:B------:R-:W-:-:S03]  /*ba00*/  ISETP.GT.U32.AND P6, PT, R0, R14, PT ;  /* 0x0000000e0000720c */ /* 0x000fc60003fc4070 */
[----:B------:R-:W-:Y:S02]  /*ba10*/  @!P4 IMAD.IADD R6, R6, 0x1, -R0 ;  /* 0x000000010606c824 */ /* 0x000fe400078e0a00 */
[----:B------:R-:W-:Y:S01]  /*ba20*/  IMAD.HI.U32 R9, R2, R4, RZ ;  /* 0x0000000402097227 */ /* 0x000fe200078e00ff */
[----:B------:R-:W-:Y:S02]  /*ba30*/  ISETP.GE.AND P5, PT, R15, RZ, PT ;  /* 0x000000ff0f00720c */ /* 0x000fe40003fa6270 */
[----:B------:R-:W3:Y:S01]  /*ba40*/  LDL R15, [R1+0x1d4] ;  /* 0x0001d400010f7983 */ /* 0x000ee20000100800 */
[----:B------:R-:W-:-:S04]  /*ba50*/  @!P3 IMAD.MOV R26, RZ, RZ, -R26 ;  /* 0x000000ffff1ab224 */ /* 0x000fc800078e0a1a */
[----:B------:R-:W-:Y:S01]  /*ba60*/  @!P6 IMAD.IADD R14, R14, 0x1, -R0 ;  /* 0x000000010e0ee824 */ /* 0x000fe200078e0a00 */
[----:B----4-:R-:W-:Y:S02]  /*ba70*/  IABS R7, R13 ;  /* 0x0000000d00077213 */ /* 0x010fe40000000000 */
[----:B-----5:R-:W-:-:S03]  /*ba80*/  ISETP.GE.AND P2, PT, R11, RZ, PT ;  /* 0x000000ff0b00720c */ /* 0x020fc60003f46270 */
[----:B------:R-:W-:-:S04]  /*ba90*/  IMAD.HI.U32 R11, R2, R7, RZ ;  /* 0x00000007020b7227 */ /* 0x000fc800078e00ff */
[----:B------:R-:W-:Y:S02]  /*baa0*/  IMAD.MOV R8, RZ, RZ, -R11 ;  /* 0x000000ffff087224 */ /* 0x000fe400078e0a0b */
[----:B------:R-:W-:Y:S02]  /*bab0*/  IMAD.MOV.U32 R11, RZ, RZ, R19 ;  /* 0x000000ffff0b7224 */ /* 0x000fe400078e0013 */
[----:B------:R-:W-:Y:S01]  /*bac0*/  IMAD.MOV.U32 R19, RZ, RZ, R6 ;  /* 0x000000ffff137224 */ /* 0x000fe200078e0006 */
[----:B------:R-:W-:Y:S01]  /*bad0*/  ISETP.GE.AND P4, PT, R13, RZ, PT ;  /* 0x000000ff0d00720c */ /* 0x000fe20003f86270 */
[----:B------:R-:W-:Y:S01]  /*bae0*/  IMAD.MOV R6, RZ, RZ, -R9 ;  /* 0x000000ffff067224 */ /* 0x000fe200078e0a09 */
[----:B------:R-:W4:Y:S01]  /*baf0*/  LDL R13, [R1+0x1d0] ;  /* 0x0001d000010d7983 */ /* 0x000f220000100800 */
[----:B------:R-:W-:Y:S02]  /*bb00*/  @!P1 IMAD.MOV R19, RZ, RZ, -R19 ;  /* 0x000000ffff139224 */ /* 0x000fe400078e0a13 */
[----:B------:R-:W-:Y:S01]  /*bb10*/  IMAD R4, R0, R6, R4 ;  /* 0x0000000600047224 */ /* 0x000fe200078e0204 */
[----:B------:R0:W-:Y:S01]  /*bb20*/  STL [R1+0x270], R26 ;  /* 0x0002701a01007387 */ /* 0x0001e20000100800 */
[----:B------:R-:W-:-:S03]  /*bb30*/  ISETP.GE.AND P1, PT, R11, RZ, PT ;  /* 0x000000ff0b00720c */ /* 0x000fc60003f26270 */
[----:B0-----:R-:W5:Y:S04]  /*bb40*/  LDL.LU R26, [R1+0x319c] ;  /* 0x00319c00011a7983 */ /* 0x001f680000300800 */
[----:B------:R0:W-:Y:S01]  /*bb50*/  STL [R1+0x26c], R19 ;  /* 0x00026c1301007387 */ /* 0x0001e20000100800 */
[----:B--2---:R-:W-:-:S03]  /*bb60*/  IABS R6, R12 ;  /* 0x0000000c00067213 */ /* 0x004fc60000000000 */
[----:B0-----:R-:W2:Y:S01]  /*bb70*/  LDL.LU R19, [R1+0x3198] ;  /* 0x0031980001137983 */ /* 0x001ea20000300800 */
[----:B------:R-:W-:-:S03]  /*bb80*/  IABS R11, R16 ;  /* 0x00000010000b7213 */ /* 0x000fc60000000000 */
[----:B------:R0:W-:Y:S01]  /*bb90*/  STL [R1+0x3194], R18 ;  /* 0x0031941201007387 */ /* 0x0001e20000100800 */
[----:B------:R-:W-:-:S04]  /*bba0*/  IMAD.HI.U32 R16, R2, R6, RZ ;  /* 0x0000000602107227 */ /* 0x000fc800078e00ff */
[----:B0-----:R-:W-:-:S04]  /*bbb0*/  IMAD.MOV.U32 R18, RZ, RZ, R14 ;  /* 0x000000ffff127224 */ /* 0x001fc800078e000e */
[----:B------:R-:W-:Y:S02]  /*bbc0*/  @!P2 IMAD.MOV R18, RZ, RZ, -R18 ;  /* 0x000000ffff12a224 */ /* 0x000fe400078e0a12 */
[----:B------:R-:W-:Y:S02]  /*bbd0*/  IMAD.MOV R14, RZ, RZ, -R16 ;  /* 0x000000ffff0e7224 */ /* 0x000fe400078e0a10 */
[----:B------:R-:W2:Y:S04]  /*bbe0*/  LDL.LU R16, [R1+0x1cc] ;  /* 0x0001cc0001107983 */ /* 0x000ea80000300800 */
[----:B------:R0:W-:Y:S04]  /*bbf0*/  STL [R1+0x264], R18 ;  /* 0x0002641201007387 */ /* 0x0001e80000100800 */
[----:B0-----:R-:W5:Y:S01]  /*bc00*/  LDL.LU R18, [R1+0x3194] ;  /* 0x0031940001127983 */ /* 0x001f620000300800 */
[----:B------:R-:W-:-:S02]  /*bc10*/  ISETP.GT.U32.AND P3, PT, R0, R10, PT ;  /* 0x0000000a0000720c */ /* 0x000fc40003f64070 */
[----:B---3--:R-:W-:Y:S01]  /*bc20*/  IABS R12, R15 ;  /* 0x0000000f000c7213 */ /* 0x008fe20000000000 */
[----:B------:R-:W-:-:S10]  /*bc30*/  IMAD R6, R0, R14, R6 ;  /* 0x0000000e00067224 */ /* 0x000fd400078e0206 */
[----:B------:R-:W-:-:S04]  /*bc40*/  @!P3 IMAD.IADD R10, R10, 0x1, -R0 ;  /* 0x000000010a0ab824 */ /* 0x000fc800078e0a00 */
[----:B------:R-:W-:Y:S02]  /*bc50*/  @!P0 IMAD.MOV R10, RZ, RZ, -R10 ;  /* 0x000000ffff0a8224 */ /* 0x000fe400078e0a0a */
[----:B------:R-:W-:-:S03]  /*bc60*/  IMAD.HI.U32 R9, R2, R12, RZ ;  /* 0x0000000c02097227 */ /* 0x000fc600078e00ff */
[----:B------:R0:W-:Y:S01]  /*bc70*/  STL [R1+0x260], R10 ;  /* 0x0002600a01007387 */ /* 0x0001e20000100800 */
[----:B------:R-:W-:-:S04]  /*bc80*/  IMAD.MOV R9, RZ, RZ, -R9 ;  /* 0x000000ffff097224 */ /* 0x000fc800078e0a09 */
[----:B------:R-:W-:Y:S01]  /*bc90*/  IMAD R12, R0, R9, R12 ;  /* 0x00000009000c7224 */ /* 0x000fe200078e020c */
[----:B----4-:R-:W-:-:S05]  /*bca0*/  IABS R13, R13 ;  /* 0x0000000d000d7213 */ /* 0x010fca0000000000 */
[----:B------:R-:W-:-:S04]  /*bcb0*/  IMAD.HI.U32 R15, R2, R13, RZ ;  /* 0x0000000d020f7227 */ /* 0x000fc800078e00ff */
[----:B0-----:R-:W-:-:S04]  /*bcc0*/  IMAD.MOV R10, RZ, RZ, -R15 ;  /* 0x000000ffff0a7224 */ /* 0x001fc800078e0a0f */
[----:B------:R-:W-:Y:S01]  /*bcd0*/  IMAD R13, R0, R10, R13 ;  /* 0x0000000a000d7224 */ /* 0x000fe200078e020d */
[----:B--2---:R-:W-:Y:S01]  /*bce0*/  ISETP.GE.AND P0, PT, R16, RZ, PT ;  /* 0x000000ff1000720c */ /* 0x004fe20003f06270 */
[----:B-----5:R-:W-:Y:S02]  /*bcf0*/  IMAD.MOV.U32 R16, RZ, RZ, R18 ;  /* 0x000000ffff107224 */ /* 0x020fe400078e0012 */
[----:B------:R-:W2:Y:S04]  /*bd00*/  LDL.LU R18, [R1+0x1e4] ;  /* 0x0001e40001127983 */ /* 0x000ea80000300800 */
[----:B------:R-:W3:Y:S04]  /*bd10*/  LDL R14, [R1+0x1e0] ;  /* 0x0001e000010e7983 */ /* 0x000ee80000100800 */
[----:B------:R-:W4:Y:S04]  /*bd20*/  LDL.LU R10, [R1+0x1dc] ;  /* 0x0001dc00010a7983 */ /* 0x000f280000300800 */
[----:B------:R-:W5:Y:S01]  /*bd30*/  LDL.LU R9, [R1+0x1d4] ;  /* 0x0001d40001097983 */ /* 0x000f620000300800 */
[----:B------:R-:W-:-:S05]  /*bd40*/  IMAD R7, R0, R8, R7 ;  /* 0x0000000800077224 */ /* 0x000fca00078e0207 */
[C---:B------:R-:W-:Y:S02]  /*bd50*/  ISETP.GT.U32.AND P6, PT, R0.reuse, R7, PT ;  /* 0x000000070000720c */ /* 0x040fe40003fc4070 */
[----:B------:R-:W-:Y:S01]  /*bd60*/  ISETP.GT.U32.AND P3, PT, R0, R4, PT ;  /* 0x000000040000720c */ /* 0x000fe20003f64070 */
[----:B------:R-:W-:-:S04]  /*bd70*/  IMAD.HI.U32 R8, R2, R3, RZ ;  /* 0x0000000302087227 */ /* 0x000fc800078e00ff */
[----:B------:R-:W-:-:S06]  /*bd80*/  IMAD.MOV R8, RZ, RZ, -R8 ;  /* 0x000000ffff087224 */ /* 0x000fcc00078e0a08 */
[----:B------:R-:W-:Y:S02]  /*bd90*/  @!P6 IMAD.IADD R7, R7, 0x1, -R0 ;  /* 0x000000010707e824 */ /* 0x000fe400078e0a00 */
[----:B------:R-:W-:-:S03]  /*bda0*/  IMAD R3, R0, R8, R3 ;  /* 0x0000000800037224 */ /* 0x000fc600078e0203 */
[----:B------:R-:W-:Y:S01]  /*bdb0*/  ISETP.GT.U32.AND P2, PT, R0, R7, PT ;  /* 0x000000070000720c */ /* 0x000fe20003f44070 */
[----:B------:R-:W-:Y:S01]  /*bdc0*/  @!P3 IMAD.IADD R4, R4, 0x1, -R0 ;  /* 0x000000010404b824 */ /* 0x000fe200078e0a00 */
[----:B------:R-:W-:-:S04]  /*bdd0*/  ISETP.GT.U32.AND P6, PT, R0, R3, PT ;  /* 0x000000030000720c */ /* 0x000fc80003fc4070 */
[----:B------:R-:W-:-:S07]  /*bde0*/  ISETP.GT.U32.AND P3, PT, R0, R4, PT ;  /* 0x000000040000720c */ /* 0x000fce0003f64070 */
[--C-:B------:R-:W-:Y:S02]  /*bdf0*/  @!P2 IMAD.IADD R7, R7, 0x1, -R0.reuse ;  /* 0x000000010707a824 */ /* 0x100fe400078e0a00 */
[--C-:B------:R-:W-:Y:S02]  /*be00*/  @!P6 IMAD.IADD R3, R3, 0x1, -R0.reuse ;  /* 0x000000010303e824 */ /* 0x100fe400078e0a00 */
[----:B------:R-:W-:Y:S02]  /*be10*/  IMAD.MOV.U32 R15, RZ, RZ, R7 ;  /* 0x000000ffff0f7224 */ /* 0x000fe400078e0007 */
[----:B------:R-:W2:Y:S01]  /*be20*/  LDL.LU R7, [R1+0x1d0] ;  /* 0x0001d00001077983 */ /* 0x000ea20000300800 */
[----:B------:R-:W-:Y:S01]  /*be30*/  @!P3 IMAD.IADD R4, R4, 0x1, -R0 ;  /* 0x000000010404b824 */ /* 0x000fe200078e0a00 */
[C---:B------:R-:W-:Y:S01]  /*be40*/  ISETP.GT.U32.AND P6, PT, R0.reuse, R3, PT ;  /* 0x000000030000720c */ /* 0x040fe20003fc4070 */
[----:B------:R-:W-:Y:S01]  /*be50*/  @!P4 IMAD.MOV R15, RZ, RZ, -R15 ;  /* 0x000000ffff0fc224 */ /* 0x000fe200078e0a0f */
[----:B------:R-:W-:Y:S01]  /*be60*/  ISETP.GT.U32.AND P2, PT, R0, R6, PT ;  /* 0x000000060000720c */ /* 0x000fe20003f44070 */
[----:B------:R-:W-:-:S03]  /*be70*/  @!P5 IMAD.MOV R4, RZ, RZ, -R4 ;  /* 0x000000ffff04d224 */ /* 0x000fc600078e0a04 */
[----:B------:R0:W-:Y:S04]  /*be80*/  STL [R1+0x220], R15 ;  /* 0x0002200f01007387 */ /* 0x0001e80000100800 */
[----:B0-----:R-:W2:Y:S04]  /*be90*/  LDL.LU R15, [R1+0x1ec] ;  /* 0x0001ec00010f7983 */ /* 0x001ea80000300800 */
[----:B------:R3:W-:Y:S01]  /*bea0*/  STL [R1+0x230], R4 ;  /* 0x0002300401007387 */ /* 0x0007e20000100800 */
[--C-:B------:R-:W-:Y:S02]  /*beb0*/  @!P6 IMAD.IADD R3, R3, 0x1, -R0.reuse ;  /* 0x000000010303e824 */ /* 0x100fe400078e0a00 */
[----:B------:R-:W-:Y:S01]  /*bec0*/  @!P2 IMAD.IADD R6, R6, 0x1, -R0 ;  /* 0x000000010606a824 */ /* 0x000fe200078e0a00 */
[----:B---3--:R-:W-:-:S02]  /*bed0*/  IABS R4, R14 ;  /* 0x0000000e00047213 */ /* 0x008fc40000000000 */
[----:B------:R-:W3:Y:S01]  /*bee0*/  LDL.LU R14, [R1+0x1d8] ;  /* 0x0001d800010e7983 */ /* 0x000ee20000300800 */
[----:B-----5:R-:W-:Y:S01]  /*bef0*/  ISETP.GE.AND P2, PT, R9, RZ, PT ;  /* 0x000000ff0900720c */ /* 0x020fe20003f46270 */
[----:B------:R-:W-:-:S04]  /*bf00*/  IMAD.MOV.U32 R9, RZ, RZ, R3 ;  /* 0x000000ffff097224 */ /* 0x000fc800078e0003 */
[----:B------:R-:W-:Y:S01]  /*bf10*/  @!P1 IMAD.MOV R9, RZ, RZ, -R9 ;  /* 0x000000ffff099224 */ /* 0x000fe200078e0a09 */
[----:B------:R0:W-:Y:S04]  /*bf20*/  STL [R1+0x3190], R27 ;  /* 0x0031901b01007387 */ /* 0x0001e80000100800 */
[----:B------:R1:W-:Y:S04]  /*bf30*/  STL [R1+0x250], R9 ;  /* 0x0002500901007387 */ /* 0x0003e80000100800 */
[----:B0-----:R-:W5:Y:S01]  /*bf40*/  LDL.LU R27, [R1+0x1e0] ;  /* 0x0001e000011b7983 */ /* 0x001f620000300800 */
[----:B------:R-:W-:Y:S01]  /*bf50*/  ISETP.GT.U32.AND P3, PT, R0, R13, PT ;  /* 0x0000000d0000720c */ /* 0x000fe20003f64070 */
[----:B------:R-:W-:Y:S01]  /*bf60*/  IMAD.HI.U32 R8, R2, R11, RZ ;  /* 0x0000000b02087227 */ /* 0x000fe200078e00ff */
[----:B------:R-:W-:-:S03]  /*bf70*/  ISETP.GT.U32.AND P4, PT, R0, R12, PT ;  /* 0x0000000c0000720c */ /* 0x000fc60003f84070 */
[----:B------:R-:W-:-:S04]  /*bf80*/  IMAD.MOV R8, RZ, RZ, -R8 ;  /* 0x000000ffff087224 */ /* 0x000fc800078e0a08 */
[----:B------:R-:W-:Y:S01]  /*bf90*/  IMAD R11, R0, R8, R11 ;  /* 0x00000008000b7224 */ /* 0x000fe200078e020b */
[----:B----4-:R-:W-:-:S03]  /*bfa0*/  IABS R8, R10 ;  /* 0x0000000a00087213 */ /* 0x010fc60000000000 */
[--C-:B------:R-:W-:Y:S01]  /*bfb0*/  @!P3 IMAD.IADD R13, R13, 0x1, -R0.reuse ;  /* 0x000000010d0db824 */ /* 0x100fe200078e0a00 */
[----:B------:R-:W-:Y:S01]  /*bfc0*/  ISETP.GT.U32.AND P3, PT, R0, R6, PT ;  /* 0x000000060000720c */ /* 0x000fe20003f64070 */
[----:B------:R-:W-:-:S03]  /*bfd0*/  @!P4 IMAD.IADD R12, R12, 0x1, -R0 ;  /* 0x000000010c0cc824 */ /* 0x000fc600078e0a00 */
[----:B------:R-:W-:Y:S02]  /*bfe0*/  ISETP.GT.U32.AND P4, PT, R0, R13, PT ;  /* 0x0000000d0000720c */ /* 0x000fe40003f84070 */
[----:B--2---:R-:W-:Y:S01]  /*bff0*/  ISETP.GE.AND P5, PT, R7, RZ, PT ;  /* 0x000000ff0700720c */ /* 0x004fe20003fa6270 */
[----:B------:R-:W-:-:S04]  /*c000*/  IMAD.HI.U32 R7, R2, R8, RZ ;  /* 0x0000000802077227 */ /* 0x000fc800078e00ff */
[----:B------:R-:W-:-:S04]  /*c010*/  IMAD.MOV R7, RZ, RZ, -R7 ;  /* 0x000000ffff077224 */ /* 0x000fc800078e0a07 */
[----:B------:R-:W-:Y:S01]  /*c020*/  IMAD R8, R0, R7, R8 ;  /* 0x0000000700087224 */ /* 0x000fe200078e0208 */
[----:B------:R-:W-:Y:S01]  /*c030*/  IABS R7, R18 ;  /* 0x0000001200077213 */ /* 0x000fe20000000000 */
[--C-:B------:R-:W-:Y:S02]  /*c040*/  @!P3 IMAD.IADD R6, R6, 0x1, -R0.reuse ;  /* 0x000000010606b824 */ /* 0x100fe400078e0a00 */
[----:B------:R-:W-:Y:S01]  /*c050*/  @!P4 IMAD.IADD R13, R13, 0x1, -R0 ;  /* 0x000000010d0dc824 */ /* 0x000fe200078e0a00 */
[----:B------:R-:W-:Y:S02]  /*c060*/  ISETP.GT.U32.AND P4, PT, R0, R8, PT ;  /* 0x000000080000720c */ /* 0x000fe40003f84070 */
[----:B-1----:R-:W-:-:S11]  /*c070*/  IABS R9, R16 ;  /* 0x0000001000097213 */ /* 0x002fd60000000000 */
[----:B------:R-:W-:Y:S01]  /*c080*/  @!P4 IMAD.IADD R8, R8, 0x1, -R0 ;  /* 0x000000010808c824 */ /* 0x000fe200078e0a00 */
[----:B---3--:R-:W-:Y:S01]  /*c090*/  ISETP.GE.AND P3, PT, R14, RZ, PT ;  /* 0x000000ff0e00720c */ /* 0x008fe20003f66270 */
[----:B------:R-:W-:-:S04]  /*c0a0*/  IMAD.HI.U32 R14, R2, R7, RZ ;  /* 0x00000007020e7227 */ /* 0x000fc800078e00ff */
[----:B------:R-:W-:-:S04]  /*c0b0*/  IMAD.MOV R14, RZ, RZ, -R14 ;  /* 0x000000ffff0e7224 */ /* 0x000fc800078e0a0e */
[----:B------:R-:W-:Y:S02]  /*c0c0*/  IMAD R7, R0, R14, R7 ;  /* 0x0000000e00077224 */ /* 0x000fe400078e0207 */
[----:B------:R-:W-:Y:S02]  /*c0d0*/  IMAD.MOV.U32 R14, RZ, RZ, R16 ;  /* 0x000000ffff0e7224 */ /* 0x000fe400078e0010 */
[----:B------:R-:W-:-:S04]  /*c0e0*/  IMAD.MOV.U32 R16, RZ, RZ, R6 ;  /* 0x000000ffff107224 */ /* 0x000fc800078e0006 */
[----:B------:R-:W-:Y:S01]  /*c0f0*/  @!P0 IMAD.MOV R16, RZ, RZ, -R16 ;  /* 0x000000ffff108224 */ /* 0x000fe200078e0a10 */
[----:B-----5:R-:W-:Y:S02]  /*c100*/  ISETP.GE.AND P4, PT, R27, RZ, PT ;  /* 0x000000ff1b00720c */ /* 0x020fe40003f86270 */
[----:B------:R-:W2:Y:S04]  /*c110*/  LDL.LU R27, [R1+0x3190] ;  /* 0x00319000011b7983 */ /* 0x000ea80000300800 */
[----:B------:R0:W-:Y:S02]  /*c120*/  STL [R1+0x234], R16 ;  /* 0x0002341001007387 */ /* 0x0001e40000100800 */
[----:B0-----:R-:W-:Y:S02]  /*c130*/  IMAD.MOV.U32 R16, RZ, RZ, R17 ;  /* 0x000000ffff107224 */ /* 0x001fe400078e0011 */
[----:B------:R-:W3:Y:S01]  /*c140*/  LDL.LU R17, [R1+0x1f4] ;  /* 0x0001f40001117983 */ /* 0x000ee20000300800 */
[----:B------:R-:W-:Y:S01]  /*c150*/  ISETP.GT.U32.AND P1, PT, R0, R12, PT ;  /* 0x0000000c0000720c */ /* 0x000fe20003f24070 */
[----:B------:R-:W-:Y:S01]  /*c160*/  IMAD.HI.U32 R3, R2, R4, RZ ;  /* 0x0000000402037227 */ /* 0x000fe200078e00ff */
[----:B------:R-:W-:-:S03]  /*c170*/  ISETP.GT.U32.AND P6, PT, R0, R11, PT ;  /* 0x0000000b0000720c */ /* 0x000fc60003fc4070 */
[----:B------:R-:W-:-:S04]  /*c180*/  IMAD.MOV R3, RZ, RZ, -R3 ;  /* 0x000000ffff037224 */ /* 0x000fc800078e0a03 */
[----:B------:R-:W-:-:S04]  /*c190*/  IMAD R3, R0, R3, R4 ;  /* 0x0000000300037224 */ /* 0x000fc800078e0204 */
[--C-:B------:R-:W-:Y:S01]  /*c1a0*/  @!P1 IMAD.IADD R12, R12, 0x1, -R0.reuse ;  /* 0x000000010c0c9824 */ /* 0x100fe200078e0a00 */
[----:B------:R-:W-:Y:S01]  /*c1b0*/  ISETP.GT.U32.AND P1, PT, R0, R3, PT ;  /* 0x000000030000720c */ /* 0x000fe20003f24070 */
[----:B------:R-:W-:-:S05]  /*c1c0*/  @!P6 IMAD.IADD R11, R11, 0x1, -R0 ;  /* 0x000000010b0be824 */ /* 0x000fca00078e0a00 */
[----:B------:R-:W-:-:S07]  /*c1d0*/  ISETP.GT.U32.AND P6, PT, R0, R11, PT ;  /* 0x0000000b0000720c */ /* 0x000fce0003fc4070 */
[----:B------:R-:W-:Y:S01]  /*c1e0*/  @!P1 IMAD.IADD R3, R3, 0x1, -R0 ;  /* 0x0000000103039824 */ /* 0x000fe200078e0a00 */
[----:B------:R-:W-:-:S04]  /*c1f0*/  ISETP.GT.U32.AND P0, PT, R0, R8, PT ;  /* 0x000000080000720c */ /* 0x000fc80003f04070 */
[----:B------:R-:W-:Y:S01]  /*c200*/  ISETP.GT.U32.AND P1, PT, R0, R3, PT ;  /* 0x000000030000720c */ /* 0x000fe20003f24070 */
[----:B------:R-:W-:Y:S01]  /*c210*/  @!P6 IMAD.IADD R11, R11, 0x1, -R0 ;  /* 0x000000010b0be824 */ /* 0x000fe200078e0a00 */
[----:B------:R-:W-:Y:S01]  /*c220*/  ISETP.GE.AND P6, PT, R10, RZ, PT ;  /* 0x000000ff0a00720c */ /* 0x000fe20003fc6270 */
[----:B------:R-:W-:Y:S01]  /*c230*/  IMAD.HI.U32 R10, R2, R9, RZ ;  /* 0x00000009020a7227 */ /* 0x000fe200078e00ff */
[----:B------:R-:W-:-:S03]  /*c240*/  IABS R4, R15 ;  /* 0x0000000f00047213 */ /* 0x000fc60000000000 */
[----:B------:R-:W-:Y:S01]  /*c250*/  @!P5 IMAD.MOV R13, RZ, RZ, -R13 ;  /* 0x000000ffff0dd224 */ /* 0x000fe200078e0a0d */
[----:B------:R-:W-:Y:S01]  /*c260*/  ISETP.GT.U32.AND P5, PT, R0, R7, PT ;  /* 0x000000070000720c */ /* 0x000fe20003fa4070 */
[----:B------:R-:W-:-:S04]  /*c270*/  IMAD.MOV R10, RZ, RZ, -R10 ;  /* 0x000000ffff0a7224 */ /* 0x000fc800078e0a0a */
[--C-:B------:R-:W-:Y:S02]  /*c280*/  @!P1 IMAD.IADD R3, R3, 0x1, -R0.reuse ;  /* 0x0000000103039824 */ /* 0x100fe400078e0a00 */
[----:B------:R-:W-:Y:S02]  /*c290*/  IMAD R9, R0, R10, R9 ;  /* 0x0000000a00097224 */ /* 0x000fe400078e0209 */
[----:B------:R-:W-:Y:S02]  /*c2a0*/  @!P0 IMAD.IADD R8, R8, 0x1, -R0 ;  /* 0x0000000108088824 */ /* 0x000fe400078e0a00 */
[----:B------:R-:W-:Y:S01]  /*c2b0*/  IMAD.HI.U32 R6, R2, R4, RZ ;  /* 0x0000000402067227 */ /* 0x000fe200078e00ff */
[----:B------:R-:W-:Y:S03]  /*c2c0*/  STL [R1+0x238], R13 ;  /* 0x0002380d01007387 */ /* 0x000fe60000100800 */
[----:B------:R-:W-:-:S02]  /*c2d0*/  @!P2 IMAD.MOV R12, RZ, RZ, -R12 ;  /* 0x000000ffff0ca224 */ /* 0x000fc400078e0a0c */
[----:B------:R-:W-:Y:S02]  /*c2e0*/  IMAD.MOV.U32 R10, RZ, RZ, R3 ;  /* 0x000000ffff0a7224 */ /* 0x000fe400078e0003 */
[----:B------:R-:W-:Y:S01]  /*c2f0*/  @!P3 IMAD.MOV R11, RZ, RZ, -R11 ;  /* 0x000000ffff0bb224 */ /* 0x000fe200078e0a0b */
[----:B------:R-:W-:Y:S01]  /*c300*/  ISETP.GE.AND P2, PT, R18, RZ, PT ;  /* 0x000000ff1200720c */ /* 0x000fe20003f46270 */
[----:B------:R-:W-:Y:S01]  /*c310*/  @!P6 IMAD.MOV R8, RZ, RZ, -R8 ;  /* 0x000000ffff08e224 */ /* 0x000fe200078e0a08 */
[----:B------:R-:W4:Y:S01]  /*c320*/  LDL.LU R18, [R1+0x1f8] ;  /* 0x0001f80001127983 */ /* 0x000f220000300800 */
[----:B------:R-:W-:Y:S02]  /*c330*/  IMAD.MOV R6, RZ, RZ, -R6 ;  /* 0x000000ffff067224 */ /* 0x000fe400078e0a06 */
[----:B------:R-:W-:Y:S01]  /*c340*/  @!P4 IMAD.MOV R10, RZ, RZ, -R10 ;  /* 0x000000ffff0ac224 */ /* 0x000fe200078e0a0a */
[----:B------:R-:W-:Y:S01]  /*c350*/  STL [R1+0x240], R12 ;  /* 0x0002400c01007387 */ /* 0x000fe20000100800 */
[----:B------:R-:W-:Y:S01]  /*c360*/  ISETP.GE.AND P0, PT, R15, RZ, PT ;  /* 0x000000ff0f00720c */ /* 0x000fe20003f06270 */
[----:B------:R-:W-:-:S02]  /*c370*/  IMAD R4, R0, R6, R4 ;  /* 0x0000000600047224 */ /* 0x000fc400078e0204 */
[----:B------:R-:W-:Y:S01]  /*c380*/  STL [R1+0x244], R11 ;  /* 0x0002440b01007387 */ /* 0x000fe20000100800 */
[----:B------:R-:W-:-:S03]  /*c390*/  @!P5 IMAD.IADD R7, R7, 0x1, -R0 ;  /* 0x000000010707d824 */ /* 0x000fc600078e0a00 */
[----:B------:R-:W5:Y:S04]  /*c3a0*/  LDL R15, [R1+0x1fc] ;  /* 0x0001fc00010f7983 */ /* 0x000f680000100800 */
[----:B------:R-:W-:Y:S04]  /*c3b0*/  STL [R1+0x248], R8 ;  /* 0x0002480801007387 */ /* 0x000fe80000100800 */
[----:B------:R-:W-:Y:S01]  /*c3c0*/  STL [R1+0x24c], R10 ;  /* 0x00024c0a01007387 */ /* 0x000fe20000100800 */
[----:B---3--:R-:W-:Y:S02]  /*c3d0*/  ISETP.GE.AND P5, PT, R17, RZ, PT ;  /* 0x000000ff1100720c */ /* 0x008fe40003fa6270 */
[----:B------:R-:W-:-:S02]  /*c3e0*/  IABS R6, R17 ;  /* 0x0000001100067213 */ /* 0x000fc40000000000 */
[----:B------:R-:W3:Y:S01]  /*c3f0*/  LDL.LU R17, [R1+0x210] ;  /* 0x0002100001117983 */ /* 0x000ee20000300800 */
[----:B------:R-:W-:-:S03]  /*c400*/  ISETP.GT.U32.AND P6, PT, R0, R7, PT ;  /* 0x000000070000720c */ /* 0x000fc60003fc4070 */
[----:B---3--:R0:W-:Y:S04]  /*c410*/  STL [R1+0x318c], R17 ;  /* 0x00318c1101007387 */ /* 0x0081e80000100800 */
[----:B0-----:R-:W3:Y:S06]  /*c420*/  LDL.LU R17, [R1+0x1f0] ;  /* 0x0001f00001117983 */ /* 0x001eec0000300800 */
[----:B------:R-:W-:Y:S01]  /*c430*/  @!P6 IMAD.IADD R7, R7, 0x1, -R0 ;  /* 0x000000010707e824 */ /* 0x000fe200078e0a00 */
[----:B------:R-:W-:-:S02]  /*c440*/  ISETP.GT.U32.AND P6, PT, R0, R4, PT ;  /* 0x000000040000720c */ /* 0x000fc40003fc4070 */
[----:B------:R-:W-:Y:S02]  /*c450*/  ISETP.GE.AND P3, PT, R14, RZ, PT ;  /* 0x000000ff0e00720c */ /* 0x000fe40003f66270 */
[----:B----4-:R-:W-:Y:S02]  /*c460*/  ISETP.GE.AND P4, PT, R18, RZ, PT ;  /* 0x000000ff1200720c */ /* 0x010fe40003f86270 */
[----:B------:R-:W-:Y:S02]  /*c470*/  IABS R14, R18 ;  /* 0x00000012000e7213 */ /* 0x000fe40000000000 */
[----:B------:R-:W4:Y:S05]  /*c480*/  LDL.LU R18, [R1+0x214] ;  /* 0x0002140001127983 */ /* 0x000f2a0000300800 */
[----:B------:R-:W-:Y:S01]  /*c490*/  @!P6 IMAD.IADD R4, R4, 0x1, -R0 ;  /* 0x000000010404e824 */ /* 0x000fe200078e0a00 */
[----:B------:R-:W-:-:S02]  /*c4a0*/  ISETP.GT.U32.AND P1, PT, R0, R9, PT ;  /* 0x000000090000720c */ /* 0x000fc40003f24070 */
[----:B---3--:R-:W-:-:S05]  /*c4b0*/  IABS R12, R17 ;  /* 0x00000011000c7213 */ /* 0x008fca0000000000 */
[----:B------:R-:W-:-:S04]  /*c4c0*/  IMAD.HI.U32 R13, R2, R12, RZ ;  /* 0x0000000c020d7227 */ /* 0x000fc800078e00ff */
[----:B------:R-:W-:Y:S01]  /*c4d0*/  IMAD.MOV R13, RZ, RZ, -R13 ;  /* 0x000000ffff0d7224 */ /* 0x000fe200078e0a0d */
[----:B------:R-:W-:Y:S02]  /*c4e0*/  ISETP.GE.AND P6, PT, R17, RZ, PT ;  /* 0x000000ff1100720c */ /* 0x000fe40003fc6270 */
[----:B------:R-:W3:Y:S01]  /*c4f0*/  LDL.LU R17, [R1+0x318c] ;  /* 0x00318c0001117983 */ /* 0x000ee20000300800 */
[----:B------:R-:W-:-:S03]  /*c500*/  IMAD R12, R0, R13, R12 ;  /* 0x0000000d000c7224 */ /* 0x000fc600078e020c */
[----:B------:R-:W2:Y:S01]  /*c510*/  LDL R13, [R1+0x204] ;  /* 0x00020400010d7983 */ /* 0x000ea20000100800 */
[----:B------:R-:W-:Y:S01]  /*c520*/  @!P1 IMAD.IADD R9, R9, 0x1, -R0 ;  /* 0x0000000109099824 */ /* 0x000fe200078e0a00 */
[----:B-----5:R-:W-:Y:S01]  /*c530*/  IABS R11, R15 ;  /* 0x0000000f000b7213 */ /* 0x020fe20000000000 */
[----:B------:R-:W-:-:S03]  /*c540*/  IMAD.HI.U32 R15, R2, R14, RZ ;  /* 0x0000000e020f7227 */ /* 0x000fc600078e00ff */
[----:B------:R-:W-:Y:S01]  /*c550*/  ISETP.GT.U32.AND P1, PT, R0, R9, PT ;  /* 0x000000090000720c */ /* 0x000fe20003f24070 */
[----:B------:R-:W-:Y:S02]  /*c560*/  IMAD.MOV R15, RZ, RZ, -R15 ;  /* 0x000000ffff0f7224 */ /* 0x000fe400078e0a0f */
[----:B------:R-:W-:-:S04]  /*c570*/  IMAD.HI.U32 R8, R2, R11, RZ ;  /* 0x0000000b02087227 */ /* 0x000fc800078e00ff */
[----:B------:R-:W-:Y:S02]  /*c580*/  IMAD R14, R0, R15, R14 ;  /* 0x0000000f000e7224 */ /* 0x000fe400078e020e */
[----:B------:R-:W5:Y:S01]  /*c590*/  LDL R15, [R1+0x208] ;  /* 0x00020800010f7983 */ /* 0x000f620000100800 */
[----:B------:R-:W-:-:S03]  /*c5a0*/  IMAD.MOV R8, RZ, RZ, -R8 ;  /* 0x000000ffff087224 */ /* 0x000fc600078e0a08 */
[----:B------:R-:W-:Y:S02]  /*c5b0*/  @!P1 IMAD.IADD R9, R9, 0x1, -R0 ;  /* 0x0000000109099824 */ /* 0x000fe400078e0a00 */
[----:B------:R-:W-:Y:S02]  /*c5c0*/  IMAD R11, R0, R8, R11 ;  /* 0x00000008000b7224 */ /* 0x000fe400078e020b */
[----:B------:R-:W-:Y:S01]  /*c5d0*/  @!P2 IMAD.MOV R7, RZ, RZ, -R7 ;  /* 0x000000ffff07a224 */ /* 0x000fe200078e0a07 */
[----:B------:R-:W-:-:S04]  /*c5e0*/  IABS R10, R20 ;  /* 0x00000014000a7213 */ /* 0x000fc80000000000 */
[----:B------:R-:W-:Y:S01]  /*c5f0*/  STL [R1+0x228], R7 ;  /* 0x0002280701007387 */ /* 0x000fe20000100800 */
[----:B------:R-:W-:-:S04]  /*c600*/  IMAD.HI.U32 R3, R2, R6, RZ ;  /* 0x0000000602037227 */ /* 0x000fc800078e00ff */
[----:B------:R-:W-:Y:S01]  /*c610*/  IMAD.MOV R3, RZ, RZ, -R3 ;  /* 0x000000ffff037224 */ /* 0x000fe200078e0a03 */
[----:B--2---:R-:W-:Y:S01]  /*c620*/  IABS R8, R13 ;  /* 0x0000000d00087213 */ /* 0x004fe20000000000 */
[----:B------:R-:W-:Y:S01]  /*c630*/  IMAD.MOV.U32 R13, RZ, RZ, R9 ;  /* 0x000000ffff0d7224 */ /* 0x000fe200078e0009 */
[----:B---3--:R-:W-:Y:S03]  /*c640*/  STL [R1+0x317c], R17 ;  /* 0x00317c1101007387 */ /* 0x008fe60000100800 */
[----:B------:R-:W-:Y:S01]  /*c650*/  @!P3 IMAD.MOV R13, RZ, RZ, -R13 ;  /* 0x000000ffff0db224 */ /* 0x000fe200078e0a0d */
[----:B----4-:R-:W-:Y:S01]  /*c660*/  IABS R9, R18 ;  /* 0x0000001200097213 */ /* 0x010fe20000000000 */
[----:B------:R0:W-:Y:S04]  /*c670*/  STL [R1+0x3180], R18 ;  /* 0x0031801201007387 */ /* 0x0001e80000100800 */
[----:B------:R1:W-:Y:S01]  /*c680*/  STL [R1+0x22c], R13 ;  /* 0x00022c0d01007387 */ /* 0x0003e20000100800 */
[----:B0-----:R-:W-:-:S03]  /*c690*/  IMAD.MOV.U32 R18, RZ, RZ, R20 ;  /* 0x000000ffff127224 */ /* 0x001fc600078e0014 */
[----:B------:R-:W2:Y:S01]  /*c6a0*/  LDL.LU R20, [R1+0x218] ;  /* 0x0002180001147983 */ /* 0x000ea20000300800 */
[----:B------:R-:W-:-:S05]  /*c6b0*/  IMAD R6, R0, R3, R6 ;  /* 0x0000000300067224 */ /* 0x000fca00078e0206 */
[----:B------:R-:W-:Y:S01]  /*c6c0*/  ISETP.GT.U32.AND P1, PT, R0, R6, PT ;  /* 0x000000060000720c */ /* 0x000fe20003f24070 */
[----:B------:R-:W-:Y:S01]  /*c6d0*/  IMAD.HI.U32 R3, R2, R10, RZ ;  /* 0x0000000a02037227 */ /* 0x000fe200078e00ff */
[----:B------:R-:W-:-:S03]  /*c6e0*/  ISETP.GT.U32.AND P2, PT, R0, R4, PT ;  /* 0x000000040000720c */ /* 0x000fc60003f44070 */
[----:B------:R-:W-:-:S04]  /*c6f0*/  IMAD.MOV R3, RZ, RZ, -R3 ;  /* 0x000000ffff037224 */ /* 0x000fc800078e0a03 */
[----:B------:R-:W-:Y:S01]  /*c700*/  IMAD R10, R0, R3, R10 ;  /* 0x00000003000a7224 */ /* 0x000fe200078e020a */
[----:B------:R-:W-:-:S03]  /*c710*/  IABS R3, R17 ;  /* 0x0000001100037213 */ /* 0x000fc60000000000 */
[----:B------:R-:W-:Y:S01]  /*c720*/  @!P1 IMAD.IADD R6, R6, 0x1, -R0 ;  /* 0x0000000106069824 */ /* 0x000fe200078e0a00 */
[----:B-----5:R-:W-:Y:S01]  /*c730*/  IABS R7, R15 ;  /* 0x0000000f00077213 */ /* 0x020fe20000000000 */
[----:B------:R-:W-:-:S03]  /*c740*/  IMAD.HI.U32 R15, R2, R3, RZ ;  /* 0x00000003020f7227 */ /* 0x000fc600078e00ff */
[----:B------:R-:W-:Y:S01]  /*c750*/  ISETP.GT.U32.AND P1, PT, R0, R6, PT ;  /* 0x000000060000720c */ /* 0x000fe20003f24070 */
[----:B------:R-:W-:Y:S02]  /*c760*/  IMAD.MOV.U32 R17, RZ, RZ, R16 ;  /* 0x000000ffff117224 */ /* 0x000fe400078e0010 */
[----:B-1----:R-:W-:-:S04]  /*c770*/  IMAD.HI.U32 R13, R2, R8, RZ ;  /* 0x00000008020d7227 */ /* 0x002fc800078e00ff */
[----:B------:R-:W-:-:S04]  /*c780*/  IMAD.HI.U32 R16, R2, R7, RZ ;  /* 0x0000000702107227 */ /* 0x000fc800078e00ff */
[----:B------:R-:W-:Y:S02]  /*c790*/  IMAD.MOV R15, RZ, RZ, -R15 ;  /* 0x000000ffff0f7224 */ /* 0x000fe400078e0a0f */
[----:B------:R-:W-:Y:S02]  /*c7a0*/  @!P2 IMAD.IADD R4, R4, 0x1, -R0 ;  /* 0x000000010404a824 */ /* 0x000fe400078e0a00 */
[----:B------:R-:W-:Y:S02]  /*c7b0*/  IMAD.MOV R13, RZ, RZ, -R13 ;  /* 0x000000ffff0d7224 */ /* 0x000fe400078e0a0d */
[----:B------:R-:W-:Y:S02]  /*c7c0*/  IMAD.MOV R16, RZ, RZ, -R16 ;  /* 0x000000ffff107224 */ /* 0x000fe400078e0a10 */
[----:B------:R-:W-:Y:S02]  /*c7d0*/  IMAD R3, R0, R15, R3 ;  /* 0x0000000f00037224 */ /* 0x000fe400078e0203 */
[----:B------:R-:W-:-:S02]  /*c7e0*/  IMAD.MOV.U32 R15, RZ, RZ, R4 ;  /* 0x000000ffff0f7224 */ /* 0x000fc400078e0004 */
[----:B------:R-:W-:Y:S02]  /*c7f0*/  IMAD R8, R0, R13, R8 ;  /* 0x0000000d00087224 */ /* 0x000fe400078e0208 */
[----:B------:R-:W-:Y:S02]  /*c800*/  @!P1 IMAD.IADD R6, R6, 0x1, -R0 ;  /* 0x0000000106069824 */ /* 0x000fe400078e0a00 */
[----:B------:R-:W-:-:S04]  /*c810*/  IMAD.HI.U32 R13, R2, R9, RZ ;  /* 0x00000009020d7227 */ /* 0x000fc800078e00ff */
[C---:B------:R-:W-:Y:S02]  /*c820*/  IMAD R7, R0.reuse, R16, R7 ;  /* 0x0000001000077224 */ /* 0x040fe400078e0207 */
[----:B------:R-:W-:Y:S01]  /*c830*/  @!P0 IMAD.MOV R15, RZ, RZ, -R15 ;  /* 0x000000ffff0f8224 */ /* 0x000fe200078e0a0f */
[----:B------:R-:W3:Y:S01]  /*c840*/  LDL.LU R16, [R1+0x1fc] ;  /* 0x0001fc0001107983 */ /* 0x000ee20000300800 */
[----:B------:R-:W-:Y:S02]  /*c850*/  IMAD.MOV R13, RZ, RZ, -R13 ;  /* 0x000000ffff0d7224 */ /* 0x000fe400078e0a0d */
[----:B------:R-:W-:Y:S01]  /*c860*/  @!P5 IMAD.MOV R6, RZ, RZ, -R6 ;  /* 0x000000ffff06d224 */ /* 0x000fe200078e0a06 */
[----:B------:R-:W-:Y:S01]  /*c870*/  STL [R1+0x224], R15 ;  /* 0x0002240f01007387 */ /* 0x000fe20000100800 */
[----:B------:R-:W-:-:S03]  /*c880*/  IMAD R4, R0, R13, R9 ;  /* 0x0000000d00047224 */ /* 0x000fc600078e0209 */
[----:B--2---:R0:W-:Y:S01]  /*c890*/  STL [R1+0x3184], R20 ;  /* 0x0031841401007387 */ /* 0x0041e20000100800 */
[----:B------:R-:W-:-:S03]  /*c8a0*/  IABS R9, R20 ;  /* 0x0000001400097213 */ /* 0x000fc60000000000 */
[----:B------:R1:W-:Y:S04]  /*c8b0*/  STL [R1+0x3188], R5 ;  /* 0x0031880501007387 */ /* 0x0003e80000100800 */
[----:B------:R2:W-:Y:S04]  /*c8c0*/  STL [R1+0x21c], R6 ;  /* 0x00021c0601007387 */ /* 0x0005e80000100800 */
[----:B0-----:R-:W4:Y:S01]  /*c8d0*/  LDL.LU R20, [R1+0x204] ;  /* 0x0002040001147983 */ /* 0x001f220000300800 */
[----:B-1----:R-:W-:-:S03]  /*c8e0*/  IMAD.MOV.U32 R5, RZ, RZ, R18 ;  /* 0x000000ffff057224 */ /* 0x002fc600078e0012 */
[----:B------:R-:W5:Y:S04]  /*c8f0*/  LDL.LU R13, [R1+0x208] ;  /* 0x00020800010d7983 */ /* 0x000f680000300800 */
[----:B------:R-:W5:Y:S01]  /*c900*/  LDL.LU R18, [R1+0x2ac] ;  /* 0x0002ac0001127983 */ /* 0x000f620000300800 */
[C---:B------:R-:W-:Y:S02]  /*c910*/  ISETP.GT.U32.AND P3, PT, R0.reuse, R14, PT ;  /* 0x0000000e0000720c */ /* 0x040fe40003f64070 */
[C---:B------:R-:W-:Y:S02]  /*c920*/  ISETP.GT.U32.AND P2, PT, R0.reuse, R12, PT ;  /* 0x0000000c0000720c */ /* 0x040fe40003f44070 */
[----:B------:R-:W-:-:S09]  /*c930*/  ISETP.GT.U32.AND P1, PT, R0, R11, PT ;  /* 0x0000000b0000720c */ /* 0x000fd20003f24070 */
[--C-:B------:R-:W-:Y:S01]  /*c940*/  @!P3 IMAD.IADD R14, R14, 0x1, -R0.reuse ;  /* 0x000000010e0eb824 */ /* 0x100fe200078e0a00 */
[----:B------:R-:W-:Y:S01]  /*c950*/  ISETP.GT.U32.AND P3, PT, R0, R10, PT ;  /* 0x0000000a0000720c */ /* 0x000fe20003f64070 */
[--C-:B------:R-:W-:Y:S01]  /*c960*/  @!P2 IMAD.IADD R12, R12, 0x1, -R0.reuse ;  /* 0x000000010c0ca824 */ /* 0x100fe200078e0a00 */
[C---:B------:R-:W-:Y:S01]  /*c970*/  ISETP.GT.U32.AND P2, PT, R0.reuse, R8, PT ;  /* 0x000000080000720c */ /* 0x040fe20003f44070 */
[----:B------:R-:W-:Y:S01]  /*c980*/  @!P1 IMAD.IADD R11, R11, 0x1, -R0 ;  /* 0x000000010b0b9824 */ /* 0x000fe200078e0a00 */
[C---:B------:R-:W-:Y:S02]  /*c990*/  ISETP.GT.U32.AND P1, PT, R0.reuse, R14, PT ;  /* 0x0000000e0000720c */ /* 0x040fe40003f24070 */
[----:B------:R-:W-:Y:S02]  /*c9a0*/  ISETP.GT.U32.AND P0, PT, R0, R12, PT ;  /* 0x0000000c0000720c */ /* 0x000fe40003f04070 */
[----:B--2---:R-:W-:-:S05]  /*c9b0*/  IABS R6, R17 ;  /* 0x0000001100067213 */ /* 0x004fca0000000000 */
[--C-:B------:R-:W-:Y:S01]  /*c9c0*/  @!P3 IMAD.IADD R10, R10, 0x1, -R0.reuse ;  /* 0x000000010a0ab824 */ /* 0x100fe200078e0a00 */
[----:B------:R-:W-:Y:S01]  /*c9d0*/  ISETP.GT.U32.AND P3, PT, R0, R11, PT ;  /* 0x0000000b0000720c */ /* 0x000fe20003f64070 */
[----:B------:R-:W-:Y:S02]  /*c9e0*/  @!P2 IMAD.IADD R8, R8, 0x1, -R0 ;  /* 0x000000010808a824 */ /* 0x000fe400078e0a00 */
[----:B------:R-:W-:-:S03]  /*c9f0*/  IMAD.HI.U32 R15, R2, R6, RZ ;  /* 0x00000006020f7227 */ /* 0x000fc600078e00ff */
[----:B------:R-:W-:Y:S01]  /*ca00*/  ISETP.GT.U32.AND P2, PT, R0, R8, PT ;  /* 0x000000080000720c */ /* 0x000fe20003f44070 */
[--C-:B------:R-:W-:Y:S01]  /*ca10*/  @!P1 IMAD.IADD R14, R14, 0x1, -R0.reuse ;  /* 0x000000010e0e9824 */ /* 0x100fe200078e0a00 */
[----:B------:R-:W-:Y:S01]  /*ca20*/  ISETP.GT.U32.AND P1, PT, R0, R7, PT ;  /* 0x000000070000720c */ /* 0x000fe20003f24070 */
[--C-:B------:R-:W-:Y:S01]  /*ca30*/  @!P0 IMAD.IADD R12, R12, 0x1, -R0.reuse ;  /* 0x000000010c0c8824 */ /* 0x100fe200078e0a00 */
[----:B------:R-:W-:Y:S01]  /*ca40*/  ISETP.GT.U32.AND P0, PT, R0, R3, PT ;  /* 0x000000030000720c */ /* 0x000fe20003f04070 */
[----:B------:R-:W-:Y:S02]  /*ca50*/  IMAD.MOV R15, RZ, RZ, -R15 ;  /* 0x000000ffff0f7224 */ /* 0x000fe400078e0a0f */
[----:B------:R-:W-:Y:S01]  /*ca60*/  @!P3 IMAD.IADD R11, R11, 0x1, -R0 ;  /* 0x000000010b0bb824 */ /* 0x000fe200078e0a00 */
[----:B---3--:R-:W-:Y:S01]  /*ca70*/  ISETP.GE.AND P3, PT, R16, RZ, PT ;  /* 0x000000ff1000720c */ /* 0x008fe20003f66270 */
[----:B------:R-:W-:-:S04]  /*ca80*/  IMAD.HI.U32 R16, R2, R9, RZ ;  /* 0x0000000902107227 */ /* 0x000fc800078e00ff */
[----:B------:R-:W-:Y:S02]  /*ca90*/  IMAD R6, R0, R15, R6 ;  /* 0x0000000f00067224 */ /* 0x000fe400078e0206 */
[----:B------:R-:W-:Y:S02]  /*caa0*/  IMAD.MOV.U32 R15, RZ, RZ, R17 ;  /* 0x000000ffff0f7224 */ /* 0x000fe400078e0011 */
[----:B------:R-:W-:Y:S02]  /*cab0*/  IMAD.MOV.U32 R17, RZ, RZ, R14 ;  /* 0x000000ffff117224 */ /* 0x000fe400078e000e */
[----:B------:R-:W-:Y:S02]  /*cac0*/  IMAD.MOV R16, RZ, RZ, -R16 ;  /* 0x000000ffff107224 */ /* 0x000fe400078e0a10 */
[--C-:B------:R-:W-:Y:S01]  /*cad0*/  @!P2 IMAD.IADD R8, R8, 0x1, -R0.reuse ;  /* 0x000000010808a824 */ /* 0x100fe200078e0a00 */
[----:B------:R-:W-:Y:S01]  /*cae0*/  ISETP.GE.AND P2, PT, R5, RZ, PT ;  /* 0x000000ff0500720c */ /* 0x000fe20003f46270 */
[----:B------:R-:W-:Y:S01]  /*caf0*/  @!P4 IMAD.MOV R17, RZ, RZ, -R17 ;  /* 0x000000ffff11c224 */ /* 0x000fe200078e0a11 */
[----:B------:R-:W2:Y:S01]  /*cb00*/  LDL.LU R5, [R1+0x3188] ;  /* 0x0031880001057983 */ /* 0x000ea20000300800 */
[----:B------:R-:W-:-:S02]  /*cb10*/  @!P1 IMAD.IADD R7, R7, 0x1, -R0 ;  /* 0x0000000107079824 */ /* 0x000fc400078e0a00 */
[----:B------:R-:W-:Y:S02]  /*cb20*/  @!P0 IMAD.IADD R3, R3, 0x1, -R0 ;  /* 0x0000000103038824 */ /* 0x000fe400078e0a00 */
[----:B------:R-:W-:Y:S01]  /*cb30*/  IMAD R9, R0, R16, R9 ;  /* 0x0000001000097224 */ /* 0x000fe200078e0209 */
[----:B----4-:R-:W-:Y:S02]  /*cb40*/  ISETP.GE.AND P1, PT, R20, RZ, PT ;  /* 0x000000ff1400720c */ /* 0x010fe40003f26270 */
[----:B------:R-:W3:Y:S01]  /*cb50*/  LDL.LU R20, [R1+0x3184] ;  /* 0x0031840001147983 */ /* 0x000ee20000300800 */
[----:B-----5:R-:W-:Y:S02]  /*cb60*/  ISETP.GE.AND P0, PT, R13, RZ, PT ;  /* 0x000000ff0d00720c */ /* 0x020fe40003f06270 */
[----:B------:R-:W-:Y:S01]  /*cb70*/  IABS R13, R18 ;  /* 0x00000012000d7213 */ /* 0x000fe20000000000 */
[----:B------:R-:W-:Y:S02]  /*cb80*/  IMAD.MOV.U32 R16, RZ, RZ, R18 ;  /* 0x000000ffff107224 */ /* 0x000fe400078e0012 */
[----:B------:R-:W4:Y:S04]  /*cb90*/  LDL.LU R18, [R1+0x3180] ;  /* 0x0031800001127983 */ /* 0x000f280000300800 */
[----:B------:R0:W-:Y:S04]  /*cba0*/  STL [R1+0x14c], R17 ;  /* 0x00014c1101007387 */ /* 0x0001e80000100800 */
[----:B0-----:R-:W5:Y:S01]  /*cbb0*/  LDL.LU R17, [R1+0x317c] ;  /* 0x00317c0001117983 */ /* 0x001f620000300800 */
[----:B------:R-:W-:Y:S01]  /*cbc0*/  ISETP.GT.U32.AND P5, PT, R0, R10, PT ;  /* 0x0000000a0000720c */ /* 0x000fe20003fa4070 */
[----:B------:R-:W-:-:S02]  /*cbd0*/  IMAD.MOV.U32 R14, RZ, RZ, R12 ;  /* 0x000000ffff0e7224 */ /* 0x000fc400078e000c */
[----:B------:R-:W-:Y:S02]  /*cbe0*/  IMAD.MOV.U32 R12, RZ, RZ, R11 ;  /* 0x000000ffff0c7224 */ /* 0x000fe400078e000b */
[----:B------:R-:W-:-:S08]  /*cbf0*/  @!P6 IMAD.MOV R14, RZ, RZ, -R14 ;  /* 0x000000ffff0ee224 */ /* 0x000fd000078e0a0e */
[----:B------:R-:W-:-:S04]  /*cc00*/  @!P5 IMAD.IADD R10, R10, 0x1, -R0 ;  /* 0x000000010a0ad824 */ /* 0x000fc800078e0a00 */
[----:B------:R-:W-:Y:S02]  /*cc10*/  IMAD.MOV.U32 R11, RZ, RZ, R10 ;  /* 0x000000ffff0b7224 */ /* 0x000fe400078e000a */
[----:B------:R-:W-:Y:S02]  /*cc20*/  IMAD.MOV.U32 R10, RZ, RZ, R8 ;  /* 0x000000ffff0a7224 */ /* 0x000fe400078e0008 */
[----:B------:R-:W-:Y:S02]  /*cc30*/  @!P3 IMAD.MOV R12, RZ, RZ, -R12 ;  /* 0x000000ffff0cb224 */ /* 0x000fe400078e0a0c */
[----:B------:R-:W-:Y:S02]  /*cc40*/  @!P2 IMAD.MOV R11, RZ, RZ, -R11 ;  /* 0x000000ffff0ba224 */ /* 0x000fe400078e0a0b */
[----:B------:R-:W-:Y:S01]  /*cc50*/  @!P1 IMAD.MOV R10, RZ, RZ, -R10 ;  /* 0x000000ffff0a9224 */ /* 0x000fe200078e0a0a */
[----:B------:R0:W-:Y:S04]  /*cc60*/  STL [R1+0x144], R14 ;  /* 0x0001440e01007387 */ /* 0x0001e80000100800 */
[----:B------:R-:W-:Y:S01]  /*cc70*/  STL [R1+0x1d8], R12 ;  /* 0x0001d80c01007387 */ /* 0x000fe20000100800 */
[----:B------:R-:W-:-:S03]  /*cc80*/  ISETP.GT.U32.AND P5, PT, R0, R4, PT ;  /* 0x000000040000720c */ /* 0x000fc60003fa4070 */
[----:B------:R-:W-:Y:S04]  /*cc90*/  STL [R1+0x204], R11 ;  /* 0x0002040b01007387 */ /* 0x000fe80000100800 */
[----:B------:R-:W-:Y:S01]  /*cca0*/  STL [R1+0x20c], R10 ;  /* 0x00020c0a01007387 */ /* 0x000fe20000100800 */
[----:B------:R-:W-:-:S05]  /*ccb0*/  ISETP.GT.U32.AND P4, PT, R0, R7, PT ;  /* 0x000000070000720c */ /* 0x000fca0003f84070 */
[----:B------:R-:W-:Y:S01]  /*ccc0*/  @!P5 IMAD.IADD R4, R4, 0x1, -R0 ;  /* 0x000000010404d824 */ /* 0x000fe200078e0a00 */
[----:B------:R-:W-:-:S04]  /*ccd0*/  ISETP.GT.U32.AND P5, PT, R0, R3, PT ;  /* 0x000000030000720c */ /* 0x000fc80003fa4070 */
[----:B------:R-:W-:-:S03]  /*cce0*/  ISETP.GT.U32.AND P6, PT, R0, R4, PT ;  /* 0x000000040000720c */ /* 0x000fc60003fc4070 */
[----:B------:R-:W-:Y:S01]  /*ccf0*/  @!P4 IMAD.IADD R7, R7, 0x1, -R0 ;  /* 0x000000010707c824 */ /* 0x000fe200078e0a00 */
[----:B------:R-:W-:-:S03]  /*cd00*/  ISETP.GT.U32.AND P3, PT, R0, R9, PT ;  /* 0x000000090000720c */ /* 0x000fc60003f64070 */
[----:B------:R-:W-:Y:S02]  /*cd10*/  @!P0 IMAD.MOV R7, RZ, RZ, -R7 ;  /* 0x000000ffff078224 */ /* 0x000fe400078e0a07 */
[----:B------:R-:W-:-:S04]  /*cd20*/  @!P5 IMAD.IADD R3, R3, 0x1, -R0 ;  /* 0x000000010303d824 */ /* 0x000fc800078e0a00 */
[----:B------:R-:W-:Y:S01]  /*cd30*/  @!P6 IMAD.IADD R4, R4, 0x1, -R0 ;  /* 0x000000010404e824 */ /* 0x000fe200078e0a00 */
[----:B------:R-:W-:-:S03]  /*cd40*/  ISETP.GE.AND P6, PT, R15, RZ, PT ;  /* 0x000000ff0f00720c */ /* 0x000fc60003fc6270 */
[----:B------:R-:W-:Y:S01]  /*cd50*/  @!P3 IMAD.IADD R9, R9, 0x1, -R0 ;  /* 0x000000010909b824 */ /* 0x000fe200078e0a00 */
[----:B------:R-:W-:Y:S02]  /*cd60*/  ISETP.GE.AND P3, PT, R16, RZ, PT ;  /* 0x000000ff1000720c */ /* 0x000fe40003f66270 */
[----:B-----5:R-:W-:Y:S02]  /*cd70*/  ISETP.GE.AND P2, PT, R17, RZ, PT ;  /* 0x000000ff1100720c */ /* 0x020fe40003f46270 */
[----:B------:R-:W5:Y:S01]  /*cd80*/  LDL.LU R17, [R1+0x31c] ;  /* 0x00031c0001117983 */ /* 0x000f620000300800 */
[----:B----4-:R-:W-:Y:S02]  /*cd90*/  ISETP.GE.AND P4, PT, R18, RZ, PT ;  /* 0x000000ff1200720c */ /* 0x010fe40003f86270 */
[----:B---3--:R-:W-:Y:S01]  /*cda0*/  ISETP.GE.AND P5, PT, R20, RZ, PT ;  /* 0x000000ff1400720c */ /* 0x008fe20003fa6270 */
[----:B------:R-:W3:Y:S04]  /*cdb0*/  LDL.LU R18, [R1+0x2b4] ;  /* 0x0002b40001127983 */ /* 0x000ee80000300800 */
[----:B------:R-:W4:Y:S04]  /*cdc0*/  LDL.LU R20, [R1+0x314] ;  /* 0x0003140001147983 */ /* 0x000f280000300800 */
[----:B0-----:R-:W2:Y:S01]  /*cdd0*/  LDL.LU R14, [R1+0x324] ;  /* 0x00032400010e7983 */ /* 0x001ea20000300800 */
[----:B------:R-:W-:-:S03]  /*cde0*/  @!P2 IMAD.MOV R3, RZ, RZ, -R3 ;  /* 0x000000ffff03a224 */ /* 0x000fc600078e0a03 */
[----:B------:R0:W-:Y:S02]  /*cdf0*/  STL [R1+0x210], R7 ;  /* 0x0002100701007387 */ /* 0x0001e40000100800 */
[----:B0-----:R-:W-:Y:S02]  /*ce00*/  IMAD.MOV.U32 R7, RZ, RZ, R4 ;  /* 0x000000ffff077224 */ /* 0x001fe400078e0004 */
[----:B------:R3:W-:Y:S02]  /*ce10*/  STL [R1+0x214], R3 ;  /* 0x0002140301007387 */ /* 0x0007e40000100800 */
[----:B------:R-:W-:Y:S02]  /*ce20*/  @!P4 IMAD.MOV R7, RZ, RZ, -R7 ;  /* 0x000000ffff07c224 */ /* 0x000fe400078e0a07 */
[----:B------:R-:W4:Y:S04]  /*ce30*/  LDL.LU R15, [R1+0x32c] ;  /* 0x00032c00010f7983 */ /* 0x000f280000300800 */
[----:B------:R-:W-:Y:S04]  /*ce40*/  STL [R1+0x218], R7 ;  /* 0x0002180701007387 */ /* 0x000fe80000100800 */
[----:B------:R-:W4:Y:S01]  /*ce50*/  LDL.LU R16, [R1+0x33c] ;  /* 0x00033c0001107983 */ /* 0x000f220000300800 */
[----:B------:R-:W-:-:S04]  /*ce60*/  IMAD.HI.U32 R8, R2, R13, RZ ;  /* 0x0000000d02087227 */ /* 0x000fc800078e00ff */
[----:B------:R-:W-:Y:S01]  /*ce70*/  IMAD.MOV R8, RZ, RZ, -R8 ;  /* 0x000000ffff087224 */ /* 0x000fe200078e0a08 */
[----:B------:R-:W-:-:S03]  /*ce80*/  ISETP.GT.U32.AND P1, PT, R0, R6, PT ;  /* 0x000000060000720c */ /* 0x000fc60003f24070 */
[C---:B------:R-:W-:Y:S01]  /*ce90*/  IMAD R13, R0.reuse, R8, R13 ;  /* 0x00000008000d7224 */ /* 0x040fe200078e020d */
[----:B------:R-:W-:-:S09]  /*cea0*/  ISETP.GT.U32.AND P0, PT, R0, R9, PT ;  /* 0x000000090000720c */ /* 0x000fd20003f04070 */
[----:B------:R-:W-:-:S05]  /*ceb0*/  @!P1 IMAD.IADD R6, R6, 0x1, -R0 ;  /* 0x0000000106069824 */ /* 0x000fca00078e0a00 */
[----:B------:R-:W-:Y:S01]  /*cec0*/  ISETP.GT.U32.AND P1, PT, R0, R6, PT ;  /* 0x000000060000720c */ /* 0x000fe20003f24070 */
[----:B------:R-:W-:-:S12]  /*ced0*/  @!P0 IMAD.IADD R9, R9, 0x1, -R0 ;  /* 0x0000000109098824 */ /* 0x000fd800078e0a00 */
[----:B------:R-:W-:Y:S01]  /*cee0*/  @!P1 IMAD.IADD R6, R6, 0x1, -R0 ;  /* 0x0000000106069824 */ /* 0x000fe200078e0a00 */
[----:B-----5:R-:W-:-:S05]  /*cef0*/  IABS R8, R17 ;  /* 0x0000001100087213 */ /* 0x020fca0000000000 */
[----:B------:R-:W-:-:S04]  /*cf00*/  IMAD.HI.U32 R12, R2, R8, RZ ;  /* 0x00000008020c7227 */ /* 0x000fc800078e00ff */
[----:B------:R-:W-:-:S04]  /*cf10*/  IMAD.MOV R12, RZ, RZ, -R12 ;  /* 0x000000ffff0c7224 */ /* 0x000fc800078e0a0c */
[----:B------:R-:W-:Y:S02]  /*cf20*/  IMAD R8, R0, R12, R8 ;  /* 0x0000000c00087224 */ /* 0x000fe400078e0208 */
[----:B------:R-:W5:Y:S01]  /*cf30*/  LDL R12, [R1+0x334] ;  /* 0x00033400010c7983 */ /* 0x000f620000100800 */
[----:B------:R-:W-:Y:S01]  /*cf40*/  ISETP.GE.AND P2, PT, R17, RZ, PT ;  /* 0x000000ff1100720c */ /* 0x000fe20003f46270 */
[----:B------:R-:W-:Y:S01]  /*cf50*/  IMAD.MOV.U32 R17, RZ, RZ, R9 ;  /* 0x000000ffff117224 */ /* 0x000fe200078e0009 */
[----:B---3--:R-:W-:Y:S02]  /*cf60*/  IABS R3, R18 ;  /* 0x0000001200037213 */ /* 0x008fe40000000000 */
[----:B------:R-:W-:Y:S01]  /*cf70*/  ISETP.GE.AND P0, PT, R18, RZ, PT ;  /* 0x000000ff1200720c */ /* 0x000fe20003f06270 */
[----:B------:R-:W-:Y:S02]  /*cf80*/  IMAD.MOV.U32 R18, RZ, RZ, R6 ;  /* 0x000000ffff127224 */ /* 0x000fe400078e0006 */
[----:B------:R-:W-:Y:S01]  /*cf90*/  @!P5 IMAD.MOV R17, RZ, RZ, -R17 ;  /* 0x000000ffff11d224 */ /* 0x000fe200078e0a11 */
[----:B--2---:R-:W-:Y:S01]  /*cfa0*/  IABS R10, R14 ;  /* 0x0000000e000a7213 */ /* 0x004fe20000000000 */
[----:B------:R-:W-:-:S03]  /*cfb0*/  @!P6 IMAD.MOV R18, RZ, RZ, -R18 ;  /* 0x000000ffff12e224 */ /* 0x000fc600078e0a12 */
[----:B------:R0:W-:Y:S01]  /*cfc0*/  STL [R1+0x1f8], R17 ;  /* 0x0001f81101007387 */ /* 0x0001e20000100800 */
[----:B------:R-:W-:Y:S01]  /*cfd0*/  IMAD.HI.U32 R9, R2, R10, RZ ;  /* 0x0000000a02097227 */ /* 0x000fe200078e00ff */
[----:B----4-:R-:W-:Y:S02]  /*cfe0*/  IABS R4, R20 ;  /* 0x0000001400047213 */ /* 0x010fe40000000000 */
[----:B------:R-:W-:Y:S01]  /*cff0*/  ISETP.GE.AND P1, PT, R20, RZ, PT ;  /* 0x000000ff1400720c */ /* 0x000fe20003f26270 */
[----:B------:R-:W-:Y:S01]  /*d000*/  IMAD.MOV R6, RZ, RZ, -R9 ;  /* 0x000000ffff067224 */ /* 0x000fe200078e0a09 */
[----:B0-----:R-:W2:Y:S01]  /*d010*/  LDL.LU R17, [R1+0x340] ;  /* 0x0003400001117983 */ /* 0x001ea20000300800 */
[----:B------:R-:W-:-:S03]  /*d020*/  IABS R9, R16 ;  /* 0x0000001000097213 */ /* 0x000fc60000000000 */
[----:B------:R0:W-:Y:S04]  /*d030*/  STL [R1+0x200], R18 ;  /* 0x0002001201007387 */ /* 0x0001e80000100800 */
[----:B0-----:R-:W3:Y:S04]  /*d040*/  LDL.LU R18, [R1+0x394] ;  /* 0x0003940001127983 */ /* 0x001ee80000300800 */
[----:B------:R-:W4:Y:S04]  /*d050*/  LDL.LU R20, [R1+0x3a0] ;  /* 0x0003a00001147983 */ /* 0x000f280000300800 */
[----:B------:R0:W-:Y:S04]  /*d060*/  STL [R1+0x3178], R16 ;  /* 0x0031781001007387 */ /* 0x0001e80000100800 */
[----:B0-----:R-:W4:Y:S01]  /*d070*/  LDL.LU R16, [R1+0x334] ;  /* 0x0003340001107983 */ /* 0x001f220000300800 */
[----:B------:R-:W-:Y:S01]  /*d080*/  ISETP.GT.U32.AND P4, PT, R0, R13, PT ;  /* 0x0000000d0000720c */ /* 0x000fe20003f84070 */
[----:B------:R-:W-:-:S04]  /*d090*/  IMAD.HI.U32 R11, R2, R3, RZ ;  /* 0x00000003020b7227 */ /* 0x000fc800078e00ff */
[----:B------:R-:W-:-:S08]  /*d0a0*/  IMAD.HI.U32 R7, R2, R4, RZ ;  /* 0x0000000402077227 */ /* 0x000fd000078e00ff */
[----:B------:R-:W-:Y:S02]  /*d0b0*/  @!P4 IMAD.IADD R13, R13, 0x1, -R0 ;  /* 0x000000010d0dc824 */ /* 0x000fe400078e0a00 */
[----:B------:R-:W-:-:S03]  /*d0c0*/  IMAD.MOV R11, RZ, RZ, -R11 ;  /* 0x000000ffff0b7224 */ /* 0x000fc600078e0a0b */
[C---:B------:R-:W-:Y:S01]  /*d0d0*/  ISETP.GT.U32.AND P4, PT, R0.reuse, R13, PT ;  /* 0x0000000d0000720c */ /* 0x040fe20003f84070 */
[----:B------:R-:W-:Y:S02]  /*d0e0*/  IMAD.MOV R7, RZ, RZ, -R7 ;  /* 0x000000ffff077224 */ /* 0x000fe400078e0a07 */
[C---:B------:R-:W-:Y:S01]  /*d0f0*/  IMAD R3, R0.reuse, R11, R3 ;  /* 0x0000000b00037224 */ /* 0x040fe200078e0203 */
[C---:B------:R-:W-:Y:S01]  /*d100*/  ISETP.GT.U32.AND P5, PT, R0.reuse, R8, PT ;  /* 0x000000080000720c */ /* 0x040fe20003fa4070 */
[----:B------:R-:W-:-:S03]  /*d110*/  IMAD R4, R0, R7, R4 ;  /* 0x0000000700047224 */ /* 0x000fc600078e0204 */
[C---:B------:R-:W-:Y:S01]  /*d120*/  ISETP.GT.U32.AND P6, PT, R0.reuse, R3, PT ;  /* 0x000000030000720c */ /* 0x040fe20003fc4070 */
[----:B------:R-:W-:-:S04]  /*d130*/  IMAD R10, R0, R6, R10 ;  /* 0x00000006000a7224 */ /* 0x000fc800078e020a */
[----:B------:R-:W-:Y:S01]  /*d140*/  @!P4 IMAD.IADD R13, R13, 0x1, -R0 ;  /* 0x000000010d0dc824 */ /* 0x000fe200078e0a00 */
[----:B------:R-:W-:-:S03]  /*d150*/  ISETP.GT.U32.AND P4, PT, R0, R4, PT ;  /* 0x000000040000720c */ /* 0x000fc60003f84070 */
[----:B------:R-:W-:Y:S01]  /*d160*/  @!P5 IMAD.IADD R8, R8, 0x1, -R0 ;  /* 0x000000010808d824 */ /* 0x000fe200078e0a00 */
[----:B------:R-:W-:-:S03]  /*d170*/  ISETP.GT.U32.AND P5, PT, R0, R10, PT ;  /* 0x0000000a0000720c */ /* 0x000fc60003fa4070 */
[----:B------:R-:W-:Y:S01]  /*d180*/  @!P6 IMAD.IADD R3, R3, 0x1, -R0 ;  /* 0x000000010303e824 */ /* 0x000fe200078e0a00 */
[----:B------:R-:W-:Y:S02]  /*d190*/  IABS R7, R15 ;  /* 0x0000000f00077213 */ /* 0x000fe40000000000 */
[----:B------:R-:W-:-:S03]  /*d1a0*/  ISETP.GT.U32.AND P6, PT, R0, R8, PT ;  /* 0x000000080000720c */ /* 0x000fc60003fc4070 */
[----:B------:R-:W-:Y:S01]  /*d1b0*/  @!P4 IMAD.IADD R4, R4, 0x1, -R0 ;  /* 0x000000010404c824 */ /* 0x000fe200078e0a00 */
[----:B------:R-:W-:Y:S01]  /*d1c0*/  ISETP.GT.U32.AND P4, PT, R0, R3, PT ;  /* 0x000000030000720c */ /* 0x000fe20003f84070 */
[----:B------:R-:W-:-:S04]  /*d1d0*/  IMAD.HI.U32 R11, R2, R7, RZ ;  /* 0x00000007020b7227 */ /* 0x000fc800078e00ff */
[----:B------:R-:W-:Y:S02]  /*d1e0*/  IMAD.MOV R11, RZ, RZ, -R11 ;  /* 0x000000ffff0b7224 */ /* 0x000fe400078e0a0b */
[----:B------:R-:W-:Y:S02]  /*d1f0*/  @!P5 IMAD.IADD R10, R10, 0x1, -R0 ;  /* 0x000000010a0ad824 */ /* 0x000fe400078e0a00 */
[----:B------:R-:W-:Y:S01]  /*d200*/  @!P3 IMAD.MOV R13, RZ, RZ, -R13 ;  /* 0x000000ffff0db224 */ /* 0x000fe200078e0a0d */
[C---:B------:R-:W-:Y:S01]  /*d210*/  ISETP.GT.U32.AND P3, PT, R0.reuse, R4, PT ;  /* 0x000000040000720c */ /* 0x040fe20003f64070 */
[C---:B------:R-:W-:Y:S01]  /*d220*/  IMAD R7, R0.reuse, R11, R7 ;  /* 0x0000000b00077224 */ /* 0x040fe200078e0207 */
[----:B------:R-:W-:Y:S01]  /*d230*/  ISETP.GT.U32.AND P5, PT, R0, R10, PT ;  /* 0x0000000a0000720c */ /* 0x000fe20003fa4070 */
[----:B------:R-:W-:-:S04]  /*d240*/  IMAD.HI.U32 R11, R2, R9, RZ ;  /* 0x00000009020b7227 */ /* 0x000fc800078e00ff */
[--C-:B------:R-:W-:Y:S02]  /*d250*/  @!P4 IMAD.IADD R3, R3, 0x1, -R0.reuse ;  /* 0x000000010303c824 */ /* 0x100fe400078e0a00 */
[----:B------:R-:W-:Y:S01]  /*d260*/  @!P6 IMAD.IADD R8, R8, 0x1, -R0 ;  /* 0x000000010808e824 */ /* 0x000fe200078e0a00 */
[----:B------:R-:W-:Y:S01]  /*d270*/  ISETP.GT.U32.AND P6, PT, R0, R7, PT ;  /* 0x000000070000720c */ /* 0x000fe20003fc4070 */
[----:B------:R-:W-:-:S04]  /*d280*/  IMAD.MOV R11, RZ, RZ, -R11 ;  /* 0x000000ffff0b7224 */ /* 0x000fc800078e0a0b */
[----:B------:R-:W-:Y:S02]  /*d290*/  IMAD R9, R0, R11, R9 ;  /* 0x0000000b00097224 */ /* 0x000fe400078e0209 */
[--C-:B------:R-:W-:Y:S01]  /*d2a0*/  @!P3 IMAD.IADD R4, R4, 0x1, -R0.reuse ;  /* 0x000000010404b824 */ /* 0x100fe200078e0a00 */
[----:B------:R-:W-:Y:S01]  /*d2b0*/  ISETP.GE.AND P3, PT, R14, RZ, PT ;  /* 0x000000ff0e00720c */ /* 0x000fe20003f66270 */
[--C-:B------:R-:W-:Y:S01]  /*d2c0*/  @!P5 IMAD.IADD R10, R10, 0x1, -R0.reuse ;  /* 0x000000010a0ad824 */ /* 0x100fe200078e0a00 */
[----:B------:R-:W-:Y:S01]  /*d2d0*/  ISETP.GT.U32.AND P5, PT, R0, R9, PT ;  /* 0x000000090000720c */ /* 0x000fe20003fa4070 */
[----:B------:R3:W-:Y:S02]  /*d2e0*/  STL [R1+0x1f0], R13 ;  /* 0x0001f00d01007387 */ /* 0x0007e40000100800 */
[----:B------:R-:W-:Y:S02]  /*d2f0*/  @!P6 IMAD.IADD R7, R7, 0x1, -R0 ;  /* 0x000000010707e824 */ /* 0x000fe400078e0a00 */
[----:B------:R-:W-:Y:S01]  /*d300*/  @!P0 IMAD.MOV R3, RZ, RZ, -R3 ;  /* 0x000000ffff038224 */ /* 0x000fe200078e0a03 */
[----:B------:R-:W-:Y:S01]  /*d310*/  ISETP.GE.AND P6, PT, R15, RZ, PT ;  /* 0x000000ff0f00720c */ /* 0x000fe20003fc6270 */
[----:B------:R-:W-:Y:S01]  /*d320*/  @!P1 IMAD.MOV R4, RZ, RZ, -R4 ;  /* 0x000000ffff049224 */ /* 0x000fe200078e0a04 */
[----:B------:R-:W4:Y:S05]  /*d330*/  LDL.LU R15, [R1+0x3cc] ;  /* 0x0003cc00010f7983 */ /* 0x000f2a0000300800 */
[----:B------:R-:W-:-:S05]  /*d340*/  @!P5 IMAD.IADD R9, R9, 0x1, -R0 ;  /* 0x000000010909d824 */ /* 0x000fca00078e0a00 */
[----:B------:R-:W-:-:S13]  /*d350*/  ISETP.GT.U32.AND P5, PT, R0, R9, PT ;  /* 0x000000090000720c */ /* 0x000fda0003fa4070 */
[----:B------:R-:W-:Y:S01]  /*d360*/  @!P5 IMAD.IADD R9, R9, 0x1, -R0 ;  /* 0x000000010909d824 */ /* 0x000fe200078e0a00 */
[----:B-----5:R-:W-:-:S05]  /*d370*/  IABS R12, R12 ;  /* 0x0000000c000c7213 */ /* 0x020fca0000000000 */
[----:B------:R-:W-:-:S04]  /*d380*/  IMAD.HI.U32 R6, R2, R12, RZ ;  /* 0x0000000c02067227 */ /* 0x000fc800078e00ff */
[----:B------:R-:W-:-:S04]  /*d390*/  IMAD.MOV R6, RZ, RZ, -R6 ;  /* 0x000000ffff067224 */ /* 0x000fc800078e0a06 */
[----:B------:R-:W-:-:S05]  /*d3a0*/  IMAD R12, R0, R6, R12 ;  /* 0x00000006000c7224 */ /* 0x000fca00078e020c */
[----:B------:R-:W-:Y:S02]  /*d3b0*/  ISETP.GT.U32.AND P4, PT, R0, R12, PT ;  /* 0x0000000c0000720c */ /* 0x000fe40003f84070 */
[----:B--2---:R-:W-:-:S05]  /*d3c0*/  IABS R6, R17 ;  /* 0x0000001100067213 */ /* 0x004fca0000000000 */
[----:B------:R-:W-:-:S06]  /*d3d0*/  IMAD.HI.U32 R14, R2, R6, RZ ;  /* 0x00000006020e7227 */ /* 0x000fcc00078e00ff */
[----:B------:R-:W-:Y:S02]  /*d3e0*/  @!P4 IMAD.IADD R12, R12, 0x1, -R0 ;  /* 0x000000010c0cc824 */ /* 0x000fe400078e0a00 */
[----:B------:R-:W-:Y:S01]  /*d3f0*/  IMAD.MOV R14, RZ, RZ, -R14 ;  /* 0x000000ffff0e7224 */ /* 0x000fe200078e0a0e */
[----:B---3--:R-:W-:-:S03]  /*d400*/  IABS R13, R18 ;  /* 0x00000012000d7213 */ /* 0x008fc60000000000 */
[C---:B------:R-:W-:Y:S01]  /*d410*/  IMAD R6, R0.reuse, R14, R6 ;  /* 0x0000000e00067224 */ /* 0x040fe200078e0206 */
[----:B------:R-:W-:Y:S01]  /*d420*/  ISETP.GT.U32.AND P0, PT, R0, R12, PT ;  /* 0x0000000c0000720c */ /* 0x000fe20003f04070 */
[----:B------:R-:W-:Y:S01]  /*d430*/  IMAD.HI.U32 R14, R2, R13, RZ ;  /* 0x0000000d020e7227 */ /* 0x000fe200078e00ff */
[----:B----4-:R-:W-:-:S03]  /*d440*/  ISETP.GE.AND P4, PT, R16, RZ, PT ;  /* 0x000000ff1000720c */ /* 0x010fc60003f86270 */
[----:B------:R-:W-:-:S04]  /*d450*/  IMAD.MOV.U32 R16, RZ, RZ, R8 ;  /* 0x000000ffff107224 */ /* 0x000fc800078e0008 */
[----:B------:R-:W-:Y:S01]  /*d460*/  @!P2 IMAD.MOV R16, RZ, RZ, -R16 ;  /* 0x000000ffff10a224 */ /* 0x000fe200078e0a10 */
[----:B------:R-:W-:Y:S01]  /*d470*/  ISETP.GT.U32.AND P2, PT, R0, R7, PT ;  /* 0x000000070000720c */ /* 0x000fe20003f44070 */
[----:B------:R-:W-:-:S03]  /*d480*/  IMAD.MOV R14, RZ, RZ, -R14 ;  /* 0x000000ffff0e7224 */ /* 0x000fc600078e0a0e */
[----:B------:R0:W-:Y:S01]  /*d490*/  STL [R1+0x1ec], R16 ;  /* 0x0001ec1001007387 */ /* 0x0001e20000100800 */
[----:B------:R-:W-:-:S03]  /*d4a0*/  @!P0 IMAD.IADD R12, R12, 0x1, -R0 ;  /* 0x000000010c0c8824 */ /* 0x000fc600078e0a00 */
[----:B0-----:R-:W2:Y:S04]  /*d4b0*/  LDL.LU R16, [R1+0x3178] ;  /* 0x0031780001107983 */ /* 0x001ea80000300800 */
[----:B------:R-:W-:Y:S04]  /*d4c0*/  STL [R1+0x1e8], R3 ;  /* 0x0001e80301007387 */ /* 0x000fe80000100800 */
[----:B------:R0:W-:Y:S01]  /*d4d0*/  STL [R1+0x1e4], R4 ;  /* 0x0001e40401007387 */ /* 0x0001e20000100800 */
[----:B------:R-:W-:Y:S01]  /*d4e0*/  @!P2 IMAD.IADD R7, R7, 0x1, -R0 ;  /* 0x000000010707a824 */ /* 0x000fe200078e0a00 */
[----:B------:R-:W-:Y:S01]  /*d4f0*/  ISETP.GE.AND P2, PT, R17, RZ, PT ;  /* 0x000000ff1100720c */ /* 0x000fe20003f46270 */
[----:B0-----:R-:W-:-:S02]  /*d500*/  IMAD R4, R0, R14, R13 ;  /* 0x0000000e00047224 */ /* 0x001fc400078e020d */
[----:B------:R-:W-:Y:S01]  /*d510*/  IMAD.MOV.U32 R3, RZ, RZ, R10 ;  /* 0x000000ffff037224 */ /* 0x000fe200078e000a */
[----:B------:R-:W3:Y:S02]  /*d520*/  LDL.LU R14, [R1+0x3b4] ;  /* 0x0003b400010e7983 */ /* 0x000ee40000300800 */
[----:B------:R-:W-:Y:S01]  /*d530*/  ISETP.GT.U32.AND P0, PT, R0, R4, PT ;  /* 0x000000040000720c */ /* 0x000fe20003f04070 */
[----:B------:R-:W-:Y:S02]  /*d540*/  IMAD.MOV.U32 R17, RZ, RZ, R7 ;  /* 0x000000ffff117224 */ /* 0x000fe400078e0007 */
[----:B------:R-:W-:Y:S02]  /*d550*/  @!P3 IMAD.MOV R3, RZ, RZ, -R3 ;  /* 0x000000ffff03b224 */ /* 0x000fe400078e0a03 */
[----:B------:R-:W-:Y:S01]  /*d560*/  @!P6 IMAD.MOV R17, RZ, RZ, -R17 ;  /* 0x000000ffff11e224 */ /* 0x000fe200078e0a11 */
[----:B------:R-:W-:Y:S01]  /*d570*/  ISETP.GE.AND P5, PT, R18, RZ, PT ;  /* 0x000000ff1200720c */ /* 0x000fe20003fa6270 */
[----:B------:R-:W-:Y:S01]  /*d580*/  @!P4 IMAD.MOV R12, RZ, RZ, -R12 ;  /* 0x000000ffff0cc224 */ /* 0x000fe200078e0a0c */
[----:B------:R-:W-:Y:S04]  /*d590*/  STL [R1+0x1dc], R3 ;  /* 0x0001dc0301007387 */ /* 0x000fe80000100800 */
[----:B------:R-:W4:Y:S01]  /*d5a0*/  LDL.LU R13, [R1+0x3d0] ;  /* 0x0003d000010d7983 */ /* 0x000f220000300800 */
[----:B------:R-:W-:-:S03]  /*d5b0*/  @!P0 IMAD.IADD R4, R4, 0x1, -R0 ;  /* 0x0000000104048824 */ /* 0x000fc600078e0a00 */
[----:B------:R-:W5:Y:S01]  /*d5c0*/  LDL.LU R18, [R1+0x3e4] ;  /* 0x0003e40001127983 */ /* 0x000f620000300800 */
[----:B------:R-:W-:-:S03]  /*d5d0*/  IABS R11, R20 ;  /* 0x00000014000b7213 */ /* 0x000fc60000000000 */
[----:B------:R0:W-:Y:S01]  /*d5e0*/  STL [R1+0x1c0], R17 ;  /* 0x0001c01101007387 */ /* 0x0001e20000100800 */
[----:B------:R-:W-:-:S03]  /*d5f0*/  ISETP.GE.AND P0, PT, R20, RZ, PT ;  /* 0x000000ff1400720c */ /* 0x000fc60003f06270 */
[----:B0-----:R-:W4:Y:S04]  /*d600*/  LDL.LU R17, [R1+0x3f4] ;  /* 0x0003f40001117983 */ /* 0x001f280000300800 */
[----:B------:R0:W-:Y:S04]  /*d610*/  STL [R1+0x1c8], R12 ;  /* 0x0001c80c01007387 */ /* 0x0001e80000100800 */
[----:B------:R-:W4:Y:S01]  /*d620*/  LDL R20, [R1+0x414] ;  /* 0x0004140001147983 */ /* 0x000f220000100800 */
[----:B------:R-:W-:Y:S01]  /*d630*/  ISETP.GT.U32.AND P3, PT, R0, R6, PT ;  /* 0x000000060000720c */ /* 0x000fe20003f64070 */
[----:B------:R-:W-:-:S04]  /*d640*/  IMAD.HI.U32 R8, R2, R11, RZ ;  /* 0x0000000b02087227 */ /* 0x000fc800078e00ff */
[----:B------:R-:W-:-:S04]  /*d650*/  IMAD.MOV R8, RZ, RZ, -R8 ;  /* 0x000000ffff087224 */ /* 0x000fc800078e0a08 */
[----:B------:R-:W-:-:S04]  /*d660*/  IMAD R11, R0, R8, R11 ;  /* 0x00000008000b7224 */ /* 0x000fc800078e020b */
[----:B------:R-:W-:Y:S01]  /*d670*/  @!P3 IMAD.IADD R6, R6, 0x1, -R0 ;  /* 0x000000010606b824 */ /* 0x000fe200078e0a00 */
[----:B------:R-:W-:-:S04]  /*d680*/  ISETP.GT.U32.AND P3, PT, R0, R11, PT ;  /* 0x0000000b0000720c */ /* 0x000fc80003f64070 */
[----:B------:R-:W-:-:S09]  /*d690*/  ISETP.GT.U32.AND P6, PT, R0, R6, PT ;  /* 0x000000060000720c */ /* 0x000fd20003fc4070 */
[----:B------:R-:W-:Y:S01]  /*d6a0*/  @!P3 IMAD.IADD R11, R11, 0x1, -R0 ;  /* 0x000000010b0bb824 */ /* 0x000fe200078e0a00 */
[----:B------:R-:W-:-:S03]  /*d6b0*/  ISETP.GT.U32.AND P3, PT, R0, R4, PT ;  /* 0x000000040000720c */ /* 0x000fc60003f64070 */
[----:B------:R-:W-:-:S04]  /*d6c0*/  @!P6 IMAD.IADD R6, R6, 0x1, -R0 ;  /* 0x000000010606e824 */ /* 0x000fc800078e0a00 */
[----:B0-----:R-:W-:-:S06]  /*d6d0*/  IMAD.MOV.U32 R12, RZ, RZ, R6 ;  /* 0x000000ffff0c7224 */ /* 0x001fcc00078e0006 */
[----:B------:R-:W-:Y:S02]  /*d6e0*/  @!P3 IMAD.IADD R4, R4, 0x1, -R0 ;  /* 0x000000010404b824 */ /* 0x000fe400078e0a00 */
[----:B------:R-:W-:Y:S02]  /*d6f0*/  @!P2 IMAD.MOV R12, RZ, RZ, -R12 ;  /* 0x000000ffff0ca224 */ /* 0x000fe400078e0a0c */
[----:B------:R-:W-:Y:S01]  /*d700*/  @!P5 IMAD.MOV R4, RZ, RZ, -R4 ;  /* 0x000000ffff04d224 */ /* 0x000fe200078e0a04 */
[----:B--2---:R-:W-:-:S13]  /*d710*/  ISETP.GE.AND P1, PT, R16, RZ, PT ;  /* 0x000000ff1000720c */ /* 0x004fda0003f26270 */
[----:B------:R-:W-:-:S05]  /*d720*/  @!P1 IMAD.MOV R9, RZ, RZ, -R9 ;  /* 0x000000ffff099224 */ /* 0x000fca00078e0a09 */
[----:B------:R0:W-:Y:S04]  /*d730*/  STL [R1+0x1cc], R9 ;  /* 0x0001cc0901007387 */ /* 0x0001e80000100800 */
[----:B------:R4:W-:Y:S04]  /*d740*/  STL [R1+0x1d0], R12 ;  /* 0x0001d00c01007387 */ /* 0x0009e80000100800 */
[----:B------:R1:W-:Y:S01]  /*d750*/  STL [R1+0x1d4], R4 ;  /* 0x0001d40401007387 */ /* 0x0003e20000100800 */
[----:B------:R-:W-:Y:S02]  /*d760*/  IABS R8, R15 ;  /* 0x0000000f00087213 */ /* 0x000fe40000000000 */
[----:B---3--:R-:W-:Y:S01]  /*d770*/  IABS R16, R14 ;  /* 0x0000000e00107213 */ /* 0x008fe20000000000 */
[----:B0-----:R-:W2:Y:S01]  /*d780*/  LDL R9, [R1+0x41c] ;  /* 0x00041c0001097983 */ /* 0x001ea20000100800 */
[----:B----4-:R-:W-:-:S03]  /*d790*/  IABS R12, R20 ;  /* 0x00000014000c7213 */ /* 0x010fc60000000000 */
[----:B------:R-:W3:Y:S01]  /*d7a0*/  LDL R20, [R1+0x418] ;  /* 0x0004180001147983 */ /* 0x000ee20000100800 */
[----:B------:R-:W-:-:S04]  /*d7b0*/  IMAD.HI.U32 R10, R2, R8, RZ ;  /* 0x00000008020a7227 */ /* 0x000fc800078e00ff */
[----:B------:R-:W-:-:S04]  /*d7c0*/  IMAD.HI.U32 R7, R2, R16, RZ ;  /* 0x0000001002077227 */ /* 0x000fc800078e00ff */
[----:B------:R-:W-:Y:S01]  /*d7d0*/  IMAD.MOV R10, RZ, RZ, -R10 ;  /* 0x000000ffff0a7224 */ /* 0x000fe200078e0a0a */
[----:B------:R-:W-:Y:S01]  /*d7e0*/  IABS R3, R13 ;  /* 0x0000000d00037213 */ /* 0x000fe20000000000 */
[----:B------:R-:W-:Y:S02]  /*d7f0*/  IMAD.MOV R7, RZ, RZ, -R7 ;  /* 0x000000ffff077224 */ /* 0x000fe400078e0a07 */
[C---:B------:R-:W-:Y:S01]  /*d800*/  IMAD R8, R0.reuse, R10, R8 ;  /* 0x0000000a00087224 */ /* 0x040fe200078e0208 */
[C---:B------:R-:W-:Y:S01]  /*d810*/  ISETP.GT.U32.AND P4, PT, R0.reuse, R11, PT ;  /* 0x0000000b0000720c */ /* 0x040fe20003f84070 */
[----:B------:R-:W-:Y:S01]  /*d820*/  IMAD R16, R0, R7, R16 ;  /* 0x0000000700107224 */ /* 0x000fe200078e0210 */
[----:B------:R-:W-:Y:S01]  /*d830*/  ISETP.GE.AND P3, PT, R15, RZ, PT ;  /* 0x000000ff0f00720c */ /* 0x000fe20003f66270 */
[----:B------:R-:W-:Y:S01]  /*d840*/  IMAD.HI.U32 R7, R2, R3, RZ ;  /* 0x0000000302077227 */ /* 0x000fe200078e00ff */
[----:B------:R-:W-:Y:S01]  /*d850*/  ISETP.GT.U32.AND P2, PT, R0, R8, PT ;  /* 0x000000080000720c */ /* 0x000fe20003f44070 */
[----:B------:R-:W4:Y:S02]  /*d860*/  LDL R10, [R1+0x424] ;  /* 0x00042400010a7983 */ /* 0x000f240000100800 */
[----:B------:R-:W-:-:S04]  /*d870*/  IMAD.MOV R7, RZ, RZ, -R7 ;  /* 0x000000ffff077224 */ /* 0x000fc800078e0a07 */
[C---:B------:R-:W-:Y:S01]  /*d880*/  IMAD R3, R0.reuse, R7, R3 ;  /* 0x0000000700037224 */ /* 0x040fe200078e0203 */
[C---:B------:R-:W-:Y:S01]  /*d890*/  ISETP.GT.U32.AND P6, PT, R0.reuse, R16, PT ;  /* 0x000000100000720c */ /* 0x040fe20003fc4070 */
[--C-:B------:R-:W-:Y:S01]  /*d8a0*/  @!P4 IMAD.IADD R11, R11, 0x1, -R0.reuse ;  /* 0x000000010b0bc824 */ /* 0x100fe200078e0a00 */
[----:B-----5:R-:W-:Y:S02]  /*d8b0*/  IABS R15, R18 ;  /* 0x00000012000f7213 */ /* 0x020fe40000000000 */
[----:B------:R-:W-:Y:S01]  /*d8c0*/  ISETP.GT.U32.AND P4, PT, R0, R3, PT ;  /* 0x000000030000720c */ /* 0x000fe20003f84070 */
[----:B------:R-:W-:Y:S02]  /*d8d0*/  @!P2 IMAD.IADD R8, R8, 0x1, -R0 ;  /* 0x000000010808a824 */ /* 0x000fe400078e0a00 */
[----:B-1----:R-:W-:-:S03]  /*d8e0*/  IMAD.HI.U32 R4, R2, R15, RZ ;  /* 0x0000000f02047227 */ /* 0x002fc600078e00ff */
[----:B------:R-:W-:Y:S01]  /*d8f0*/  ISETP.GT.U32.AND P2, PT, R0, R8, PT ;  /* 0x000000080000720c */ /* 0x000fe20003f44070 */
[----:B------:R-:W-:Y:S01]  /*d900*/  IMAD.MOV R4, RZ, RZ, -R4 ;  /* 0x000000ffff047224 */ /* 0x000fe200078e0a04 */
[----:B------:R-:W-:Y:S01]  /*d910*/  ISETP.GE.AND P1, PT, R14, RZ, PT ;  /* 0x000000ff0e00720c */ /* 0x000fe20003f26270 */
[--C-:B------:R-:W-:Y:S01]  /*d920*/  @!P6 IMAD.IADD R16, R16, 0x1, -R0.reuse ;  /* 0x000000011010e824 */ /* 0x100fe200078e0a00 */
[----:B------:R-:W-:Y:S01]  /*d930*/  ISETP.GE.AND P6, PT, R13, RZ, PT ;  /* 0x000000ff0d00720c */ /* 0x000fe20003fc6270 */
[----:B------:R-:W-:Y:S01]  /*d940*/  IMAD R15, R0, R4, R15 ;  /* 0x00000004000f7224 */ /* 0x000fe200078e020f */
[----:B------:R-:W-:Y:S01]  /*d950*/  IABS R14, R17 ;  /* 0x00000011000e7213 */ /* 0x000fe20000000000 */
[----:B------:R-:W-:Y:S01]  /*d960*/  @!P4 IMAD.IADD R3, R3, 0x1, -R0 ;  /* 0x000000010303c824 */ /* 0x000fe200078e0a00 */
[----:B------:R-:W-:-:S03]  /*d970*/  IABS R13, R19 ;  /* 0x00000013000d7213 */ /* 0x000fc60000000000 */
[----:B------:R-:W-:Y:S01]  /*d980*/  IMAD.HI.U32 R7, R2, R14, RZ ;  /* 0x0000000e02077227 */ /* 0x000fe200078e00ff */
[----:B------:R-:W-:-:S03]  /*d990*/  ISETP.GT.U32.AND P4, PT, R0, R3, PT ;  /* 0x000000030000720c */ /* 0x000fc60003f84070 */
[----:B------:R-:W-:Y:S01]  /*d9a0*/  @!P2 IMAD.IADD R8, R8, 0x1, -R0 ;  /* 0x000000010808a824 */ /* 0x000fe200078e0a00 */
[----:B------:R-:W-:Y:S01]  /*d9b0*/  ISETP.GT.U32.AND P2, PT, R0, R15, PT ;  /* 0x0000000f0000720c */ /* 0x000fe20003f44070 */
[----:B------:R-:W-:Y:S01]  /*d9c0*/  IMAD.HI.U32 R6, R2, R13, RZ ;  /* 0x0000000d02067227 */ /* 0x000fe200078e00ff */
[----:B------:R-:W-:-:S03]  /*d9d0*/  ISETP.GT.U32.AND P5, PT, R0, R16, PT ;  /* 0x000000100000720c */ /* 0x000fc60003fa4070 */
[----:B------:R-:W-:Y:S02]  /*d9e0*/  IMAD.MOV R7, RZ, RZ, -R7 ;  /* 0x000000ffff077224 */ /* 0x000fe400078e0a07 */
[----:B------:R-:W-:Y:S02]  /*d9f0*/  IMAD.MOV R6, RZ, RZ, -R6 ;  /* 0x000000ffff067224 */ /* 0x000fe400078e0a06 */
[C---:B------:R-:W-:Y:S02]  /*da00*/  IMAD R14, R0.reuse, R7, R14 ;  /* 0x00000007000e7224 */ /* 0x040fe400078e020e */
[C---:B------:R-:W-:Y:S02]  /*da10*/  IMAD R13, R0.reuse, R6, R13 ;  /* 0x00000006000d7224 */ /* 0x040fe400078e020d */
[--C-:B------:R-:W-:Y:S01]  /*da20*/  @!P4 IMAD.IADD R3, R3, 0x1, -R0.reuse ;  /* 0x000000010303c824 */ /* 0x100fe200078e0a00 */
[C---:B------:R-:W-:Y:S01]  /*da30*/  ISETP.GT.U32.AND P4, PT, R0.reuse, R14, PT ;  /* 0x0000000e0000720c */ /* 0x040fe20003f84070 */
[--C-:B------:R-:W-:Y:S01]  /*da40*/  @!P2 IMAD.IADD R15, R15, 0x1, -R0.reuse ;  /* 0x000000010f0fa824 */ /* 0x100fe200078e0a00 */
[----:B------:R-:W-:Y:S01]  /*da50*/  ISETP.GT.U32.AND P2, PT, R0, R13, PT ;  /* 0x0000000d0000720c */ /* 0x000fe20003f44070 */
[----:B------:R-:W-:Y:S01]  /*da60*/  @!P5 IMAD.IADD R16, R16, 0x1, -R0 ;  /* 0x000000011010d824 */ /* 0x000fe200078e0a00 */
[----:B------:R-:W-:-:S02]  /*da70*/  ISETP.GE.AND P5, PT, R18, RZ, PT ;  /* 0x000000ff1200720c */ /* 0x000fc40003fa6270 */
[----:B------:R-:W5:Y:S07]  /*da80*/  LDL R18, [R1+0x428] ;  /* 0x0004280001127983 */ /* 0x000f6e0000100800 */
[--C-:B------:R-:W-:Y:S02]  /*da90*/  @!P4 IMAD.IADD R14, R14, 0x1, -R0.reuse ;  /* 0x000000010e0ec824 */ /* 0x100fe400078e0a00 */
[----:B------:R-:W-:Y:S01]  /*daa0*/  @!P2 IMAD.IADD R13, R13, 0x1, -R0 ;  /* 0x000000010d0da824 */ /* 0x000fe200078e0a00 */
[----:B---3--:R-:W-:-:S02]  /*dab0*/  IABS R7, R20 ;  /* 0x0000001400077213 */ /* 0x008fc40000000000 */
[----:B------:R-:W3:Y:S04]  /*dac0*/  LDL R20, [R1+0x42c] ;  /* 0x00042c0001147983 */ /* 0x000ee80000100800 */
[----:B------:R-:W-:Y:S04]  /*dad0*/  STL [R1+0x3174], R14 ;  /* 0x0031740e01007387 */ /* 0x000fe80000100800 */
[----:B------:R0:W-:Y:S04]  /*dae0*/  STL [R1+0x3170], R13 ;  /* 0x0031700d01007387 */ /* 0x0001e80000100800 */
[----:B0-----:R-:W3:Y:S01]  /*daf0*/  LDL.LU R13, [R1+0x440] ;  /* 0x00044000010d7983 */ /* 0x001ee20000300800 */
[----:B------:R-:W-:-:S04]  /*db00*/  IMAD.HI.U32 R4, R2, R12, RZ ;  /* 0x0000000c02047227 */ /* 0x000fc800078e00ff */
[----:B------:R-:W-:Y:S01]  /*db10*/  IMAD.MOV R4, RZ, RZ, -R4 ;  /* 0x000000ffff047224 */ /* 0x000fe200078e0a04 */
[----:B--2---:R-:W-:-:S03]  /*db20*/  IABS R6, R9 ;  /* 0x0000000900067213 */ /* 0x004fc60000000000 */
[----:B------:R-:W-:Y:S01]  /*db30*/  IMAD R12, R0, R4, R12 ;  /* 0x00000004000c7224 */ /* 0x000fe200078e020c */
[----:B----4-:R-:W-:Y:S01]  /*db40*/  IABS R4, R10 ;  /* 0x0000000a00047213 */ /* 0x010fe20000000000 */
[----:B------:R-:W-:-:S04]  /*db50*/  IMAD.HI.U32 R9, R2, R7, RZ ;  /* 0x0000000702097227 */ /* 0x000fc800078e00ff */
[----:B------:R-:W-:Y:S02]  /*db60*/  IMAD.MOV R9, RZ, RZ, -R9 ;  /* 0x000000ffff097224 */ /* 0x000fe400078e0a09 */
[----:B------:R-:W-:Y:S02]  /*db70*/  IMAD.MOV.U32 R14, RZ, RZ, R19 ;  /* 0x000000ffff0e7224 */ /* 0x000fe400078e0013 */
[----:B------:R-:W-:Y:S02]  /*db80*/  IMAD R7, R0, R9, R7 ;  /* 0x0000000900077224 */ /* 0x000fe400078e0207 */
[----:B------:R-:W-:-:S04]  /*db90*/  IMAD.HI.U32 R19, R2, R4, RZ ;  /* 0x0000000402137227 */ /* 0x000fc800078e00ff */
[----:B------:R-:W-:-:S04]  /*dba0*/  IMAD.MOV R19, RZ, RZ, -R19 ;  /* 0x000000ffff137224 */ /* 0x000fc800078e0a13 */
[----:B------:R-:W-:Y:S01]  /*dbb0*/  IMAD R4, R0, R19, R4 ;  /* 0x0000001300047224 */ /* 0x000fe200078e0204 */
[----:B-----5:R-:W-:-:S05]  /*dbc0*/  IABS R10, R18 ;  /* 0x00000012000a7213 */ /* 0x020fca0000000000 */
[----:B------:R-:W-:-:S04]  /*dbd0*/  IMAD.HI.U32 R18, R2, R10, RZ ;  /* 0x0000000a02127227 */ /* 0x000fc800078e00ff */
[----:B------:R-:W-:-:S04]  /*dbe0*/  IMAD.MOV R18, RZ, RZ, -R18 ;  /* 0x000000ffff127224 */ /* 0x000fc800078e0a12 */
[----:B------:R-:W-:Y:S01]  /*dbf0*/  IMAD R10, R0, R18, R10 ;  /* 0x00000012000a7224 */ /* 0x000fe200078e020a */
[----:B---3--:R-:W-:Y:S01]  /*dc00*/  IABS R9, R20 ;  /* 0x0000001400097213 */ /* 0x008fe20000000000 */
[----:B------:R-:W-:-:S04]  /*dc10*/  IMAD.HI.U32 R20, R2, R6, RZ ;  /* 0x0000000602147227 */ /* 0x000fc800078e00ff */
[----:B------:R-:W-:-:S04]  /*dc20*/  IMAD.MOV R20, RZ, RZ, -R20 ;  /* 0x000000ffff147224 */ /* 0x000fc800078e0a14 */
[----:B------:R-:W-:Y:S02]  /*dc30*/  IMAD R6, R0, R20, R6 ;  /* 0x0000001400067224 */ /* 0x000fe400078e0206 */
[----:B------:R-:W2:Y:S04]  /*dc40*/  LDL.LU R20, [R1+0x434] ;  /* 0x0004340001147983 */ /* 0x000ea80000300800 */
[----:B------:R-:W3:Y:S01]  /*dc50*/  LDL.LU R19, [R1+0x43c] ;  /* 0x00043c0001137983 */ /* 0x000ee20000300800 */
[----:B------:R-:W-:Y:S02]  /*dc60*/  IMAD.MOV.U32 R18, RZ, RZ, R13 ;  /* 0x000000ffff127224 */ /* 0x000fe400078e000d */
[----:B------:R-:W-:Y:S02]  /*dc70*/  IMAD.MOV.U32 R13, RZ, RZ, R11 ;  /* 0x000000ffff0d7224 */ /* 0x000fe400078e000b */
[----:B------:R-:W-:-:S02]  /*dc80*/  IMAD.MOV.U32 R11, RZ, RZ, R14 ;  /* 0x000000ffff0b7224 */ /* 0x000fc400078e000e */
[----:B------:R-:W-:Y:S02]  /*dc90*/  @!P0 IMAD.MOV R13, RZ, RZ, -R13 ;  /* 0x000000ffff0d8224 */ /* 0x000fe400078e0a0d */
[----:B------:R-:W-:Y:S02]  /*dca0*/  IMAD.MOV.U32 R14, RZ, RZ, R16 ;  /* 0x000000ffff0e7224 */ /* 0x000fe400078e0010 */
[----:B------:R-:W4:Y:S04]  /*dcb0*/  LDL.LU R16, [R1+0x414] ;  /* 0x0004140001107983 */ /* 0x000f280000300800 */
[----:B------:R0:W-:Y:S02]  /*dcc0*/  STL [R1+0x1b0], R13 ;  /* 0x0001b00d01007387 */ /* 0x0001e40000100800 */
[----:B0-----:R-:W-:-:S02]  /*dcd0*/  IMAD.MOV.U32 R13, RZ, RZ, R8 ;  /* 0x000000ffff0d7224 */ /* 0x001fc400078e0008 */
[----:B------:R-:W5:Y:S01]  /*dce0*/  LDL.LU R8, [R1+0x444] ;  /* 0x0004440001087983 */ /* 0x000f620000300800 */
[----:B------:R-:W-:Y:S02]  /*dcf0*/  @!P1 IMAD.MOV R14, RZ, RZ, -R14 ;  /* 0x000000ffff0e9224 */ /* 0x000fe400078e0a0e */
[----:B------:R-:W-:Y:S01]  /*dd00*/  @!P3 IMAD.MOV R13, RZ, RZ, -R13 ;  /* 0x000000ffff0db224 */ /* 0x000fe200078e0a0d */
[----:B------:R-:W-:Y:S02]  /*dd10*/  ISETP.GT.U32.AND P4, PT, R0, R12, PT ;  /* 0x0000000c0000720c */ /* 0x000fe40003f84070 */
[----:B------:R0:W-:Y:S04]  /*dd20*/  STL [R1+0x1ac], R14 ;  /* 0x0001ac0e01007387 */ /* 0x0001e80000100800 */
[----:B0-----:R-:W4:Y:S04]  /*dd30*/  LDL.LU R14, [R1+0x3174] ;  /* 0x00317400010e7983 */ /* 0x001f280000300800 */
[----:B------:R0:W-:Y:S04]  /*dd40*/  STL [R1+0x140], R13 ;  /* 0x0001400d01007387 */ /* 0x0001e80000100800 */
[----:B0-----:R-:W4:Y:S01]  /*dd50*/  LDL.LU R13, [R1+0x3170] ;  /* 0x00317000010d7983 */ /* 0x001f220000300800 */
[----:B------:R-:W-:Y:S01]  /*dd60*/  @!P4 IMAD.IADD R12, R12, 0x1, -R0 ;  /* 0x000000010c0cc824 */ /* 0x000fe200078e0a00 */
[----:B------:R-:W-:Y:S01]  /*dd70*/  ISETP.GE.AND P4, PT, R17, RZ, PT ;  /* 0x000000ff1100720c */ /* 0x000fe20003f86270 */
[----:B------:R-:W-:-:S04]  /*dd80*/  IMAD.HI.U32 R17, R2, R9, RZ ;  /* 0x0000000902117227 */ /* 0x000fc800078e00ff */
[----:B------:R-:W-:Y:S02]  /*dd90*/  @!P6 IMAD.MOV R3, RZ, RZ, -R3 ;  /* 0x000000ffff03e224 */ /* 0x000fe400078e0a03 */
[----:B------:R-:W-:-:S03]  /*dda0*/  IMAD.MOV R17, RZ, RZ, -R17 ;  /* 0x000000ffff117224 */ /* 0x000fc600078e0a11 */
[----:B------:R3:W-:Y:S01]  /*ddb0*/  STL [R1+0x13c], R3 ;  /* 0x00013c0301007387 */ /* 0x0007e20000100800 */
[----:B------:R-:W-:-:S03]  /*ddc0*/  IMAD R9, R0, R17, R9 ;  /* 0x0000001100097224 */ /* 0x000fc600078e0209 */
[----:B------:R-:W-:Y:S04]  /*ddd0*/  STL [R1+0x316c], R18 ;  /* 0x00316c1201007387 */ /* 0x000fe80000100800 */
[----:B--2---:R0:W-:Y:S01]  /*dde0*/  STL [R1+0x3164], R20 ;  /* 0x0031641401007387 */ /* 0x0041e20000100800 */
[----:B---3--:R-:W-:Y:S01]  /*ddf0*/  IABS R3, R19 ;  /* 0x0000001300037213 */ /* 0x008fe20000000000 */
[----:B-----5:R-:W-:Y:S01]  /*de00*/  IMAD.MOV.U32 R17, RZ, RZ, R8 ;  /* 0x000000ffff117224 */ /* 0x020fe200078e0008 */
[----:B------:R-:W-:Y:S02]  /*de10*/  IABS R8, R20 ;  /* 0x0000001400087213 */ /* 0x000fe40000000000 */
[----:B0-----:R-:W2:Y:S04]  /*de20*/  LDL.LU R20, [R1+0x41c] ;  /* 0x00041c0001147983 */ /* 0x001ea80000300800 */
[----:B------:R0:W-:Y:S04]  /*de30*/  STL [R1+0x3168], R19 ;  /* 0x0031681301007387 */ /* 0x0001e80000100800 */
[----:B0-----:R-:W3:Y:S01]  /*de40*/  LDL.LU R19, [R1+0x418] ;  /* 0x0004180001137983 */ /* 0x001ee20000300800 */
[----:B------:R-:W-:-:S02]  /*de50*/  ISETP.GT.U32.AND P2, PT, R0, R7, PT ;  /* 0x000000070000720c */ /* 0x000fc40003f44070 */
[C---:B----4-:R-:W-:Y:S02]  /*de60*/  ISETP.GT.U32.AND P1, PT, R0.reuse, R14, PT ;  /* 0x0000000e0000720c */ /* 0x050fe40003f24070 */
[----:B------:R-:W-:-:S09]  /*de70*/  ISETP.GT.U32.AND P0, PT, R0, R15, PT ;  /* 0x0000000f0000720c */ /* 0x000fd20003f04070 */
[--C-:B------:R-:W-:Y:S01]  /*de80*/  @!P2 IMAD.IADD R7, R7, 0x1, -R0.reuse ;  /* 0x000000010707a824 */ /* 0x100fe200078e0a00 */
[----:B------:R-:W-:Y:S01]  /*de90*/  ISETP.GT.U32.AND P2, PT, R0, R13, PT ;  /* 0x0000000d0000720c */ /* 0x000fe20003f44070 */
[--C-:B------:R-:W-:Y:S01]  /*dea0*/  @!P1 IMAD.IADD R14, R14, 0x1, -R0.reuse ;  /* 0x000000010e0e9824 */ /* 0x100fe200078e0a00 */
[C---:B------:R-:W-:Y:S01]  /*deb0*/  ISETP.GT.U32.AND P1, PT, R0.reuse, R4, PT ;  /* 0x000000040000720c */ /* 0x040fe20003f24070 */
[----:B------:R-:W-:Y:S01]  /*dec0*/  @!P0 IMAD.IADD R15, R15, 0x1, -R0 ;  /* 0x000000010f0f8824 */ /* 0x000fe200078e0a00 */
[----:B------:R-:W-:-:S09]  /*ded0*/  ISETP.GT.U32.AND P0, PT, R0, R6, PT ;  /* 0x000000060000720c */ /* 0x000fd20003f04070 */
[----:B------:R-:W-:Y:S01]  /*dee0*/  @!P2 IMAD.IADD R13, R13, 0x1, -R0 ;  /* 0x000000010d0da824 */ /* 0x000fe200078e0a00 */
[----:B------:R-:W-:Y:S01]  /*def0*/  ISETP.GT.U32.AND P2, PT, R0, R10, PT ;  /* 0x0000000a0000720c */ /* 0x000fe20003f44070 */
[----:B------:R-:W-:Y:S02]  /*df00*/  IMAD.MOV.U32 R18, RZ, RZ, R16 ;  /* 0x000000ffff127224 */ /* 0x000fe400078e0010 */
[----:B------:R-:W-:-:S04]  /*df10*/  IMAD.HI.U32 R16, R2, R8, RZ ;  /* 0x0000000802107227 */ /* 0x000fc800078e00ff */
[----:B------:R-:W-:Y:S02]  /*df20*/  @!P1 IMAD.IADD R4, R4, 0x1, -R0 ;  /* 0x0000000104049824 */ /* 0x000fe400078e0a00 */
[----:B------:R-:W-:-:S04]  /*df30*/  IMAD.MOV R16, RZ, RZ, -R16 ;  /* 0x000000ffff107224 */ /* 0x000fc800078e0a10 */
[--C-:B------:R-:W-:Y:S02]  /*df40*/  @!P2 IMAD.IADD R10, R10, 0x1, -R0.reuse ;  /* 0x000000010a0aa824 */ /* 0x100fe400078e0a00 */
[----:B------:R-:W-:Y:S01]  /*df50*/  @!P0 IMAD.IADD R6, R6, 0x1, -R0 ;  /* 0x0000000106068824 */ /* 0x000fe200078e0a00 */
[----:B------:R-:W-:Y:S01]  /*df60*/  ISETP.GE.AND P0, PT, R18, RZ, PT ;  /* 0x000000ff1200720c */ /* 0x000fe20003f06270 */
[----:B------:R-:W-:Y:S01]  /*df70*/  IMAD R8, R0, R16, R8 ;  /* 0x0000001000087224 */ /* 0x000fe200078e0208 */
[----:B------:R-:W4:Y:S04]  /*df80*/  LDL.LU R18, [R1+0x316c] ;  /* 0x00316c0001127983 */ /* 0x000f280000300800 */
[----:B------:R-:W5:Y:S01]  /*df90*/  LDL.LU R16, [R1+0x42c] ;  /* 0x00042c0001107983 */ /* 0x000f620000300800 */
[----:B--2---:R-:W-:Y:S01]  /*dfa0*/  ISETP.GE.AND P2, PT, R20, RZ, PT ;  /* 0x000000ff1400720c */ /* 0x004fe20003f46270 */
[----:B------:R-:W-:-:S04]  /*dfb0*/  IMAD.MOV.U32 R20, RZ, RZ, R14 ;  /* 0x000000ffff147224 */ /* 0x000fc800078e000e */
[----:B------:R-:W-:Y:S01]  /*dfc0*/  @!P4 IMAD.MOV R20, RZ, RZ, -R20 ;  /* 0x000000ffff14c224 */ /* 0x000fe200078e0a14 */
[----:B---3--:R-:W-:Y:S01]  /*dfd0*/  ISETP.GE.AND P1, PT, R19, RZ, PT ;  /* 0x000000ff1300720c */ /* 0x008fe20003f26270 */
[----:B------:R-:W-:Y:S02]  /*dfe0*/  IMAD.MOV.U32 R19, RZ, RZ, R15 ;  /* 0x000000ffff137224 */ /* 0x000fe400078e000f */
[----:B------:R-:W2:Y:S02]  /*dff0*/  LDL.LU R15, [R1+0x428] ;  /* 0x00042800010f7983 */ /* 0x000ea40000300800 */
[----:B------:R-:W-:Y:S02]  /*e000*/  @!P5 IMAD.MOV R19, RZ, RZ, -R19 ;  /* 0x000000ffff13d224 */ /* 0x000fe400078e0a13 */
[----:B------:R-:W3:Y:S04]  /*e010*/  LDL.LU R14, [R1+0x424] ;  /* 0x00042400010e7983 */ /* 0x000ee80000300800 */
[----:B------:R0:W-:Y:S04]  /*e020*/  STL [R1+0x138], R19 ;  /* 0x0001381301007387 */ /* 0x0001e80000100800 */
[----:B0-----:R-:W3:Y:S04]  /*e030*/  LDL.LU R19, [R1+0x3168] ;  /* 0x0031680001137983 */ /* 0x001ee80000300800 */
[----:B------:R0:W-:Y:S04]  /*e040*/  STL [R1+0x134], R20 ;  /* 0x0001341401007387 */ /* 0x0001e80000100800 */
[----:B0-----:R-:W3:Y:S01]  /*e050*/  LDL.LU R20, [R1+0x3164] ;  /* 0x0031640001147983 */ /* 0x001ee20000300800 */
[----:B------:R-:W-:-:S02]  /*e060*/  ISETP.GT.U32.AND P6, PT, R0, R7, PT ;  /* 0x000000070000720c */ /* 0x000fc40003fc4070 */
[----:B------:R-:W-:-:S11]  /*e070*/  ISETP.GT.U32.AND P3, PT, R0, R12, PT ;  /* 0x0000000c0000720c */ /* 0x000fd60003f64070 */
[--C-:B------:R-:W-:Y:S01]  /*e080*/  @!P6 IMAD.IADD R7, R7, 0x1, -R0.reuse ;  /* 0x000000010707e824 */ /* 0x100fe200078e0a00 */
[----:B------:R-:W-:Y:S01]  /*e090*/  ISETP.GT.U32.AND P6, PT, R0, R9, PT ;  /* 0x000000090000720c */ /* 0x000fe20003fc4070 */
[----:B------:R-:W-:Y:S01]  /*e0a0*/  @!P3 IMAD.IADD R12, R12, 0x1, -R0 ;  /* 0x000000010c0cb824 */ /* 0x000fe200078e0a00 */
[----:B------:R-:W-:Y:S02]  /*e0b0*/  ISETP.GE.AND P3, PT, R11, RZ, PT ;  /* 0x000000ff0b00720c */ /* 0x000fe40003f66270 */
[----:B------:R-:W-:-:S09]  /*e0c0*/  ISETP.GT.U32.AND P4, PT, R0, R4, PT ;  /* 0x000000040000720c */ /* 0x000fd20003f84070 */
[----:B------:R-:W-:Y:S02]  /*e0d0*/  @!P6 IMAD.IADD R9, R9, 0x1, -R0 ;  /* 0x000000010909e824 */ /* 0x000fe400078e0a00 */
[----:B------:R-:W-:-:S03]  /*e0e0*/  @!P3 IMAD.MOV R13, RZ, RZ, -R13 ;  /* 0x000000ffff0db224 */ /* 0x000fc600078e0a0d */
[----:B------:R-:W-:Y:S02]  /*e0f0*/  ISETP.GT.U32.AND P3, PT, R0, R9, PT ;  /* 0x000000090000720c */ /* 0x000fe40003f64070 */
[----:B------:R0:W-:Y:S01]  /*e100*/  STL [R1+0x130], R13 ;  /* 0x0001300d01007387 */ /* 0x0001e20000100800 */
[----:B------:R-:W-:-:S04]  /*e110*/  IMAD.HI.U32 R11, R2, R3, RZ ;  /* 0x00000003020b7227 */ /* 0x000fc800078e00ff */
[----:B------:R-:W-:Y:S02]  /*e120*/  @!P1 IMAD.MOV R7, RZ, RZ, -R7 ;  /* 0x000000ffff079224 */ /* 0x000fe400078e0a07 */
[----:B0-----:R-:W-:Y:S02]  /*e130*/  IMAD.MOV.U32 R13, RZ, RZ, R12 ;  /* 0x000000ffff0d7224 */ /* 0x001fe400078e000c */
[----:B------:R-:W-:Y:S02]  /*e140*/  IMAD.MOV R11, RZ, RZ, -R11 ;  /* 0x000000ffff0b7224 */ /* 0x000fe400078e0a0b */
[----:B------:R-:W-:Y:S02]  /*e150*/  @!P0 IMAD.MOV R13, RZ, RZ, -R13 ;  /* 0x000000ffff0d8224 */ /* 0x000fe400078e0a0d */
[--C-:B------:R-:W-:Y:S02]  /*e160*/  @!P4 IMAD.IADD R4, R4, 0x1, -R0.reuse ;  /* 0x000000010404c824 */ /* 0x100fe400078e0a00 */
[----:B------:R-:W-:Y:S01]  /*e170*/  @!P3 IMAD.IADD R9, R9, 0x1, -R0 ;  /* 0x000000010909b824 */ /* 0x000fe200078e0a00 */
[----:B------:R0:W-:Y:S01]  /*e180*/  STL [R1+0x12c], R13 ;  /* 0x00012c0d01007387 */ /* 0x0001e20000100800 */
[----:B------:R-:W-:Y:S01]  /*e190*/  IMAD R3, R0, R11, R3 ;  /* 0x0000000b00037224 */ /* 0x000fe200078e0203 */
[----:B----4-:R-:W-:-:S02]  /*e1a0*/  IABS R11, R18 ;  /* 0x00000012000b7213 */ /* 0x010fc40000000000 */
[----:B------:R-:W-:Y:S01]  /*e1b0*/  STL [R1+0x128], R7 ;  /* 0x0001280701007387 */ /* 0x000fe20000100800 */
[----:B--2---:R-:W-:Y:S01]  /*e1c0*/  ISETP.GE.AND P4, PT, R15, RZ, PT ;  /* 0x000000ff0f00720c */ /* 0x004fe20003f86270 */
[----:B------:R-:W-:Y:S01]  /*e1d0*/  IMAD.MOV.U32 R15, RZ, RZ, R18 ;  /* 0x000000ffff0f7224 */ /* 0x000fe200078e0012 */
[----:B---3--:R-:W-:Y:S02]  /*e1e0*/  ISETP.GE.AND P3, PT, R20, RZ, PT ;  /* 0x000000ff1400720c */ /* 0x008fe40003f66270 */
[----:B------:R-:W2:Y:S04]  /*e1f0*/  LDL.LU R20, [R1+0x44c] ;  /* 0x00044c0001147983 */ /* 0x000ea80000300800 */
[----:B------:R-:W3:Y:S01]  /*e200*/  LDL.LU R18, [R1+0x478] ;  /* 0x0004780001127983 */ /* 0x000ee20000300800 */
[----:B------:R-:W-:-:S02]  /*e210*/  ISETP.GT.U32.AND P5, PT, R0, R6, PT ;  /* 0x000000060000720c */ /* 0x000fc40003fa4070 */
[C---:B------:R-:W-:Y:S02]  /*e220*/  ISETP.GT.U32.AND P0, PT, R0.reuse, R8, PT ;  /* 0x000000080000720c */ /* 0x040fe40003f04070 */
[----:B------:R-:W-:Y:S02]  /*e230*/  ISETP.GT.U32.AND P6, PT, R0, R10, PT ;  /* 0x0000000a0000720c */ /* 0x000fe40003fc4070 */
[----:B------:R-:W-:-:S07]  /*e240*/  ISETP.GE.AND P1, PT, R14, RZ, PT ;  /* 0x000000ff0e00720c */ /* 0x000fce0003f26270 */
[--C-:B------:R-:W-:Y:S02]  /*e250*/  @!P5 IMAD.IADD R6, R6, 0x1, -R0.reuse ;  /* 0x000000010606d824 */ /* 0x100fe400078e0a00 */
[----:B------:R-:W-:Y:S02]  /*e260*/  @!P0 IMAD.IADD R8, R8, 0x1, -R0 ;  /* 0x0000000108088824 */ /* 0x000fe400078e0a00 */
[----:B------:R-:W-:Y:S02]  /*e270*/  IMAD.MOV.U32 R14, RZ, RZ, R6 ;  /* 0x000000ffff0e7224 */ /* 0x000fe400078e0006 */
[----:B------:R-:W-:Y:S01]  /*e280*/  @!P6 IMAD.IADD R10, R10, 0x1, -R0 ;  /* 0x000000010a0ae824 */ /* 0x000fe200078e0a00 */
[----:B-----5:R-:W-:Y:S01]  /*e290*/  ISETP.GE.AND P6, PT, R16, RZ, PT ;  /* 0x000000ff1000720c */ /* 0x020fe20003fc6270 */
[----:B------:R-:W-:Y:S01]  /*e2a0*/  @!P2 IMAD.MOV R14, RZ, RZ, -R14 ;  /* 0x000000ffff0ea224 */ /* 0x000fe200078e0a0e */
[C---:B------:R-:W-:Y:S01]  /*e2b0*/  ISETP.GT.U32.AND P2, PT, R0.reuse, R8, PT ;  /* 0x000000080000720c */ /* 0x040fe20003f44070 */
[----:B------:R-:W-:Y:S01]  /*e2c0*/  IMAD.MOV.U32 R12, RZ, RZ, R11 ;  /* 0x000000ffff0c7224 */ /* 0x000fe200078e000b */
[----:B------:R-:W-:Y:S01]  /*e2d0*/  IABS R11, R17 ;  /* 0x00000011000b7213 */ /* 0x000fe20000000000 */
[----:B0-----:R-:W-:Y:S01]  /*e2e0*/  IMAD.MOV.U32 R13, RZ, RZ, R4 ;  /* 0x000000ffff0d7224 */ /* 0x001fe200078e0004 */
[----:B------:R-:W-:Y:S01]  /*e2f0*/  ISETP.GT.U32.AND P5, PT, R0, R3, PT ;  /* 0x000000030000720c */ /* 0x000fe20003fa4070 */
[----:B------:R-:W-:Y:S01]  /*e300*/  @!P4 IMAD.MOV R10, RZ, RZ, -R10 ;  /* 0x000000ffff0ac224 */ /* 0x000fe200078e0a0a */
[----:B------:R-:W-:Y:S01]  /*e310*/  ISETP.GE.AND P0, PT, R19, RZ, PT ;  /* 0x000000ff1300720c */ /* 0x000fe20003f06270 */
[----:B------:R-:W-:Y:S01]  /*e320*/  @!P1 IMAD.MOV R13, RZ, RZ, -R13 ;  /* 0x000000ffff0d9224 */ /* 0x000fe200078e0a0d */
[----:B------:R-:W4:Y:S01]  /*e330*/  LDL.LU R19, [R1+0x480] ;  /* 0x0004800001137983 */ /* 0x000f220000300800 */
[----:B------:R-:W-:-:S02]  /*e340*/  IMAD.MOV.U32 R6, RZ, RZ, R11 ;  /* 0x000000ffff067224 */ /* 0x000fc400078e000b */
[----:B------:R-:W-:Y:S01]  /*e350*/  @!P6 IMAD.MOV R9, RZ, RZ, -R9 ;  /* 0x000000ffff09e224 */ /* 0x000fe200078e0a09 */
[----:B------:R-:W5:Y:S01]  /*e360*/  LDL.LU R16, [R1+0x484] ;  /* 0x0004840001107983 */ /* 0x000f620000300800 */
[----:B------:R-:W-:-:S03]  /*e370*/  @!P2 IMAD.IADD R8, R8, 0x1, -R0 ;  /* 0x000000010808a824 */ /* 0x000fc600078e0a00 */
[----:B------:R-:W-:Y:S01]  /*e380*/  STL [R1+0x180], R14 ;  /* 0x0001800e01007387 */ /* 0x000fe20000100800 */
[----:B------:R-:W-:-:S03]  /*e390*/  IMAD.HI.U32 R4, R2, R6, RZ ;  /* 0x0000000602047227 */ /* 0x000fc600078e00ff */
[----:B------:R-:W-:Y:S04]  /*e3a0*/  STL [R1+0x184], R13 ;  /* 0x0001840d01007387 */ /* 0x000fe80000100800 */
[----:B------:R-:W-:Y:S01]  /*e3b0*/  STL [R1+0x188], R10 ;  /* 0x0001880a01007387 */ /* 0x000fe20000100800 */
[----:B------:R-:W-:-:S03]  /*e3c0*/  IMAD.MOV R4, RZ, RZ, -R4 ;  /* 0x000000ffff047224 */ /* 0x000fc600078e0a04 */
[----:B------:R0:W-:Y:S01]  /*e3d0*/  STL [R1+0x194], R9 ;  /* 0x0001940901007387 */ /* 0x0001e20000100800 */
[----:B------:R-:W-:Y:S01]  /*e3e0*/  @!P5 IMAD.IADD R3, R3, 0x1, -R0 ;  /* 0x000000010303d824 */ /* 0x000fe200078e0a00 */
[----:B------:R-:W-:Y:S01]  /*e3f0*/  ISETP.GE.AND P5, PT, R15, RZ, PT ;  /* 0x000000ff0f00720c */ /* 0x000fe20003fa6270 */
[----:B------:R-:W-:Y:S01]  /*e400*/  IMAD R6, R0, R4, R6 ;  /* 0x0000000400067224 */ /* 0x000fe200078e0206 */
[----:B------:R-:W5:Y:S01]  /*e410*/  LDL.LU R15, [R1+0x490] ;  /* 0x00049000010f7983 */ /* 0x000f620000300800 */
[----:B0-----:R-:W-:-:S04]  /*e420*/  IMAD.MOV.U32 R9, RZ, RZ, R8 ;  /* 0x000000ffff097224 */ /* 0x001fc800078e0008 */
[----:B------:R-:W-:Y:S01]  /*e430*/  @!P3 IMAD.MOV R9, RZ, RZ, -R9 ;  /* 0x000000ffff09b224 */ /* 0x000fe200078e0a09 */
[----:B------:R-:W-:Y:S02]  /*e440*/  ISETP.GE.AND P6, PT, R17, RZ, PT ;  /* 0x000000ff1100720c */ /* 0x000fe40003fc6270 */
[----:B---3--:R-:W-:Y:S02]  /*e450*/  ISETP.GE.AND P2, PT, R18, RZ, PT ;  /* 0x000000ff1200720c */ /* 0x008fe40003f46270 */
[----:B------:R-:W-:Y:S02]  /*e460*/  IABS R4, R18 ;  /* 0x0000001200047213 */ /* 0x000fe40000000000 */
[----:B------:R-:W3:Y:S04]  /*e470*/  LDL.LU R18, [R1+0x49c] ;  /* 0x00049c0001127983 */ /* 0x000ee80000300800 */
[----:B------:R-:W-:Y:S04]  /*e480*/  STL [R1+0x190], R9 ;  /* 0x0001900901007387 */ /* 0x000fe80000100800 */
[----:B------:R-:W3:Y:S01]  /*e490*/  LDL R17, [R1+0x498] ;  /* 0x0004980001117983 */ /* 0x000ee20000100800 */
[----:B------:R-:W-:-:S02]  /*e4a0*/  ISETP.GT.U32.AND P1, PT, R0, R3, PT ;  /* 0x000000030000720c */ /* 0x000fc40003f24070 */
[----:B--2---:R-:W-:-:S11]  /*e4b0*/  IABS R13, R20 ;  /* 0x00000014000d7213 */ /* 0x004fd60000000000 */
[----:B------:R-:W-:-:S04]  /*e4c0*/  @!P1 IMAD.IADD R3, R3, 0x1, -R0 ;  /* 0x0000000103039824 */ /* 0x000fc800078e0a00 */
[----:B------:R-:W-:Y:S01]  /*e4d0*/  IMAD.MOV.U32 R10, RZ, RZ, R3 ;  /* 0x000000ffff0a7224 */ /* 0x000fe200078e0003 */
[----:B----4-:R-:W-:Y:S02]  /*e4e0*/  ISETP.GE.AND P1, PT, R19, RZ, PT ;  /* 0x000000ff1300720c */ /* 0x010fe40003f26270 */
[----:B------:R-:W-:Y:S01]  /*e4f0*/  IABS R14, R19 ;  /* 0x00000013000e7213 */ /* 0x000fe20000000000 */
[----:B------:R-:W-:Y:S01]  /*e500*/  @!P0 IMAD.MOV R10, RZ, RZ, -R10 ;  /* 0x000000ffff0a8224 */ /* 0x000fe200078e0a0a */
[----:B------:R-:W-:Y:S01]  /*e510*/  ISETP.GE.AND P0, PT, R20, RZ, PT ;  /* 0x000000ff1400720c */ /* 0x000fe20003f06270 */
[----:B------:R-:W2:Y:S04]  /*e520*/  LDL.LU R19, [R1+0x4a4] ;  /* 0x0004a40001137983 */ /* 0x000ea80000300800 */
[----:B------:R-:W4:Y:S04]  /*e530*/  LDL.LU R20, [R1+0x4a8] ;  /* 0x0004a80001147983 */ /* 0x000f280000300800 */
[----:B------:R3:W-:Y:S01]  /*e540*/  STL [R1+0x18c], R10 ;  /* 0x00018c0a01007387 */ /* 0x0007e20000100800 */
[----:B------:R-:W-:-:S04]  /*e550*/  IMAD.HI.U32 R7, R2, R12, RZ ;  /* 0x0000000c02077227 */ /* 0x000fc800078e00ff */
[----:B------:R-:W-:-:S04]  /*e560*/  IMAD.MOV R7, RZ, RZ, -R7 ;  /* 0x000000ffff077224 */ /* 0x000fc800078e0a07 */
[----:B------:R-:W-:-:S05]  /*e570*/  IMAD R7, R0, R7, R12 ;  /* 0x0000000700077224 */ /* 0x000fca00078e020c */
[----:B------:R-:W-:Y:S01]  /*e580*/  ISETP.GT.U32.AND P4, PT, R0, R7, PT ;  /* 0x000000070000720c */ /* 0x000fe20003f84070 */
[----:B------:R-:W-:Y:S01]  /*e590*/  IMAD.HI.U32 R8, R2, R4, RZ ;  /* 0x0000000402087227 */ /* 0x000fe200078e00ff */
[----:B------:R-:W-:-:S11]  /*e5a0*/  ISETP.GT.U32.AND P3, PT, R0, R6, PT ;  /* 0x000000060000720c */ /* 0x000fd60003f64070 */
[----:B------:R-:W-:-:S05]  /*e5b0*/  @!P4 IMAD.IADD R7, R7, 0x1, -R0 ;  /* 0x000000010707c824 */ /* 0x000fca00078e0a00 */
[C---:B------:R-:W-:Y:S01]  /*e5c0*/  ISETP.GT.U32.AND P4, PT, R0.reuse, R7, PT ;  /* 0x000000070000720c */ /* 0x040fe20003f84070 */
[----:B------:R-:W-:Y:S01]  /*e5d0*/  IMAD.MOV R3, RZ, RZ, -R8 ;  /* 0x000000ffff037224 */ /* 0x000fe200078e0a08 */
[----:B---3--:R-:W-:Y:S02]  /*e5e0*/  IABS R10, R17 ;  /* 0x00000011000a7213 */ /* 0x008fe40000000000 */
[----:B------:R-:W3:Y:S01]  /*e5f0*/  LDL R17, [R1+0x4a0] ;  /* 0x0004a00001117983 */ /* 0x000ee20000100800 */
[----:B------:R-:W-:-:S08]  /*e600*/  IMAD R4, R0, R3, R4 ;  /* 0x0000000300047224 */ /* 0x000fd000078e0204 */
[--C-:B------:R-:W-:Y:S02]  /*e610*/  @!P4 IMAD.IADD R7, R7, 0x1, -R0.reuse ;  /* 0x000000010707c824 */ /* 0x100fe400078e0a00 */
[----:B------:R-:W-:Y:S01]  /*e620*/  @!P3 IMAD.IADD R6, R6, 0x1, -R0 ;  /* 0x000000010606b824 */ /* 0x000fe200078e0a00 */
[----:B------:R-:W-:-:S04]  /*e630*/  ISETP.GT.U32.AND P4, PT, R0, R4, PT ;  /* 0x000000040000720c */ /* 0x000fc80003f84070 */
[----:B------:R-:W-:Y:S01]  /*e640*/  ISETP.GT.U32.AND P3, PT, R0, R6, PT ;  /* 0x000000060000720c */ /* 0x000fe20003f64070 */
[----:B------:R-:W-:Y:S01]  /*e650*/  IMAD.HI.U32 R8, R2, R13, RZ ;  /* 0x0000000d02087227 */ /* 0x000fe200078e00ff */
[----:B-----5:R-:W-:-:S03]  /*e660*/  IABS R12, R16 ;  /* 0x00000010000c7213 */ /* 0x020fc60000000000 */
[----:B------:R-:W-:-:S04]  /*e670*/  IMAD.HI.U32 R9, R2, R14, RZ ;  /* 0x0000000e02097227 */ /* 0x000fc800078e00ff */
[----:B------:R-:W-:Y:S02]  /*e680*/  @!P4 IMAD.IADD R4, R4, 0x1, -R0 ;  /* 0x000000010404c824 */ /* 0x000fe400078e0a00 */
[----:B------:R-:W-:-:S04]  /*e690*/  IMAD.HI.U32 R3, R2, R12, RZ ;  /* 0x0000000c02037227 */ /* 0x000fc800078e00ff */
[----:B------:R-:W-:Y:S01]  /*e6a0*/  IMAD.MOV R8, RZ, RZ, -R8 ;  /* 0x000000ffff087224 */ /* 0x000fe200078e0a08 */
[C---:B------:R-:W-:Y:S01]  /*e6b0*/  ISETP.GT.U32.AND P4, PT, R0.reuse, R4, PT ;  /* 0x000000040000720c */ /* 0x040fe20003f84070 */
[----:B------:R-:W-:Y:S02]  /*e6c0*/  IMAD.MOV R9, RZ, RZ, -R9 ;  /* 0x000000ffff097224 */ /* 0x000fe400078e0a09 */
[----:B------:R-:W-:Y:S02]  /*e6d0*/  IMAD.MOV R3, RZ, RZ, -R3 ;  /* 0x000000ffff037224 */ /* 0x000fe400078e0a03 */
[----:B------:R-:W-:Y:S02]  /*e6e0*/  IMAD R13, R0, R8, R13 ;  /* 0x00000008000d7224 */ /* 0x000fe400078e020d */
[----:B------:R-:W-:Y:S02]  /*e6f0*/  @!P3 IMAD.IADD R6, R6, 0x1, -R0 ;  /* 0x000000010606b824 */ /* 0x000fe400078e0a00 */
[----:B------:R-:W-:-:S02]  /*e700*/  IMAD R14, R0, R9, R14 ;  /* 0x00000009000e7224 */ /* 0x000fc400078e020e */
[C---:B------:R-:W-:Y:S02]  /*e710*/  IMAD R12, R0.reuse, R3, R12 ;  /* 0x00000003000c7224 */ /* 0x040fe400078e020c */
[----:B------:R-:W-:Y:S02]  /*e720*/  IMAD.MOV.U32 R9, RZ, RZ, R6 ;  /* 0x000000ffff097224 */ /* 0x000fe400078e0006 */
[----:B------:R-:W-:Y:S01]  /*e730*/  @!P5 IMAD.MOV R7, RZ, RZ, -R7 ;  /* 0x000000ffff07d224 */ /* 0x000fe200078e0a07 */
[C---:B------:R-:W-:Y:S01]  /*e740*/  ISETP.GT.U32.AND P5, PT, R0.reuse, R13, PT ;  /* 0x0000000d0000720c */ /* 0x040fe20003fa4070 */
[----:B------:R-:W-:Y:S01]  /*e750*/  @!P6 IMAD.MOV R9, RZ, RZ, -R9 ;  /* 0x000000ffff09e224 */ /* 0x000fe200078e0a09 */
[----:B------:R-:W-:Y:S02]  /*e760*/  ISETP.GT.U32.AND P6, PT, R0, R12, PT ;  /* 0x0000000c0000720c */ /* 0x000fe40003fc4070 */
[----:B------:R-:W-:Y:S01]  /*e770*/  IABS R11, R15 ;  /* 0x0000000f000b7213 */ /* 0x000fe20000000000 */
[----:B------:R-:W-:Y:S01]  /*e780*/  @!P4 IMAD.IADD R4, R4, 0x1, -R0 ;  /* 0x000000010404c824 */ /* 0x000fe200078e0a00 */
[----:B------:R-:W-:-:S03]  /*e790*/  ISETP.GT.U32.AND P3, PT, R0, R14, PT ;  /* 0x0000000e0000720c */ /* 0x000fc60003f64070 */
[----:B------:R-:W-:Y:S01]  /*e7a0*/  IMAD.HI.U32 R3, R2, R11, RZ ;  /* 0x0000000b02037227 */ /* 0x000fe200078e00ff */
[----:B------:R-:W-:-:S03]  /*e7b0*/  IABS R8, R18 ;  /* 0x0000001200087213 */ /* 0x000fc60000000000 */
[----:B------:R-:W-:Y:S01]  /*e7c0*/  @!P2 IMAD.MOV R4, RZ, RZ, -R4 ;  /* 0x000000ffff04a224 */ /* 0x000fe200078e0a04 */
[----:B------:R0:W-:Y:S01]  /*e7d0*/  STL [R1+0x124], R7 ;  /* 0x0001240701007387 */ /* 0x0001e20000100800 */
[--C-:B------:R-:W-:Y:S02]  /*e7e0*/  @!P5 IMAD.IADD R13, R13, 0x1, -R0.reuse ;  /* 0x000000010d0dd824 */ /* 0x100fe400078e0a00 */
[----:B------:R-:W-:Y:S01]  /*e7f0*/  IMAD.MOV R3, RZ, RZ, -R3 ;  /* 0x000000ffff037224 */ /* 0x000fe200078e0a03 */
[----:B------:R3:W-:Y:S01]  /*e800*/  STL [R1+0x17c], R9 ;  /* 0x00017c0901007387 */ /* 0x0007e20000100800 */
[----:B------:R-:W-:Y:S01]  /*e810*/  @!P6 IMAD.IADD R12, R12, 0x1, -R0 ;  /* 0x000000010c0ce824 */ /* 0x000fe200078e0a00 */
[C---:B------:R-:W-:Y:S02]  /*e820*/  ISETP.GT.U32.AND P6, PT, R0.reuse, R13, PT ;  /* 0x0000000d0000720c */ /* 0x040fe40003fc4070 */
[----:B------:R-:W-:Y:S01]  /*e830*/  STL [R1+0x174], R4 ;  /* 0x0001740401007387 */ /* 0x000fe20000100800 */
[----:B------:R-:W-:-:S03]  /*e840*/  IMAD R11, R0, R3, R11 ;  /* 0x00000003000b7224 */ /* 0x000fc600078e020b */
[----:B0-----:R-:W5:Y:S01]  /*e850*/  LDL.LU R7, [R1+0x498] ;  /* 0x0004980001077983 */ /* 0x001f620000300800 */
[----:B------:R-:W-:Y:S01]  /*e860*/  IMAD.HI.U32 R3, R2, R8, RZ ;  /* 0x0000000802037227 */ /* 0x000fe200078e00ff */
[----:B------:R-:W-:-:S03]  /*e870*/  ISETP.GT.U32.AND P2, PT, R0, R12, PT ;  /* 0x0000000c0000720c */ /* 0x000fc60003f44070 */
[----:B------:R-:W-:Y:S02]  /*e880*/  @!P3 IMAD.IADD R14, R14, 0x1, -R0 ;  /* 0x000000010e0eb824 */ /* 0x000fe400078e0a00 */
[----:B------:R-:W-:Y:S02]  /*e890*/  IMAD.MOV R3, RZ, RZ, -R3 ;  /* 0x000000ffff037224 */ /* 0x000fe400078e0a03 */
[----:B------:R-:W-:Y:S01]  /*e8a0*/  IMAD.HI.U32 R6, R2, R10, RZ ;  /* 0x0000000a02067227 */ /* 0x000fe200078e00ff */
[----:B------:R-:W-:-:S03]  /*e8b0*/  ISETP.GT.U32.AND P5, PT, R0, R14, PT ;  /* 0x0000000e0000720c */ /* 0x000fc60003fa4070 */
[C---:B------:R-:W-:Y:S02]  /*e8c0*/  IMAD R8, R0.reuse, R3, R8 ;  /* 0x0000000300087224 */ /* 0x040fe400078e0208 */
[----:B------:R-:W-:Y:S01]  /*e8d0*/  @!P6 IMAD.IADD R13, R13, 0x1, -R0 ;  /* 0x000000010d0de824 */ /* 0x000fe200078e0a00 */
[----:B----4-:R-:W-:Y:S01]  /*e8e0*/  IABS R3, R20 ;  /* 0x0000001400037213 */ /* 0x010fe20000000000 */
[----:B------:R-:W-:Y:S01]  /*e8f0*/  IMAD.MOV R6, RZ, RZ, -R6 ;  /* 0x000000ffff067224 */ /* 0x000fe200078e0a06 */
[----:B------:R-:W-:Y:S01]  /*e900*/  ISETP.GT.U32.AND P6, PT, R0, R8, PT ;  /* 0x000000080000720c */ /* 0x000fe20003fc4070 */
[----:B------:R-:W-:Y:S01]  /*e910*/  @!P2 IMAD.IADD R12, R12, 0x1, -R0 ;  /* 0x000000010c0ca824 */ /* 0x000fe200078e0a00 */
[----:B------:R-:W-:Y:S01]  /*e920*/  ISETP.GE.AND P2, PT, R15, RZ, PT ;  /* 0x000000ff0f00720c */ /* 0x000fe20003f46270 */
[----:B------:R-:W-:Y:S02]  /*e930*/  IMAD R10, R0, R6, R10 ;  /* 0x00000006000a7224 */ /* 0x000fe400078e020a */
[----:B------:R-:W-:-:S04]  /*e940*/  IMAD.HI.U32 R15, R2, R3, RZ ;  /* 0x00000003020f7227 */ /* 0x000fc800078e00ff */
[--C-:B------:R-:W-:Y:S01]  /*e950*/  @!P5 IMAD.IADD R14, R14, 0x1, -R0.reuse ;  /* 0x000000010e0ed824 */ /* 0x100fe200078e0a00 */
[----:B------:R-:W-:Y:S01]  /*e960*/  ISETP.GT.U32.AND P5, PT, R0, R10, PT ;  /* 0x0000000a0000720c */ /* 0x000fe20003fa4070 */
[----:B------:R-:W-:Y:S01]  /*e970*/  IMAD.MOV R15, RZ, RZ, -R15 ;  /* 0x000000ffff0f7224 */ /* 0x000fe200078e0a0f */
[----:B------:R-:W-:Y:S01]  /*e980*/  ISETP.GE.AND P4, PT, R16, RZ, PT ;  /* 0x000000ff1000720c */ /* 0x000fe20003f86270 */
[----:B------:R-:W-:Y:S01]  /*e990*/  @!P6 IMAD.IADD R8, R8, 0x1, -R0 ;  /* 0x000000010808e824 */ /* 0x000fe200078e0a00 */
[----:B------:R-:W4:Y:S01]  /*e9a0*/  LDL.LU R16, [R1+0x4ac] ;  /* 0x0004ac0001107983 */ /* 0x000f220000300800 */
[----:B------:R-:W-:Y:S01]  /*e9b0*/  ISETP.GE.AND P6, PT, R18, RZ, PT ;  /* 0x000000ff1200720c */ /* 0x000fe20003fc6270 */
[C---:B------:R-:W-:Y:S01]  /*e9c0*/  IMAD R3, R0.reuse, R15, R3 ;  /* 0x0000000f00037224 */ /* 0x040fe200078e0203 */
[----:B------:R-:W-:-:S06]  /*e9d0*/  ISETP.GT.U32.AND P3, PT, R0, R11, PT ;  /* 0x0000000b0000720c */ /* 0x000fcc0003f64070 */
[----:B------:R-:W-:-:S07]  /*e9e0*/  @!P5 IMAD.IADD R10, R10, 0x1, -R0 ;  /* 0x000000010a0ad824 */ /* 0x000fce00078e0a00 */
[----:B------:R-:W-:-:S05]  /*e9f0*/  @!P3 IMAD.IADD R11, R11, 0x1, -R0 ;  /* 0x000000010b0bb824 */ /* 0x000fca00078e0a00 */
[----:B------:R-:W-:Y:S01]  /*ea00*/  ISETP.GT.U32.AND P3, PT, R0, R11, PT ;  /* 0x0000000b0000720c */ /* 0x000fe20003f64070 */
[----:B------:R-:W-:Y:S02]  /*ea10*/  @!P1 IMAD.MOV R14, RZ, RZ, -R14 ;  /* 0x000000ffff0e9224 */ /* 0x000fe400078e0a0e */
[----:B------:R-:W-:-:S10]  /*ea20*/  @!P0 IMAD.MOV R13, RZ, RZ, -R13 ;  /* 0x000000ffff0d8224 */ /* 0x000fd400078e0a0d */
[----:B------:R-:W-:-:S04]  /*ea30*/  @!P3 IMAD.IADD R11, R11, 0x1, -R0 ;  /* 0x000000010b0bb824 */ /* 0x000fc800078e0a00 */
[----:B------:R-:W-:Y:S01]  /*ea40*/  @!P2 IMAD.MOV R11, RZ, RZ, -R11 ;  /* 0x000000ffff0ba224 */ /* 0x000fe200078e0a0b */
[----:B---3--:R-:W-:Y:S02]  /*ea50*/  IABS R9, R17 ;  /* 0x0000001100097213 */ /* 0x008fe40000000000 */
[----:B------:R-:W3:Y:S03]  /*ea60*/  LDL.LU R17, [R1+0x4b0] ;  /* 0x0004b00001117983 */ /* 0x000ee60000300800 */
[----:B------:R-:W-:Y:S01]  /*ea70*/  IMAD.HI.U32 R6, R2, R9, RZ ;  /* 0x0000000902067227 */ /* 0x000fe200078e00ff */
[----:B------:R-:W3:Y:S03]  /*ea80*/  LDL.LU R18, [R1+0x4b4] ;  /* 0x0004b40001127983 */ /* 0x000ee60000300800 */
[----:B------:R-:W-:Y:S01]  /*ea90*/  IMAD.MOV R6, RZ, RZ, -R6 ;  /* 0x000000ffff067224 */ /* 0x000fe200078e0a06 */
[----:B------:R-:W3:Y:S03]  /*eaa0*/  LDL.LU R15, [R1+0x4a0] ;  /* 0x0004a000010f7983 */ /* 0x000ee60000300800 */
[----:B------:R-:W-:-:S05]  /*eab0*/  IMAD R9, R0, R6, R9 ;  /* 0x0000000600097224 */ /* 0x000fca00078e0209 */
[----:B------:R-:W-:Y:S01]  /*eac0*/  ISETP.GT.U32.AND P5, PT, R0, R9, PT ;  /* 0x000000090000720c */ /* 0x000fe20003fa4070 */
[----:B------:R-:W-:Y:S04]  /*ead0*/  STL [R1+0x120], R14 ;  /* 0x0001200e01007387 */ /* 0x000fe80000100800 */
[----:B------:R0:W-:Y:S08]  /*eae0*/  STL [R1+0x11c], R13 ;  /* 0x00011c0d01007387 */ /* 0x0001f00000100800 */
[----:B------:R-:W-:-:S05]  /*eaf0*/  @!P5 IMAD.IADD R9, R9, 0x1, -R0 ;  /* 0x000000010909d824 */ /* 0x000fca00078e0a00 */
[----:B------:R-:W-:Y:S01]  /*eb00*/  ISETP.GT.U32.AND P5, PT, R0, R9, PT ;  /* 0x000000090000720c */ /* 0x000fe20003fa4070 */
[----:B0-----:R-:W-:-:S04]  /*eb10*/  IMAD.MOV.U32 R13, RZ, RZ, R12 ;  /* 0x000000ffff0d7224 */ /* 0x001fc800078e000c */
[----:B------:R-:W-:-:S05]  /*eb20*/  @!P4 IMAD.MOV R13, RZ, RZ, -R13 ;  /* 0x000000ffff0dc224 */ /* 0x000fca00078e0a0d */
[----:B------:R-:W-:Y:S03]  /*eb30*/  STL [R1+0x118], R13 ;  /* 0x0001180d01007387 */ /* 0x000fe60000100800 */
[----:B------:R-:W-:Y:S01]  /*eb40*/  @!P5 IMAD.IADD R9, R9, 0x1, -R0 ;  /* 0x000000010909d824 */ /* 0x000fe200078e0a00 */
[----:B------:R-:W-:Y:S01]  /*eb50*/  STL [R1+0x114], R11 ;  /* 0x0001140b01007387 */ /* 0x000fe20000100800 */
[----:B------:R-:W-:-:S03]  /*eb60*/  ISETP.GE.AND P5, PT, R20, RZ, PT ;  /* 0x000000ff1400720c */ /* 0x000fc60003fa6270 */
[----:B------:R-:W4:Y:S01]  /*eb70*/  LDL.LU R20, [R1+0x4b8] ;  /* 0x0004b80001147983 */ /* 0x000f220000300800 */
[C---:B------:R-:W-:Y:S02]  /*eb80*/  ISETP.GT.U32.AND P1, PT, R0.reuse, R10, PT ;  /* 0x0000000a0000720c */ /* 0x040fe40003f24070 */
[----:B--2---:R-:W-:Y:S02]  /*eb90*/  IABS R4, R19 ;  /* 0x0000001300047213 */ /* 0x004fe40000000000 */
[----:B------:R-:W-:-:S03]  /*eba0*/  ISETP.GT.U32.AND P0, PT, R0, R8, PT ;  /* 0x000000080000720c */ /* 0x000fc60003f04070 */
[----:B------:R-:W-:Y:S01]  /*ebb0*/  IMAD.HI.U32 R6, R2, R4, RZ ;  /* 0x0000000402067227 */ /* 0x000fe200078e00ff */
[----:B-----5:R-:W-:-:S03]  /*ebc0*/  ISETP.GE.AND P3, PT, R7, RZ, PT ;  /* 0x000000ff0700720c */ /* 0x020fc60003f66270 */
[----:B------:R-:W-:Y:S02]  /*ebd0*/  IMAD.MOV R6, RZ, RZ, -R6 ;  /* 0x000000ffff067224 */ /* 0x000fe400078e0a06 */
[----:B------:R-:W-:Y:S02]  /*ebe0*/  @!P1 IMAD.IADD R10, R10, 0x1, -R0 ;  /* 0x000000010a0a9824 */ /* 0x000fe400078e0a00 */
[----:B------:R-:W-:Y:S02]  /*ebf0*/  IMAD R4, R0, R6, R4 ;  /* 0x0000000600047224 */ /* 0x000fe400078e0204 */
[----:B------:R-:W-:Y:S01]  /*ec00*/  @!P0 IMAD.IADD R8, R8, 0x1, -R0 ;  /* 0x0000000108088824 */ /* 0x000fe200078e0a00 */
[----:B------:R-:W-:-:S03]  /*ec10*/  ISETP.GE.AND P0, PT, R19, RZ, PT ;  /* 0x000000ff1300720c */ /* 0x000fc60003f06270 */
[----:B------:R-:W-:Y:S01]  /*ec20*/  @!P3 IMAD.MOV R10, RZ, RZ, -R10 ;  /* 0x000000ffff0ab224 */ /* 0x000fe200078e0a0a */
[----:B------:R-:W-:-:S04]  /*ec30*/  ISETP.GT.U32.AND P4, PT, R0, R4, PT ;  /* 0x000000040000720c */ /* 0x000fc80003f84070 */
[----:B------:R0:W-:Y:S04]  /*ec40*/  STL [R1+0x110], R10 ;  /* 0x0001100a01007387 */ /* 0x0001e80000100800 */
[----:B------:R-:W2:Y:S01]  /*ec50*/  LDL.LU R19, [R1+0x4bc] ;  /* 0x0004bc0001137983 */ /* 0x000ea20000300800 */
[----:B------:R-:W-:-:S04]  /*ec60*/  ISETP.GT.U32.AND P1, PT, R0, R3, PT ;  /* 0x000000030000720c */ /* 0x000fc80003f24070 */
[----:B------:R-:W-:-:S05]  /*ec70*/  @!P4 IMAD.IADD R4, R4, 0x1, -R0 ;  /* 0x000000010404c824 */ /* 0x000fca00078e0a00 */
[----:B------:R-:W-:Y:S01]  /*ec80*/  ISETP.GT.U32.AND P4, PT, R0, R4, PT ;  /* 0x000000040000720c */ /* 0x000fe20003f84070 */
[----:B0-----:R-:W-:-:S03]  /*ec90*/  IMAD.MOV.U32 R10, RZ, RZ, R8 ;  /* 0x000000ffff0a7224 */ /* 0x001fc600078e0008 */
[----:B------:R-:W-:Y:S02]  /*eca0*/  @!P1 IMAD.IADD R3, R3, 0x1, -R0 ;  /* 0x0000000103039824 */ /* 0x000fe400078e0a00 */
[----:B------:R-:W-:-:S03]  /*ecb0*/  @!P6 IMAD.MOV R10, RZ, RZ, -R10 ;  /* 0x000000ffff0ae224 */ /* 0x000fc600078e0a0a */
[----:B------:R-:W-:Y:S02]  /*ecc0*/  ISETP.GT.U32.AND P1, PT, R0, R3, PT ;  /* 0x000000030000720c */ /* 0x000fe40003f24070 */
[----:B------:R-:W-:Y:S02]  /*ecd0*/  STL [R1+0x10c], R10 ;  /* 0x00010c0a01007387 */ /* 0x000fe40000100800 */
[----:B------:R-:W-:-:S04]  /*ece0*/  @!P4 IMAD.IADD R4, R4, 0x1, -R0 ;  /* 0x000000010404c824 */ /* 0x000fc800078e0a00 */
[----:B------:R-:W-:-:S05]  /*ecf0*/  @!P0 IMAD.MOV R4, RZ, RZ, -R4 ;  /* 0x000000ffff048224 */ /* 0x000fca00078e0a04 */
[----:B------:R-:W-:Y:S01]  /*ed00*/  @!P1 IMAD.IADD R3, R3, 0x1, -R0 ;  /* 0x0000000103039824 */ /* 0x000fe200078e0a00 */
[----:B---3--:R-:W-:Y:S02]  /*ed10*/  ISETP.GE.AND P2, PT, R15, RZ, PT ;  /* 0x000000ff0f00720c */ /* 0x008fe40003f46270 */
[----:B------:R-:W-:Y:S02]  /*ed20*/  IABS R6, R17 ;  /* 0x0000001100067213 */ /* 0x000fe40000000000 */
[----:B------:R-:W-:-:S09]  /*ed30*/  ISETP.GE.AND P4, PT, R17, RZ, PT ;  /* 0x000000ff1100720c */ /* 0x000fd20003f86270 */
[----:B------:R-:W-:Y:S01]  /*ed40*/  @!P2 IMAD.MOV R9, RZ, RZ, -R9 ;  /* 0x000000ffff09a224 */ /* 0x000fe200078e0a09 */
[----:B------:R-:W-:-:S04]  /*ed50*/  IABS R13, R18 ;  /* 0x00000012000d7213 */ /* 0x000fc80000000000 */
[----:B------:R-:W-:Y:S04]  /*ed60*/  STL [R1+0x154], R9 ;  /* 0x0001540901007387 */ /* 0x000fe80000100800 */
[----:B------:R-:W3:Y:S01]  /*ed70*/  LDL.LU R17, [R1+0x4c0] ;  /* 0x0004c00001117983 */ /* 0x000ee20000300800 */
[----:B------:R-:W-:-:S04]  /*ed80*/  IMAD.HI.U32 R8, R2, R13, RZ ;  /* 0x0000000d02087227 */ /* 0x000fc800078e00ff */
[----:B------:R-:W-:Y:S02]  /*ed90*/  IMAD.MOV R8, RZ, RZ, -R8 ;  /* 0x000000ffff087224 */ /* 0x000fe400078e0a08 */
[----:B------:R-:W-:-:S04]  /*eda0*/  IMAD.HI.U32 R11, R2, R6, RZ ;  /* 0x00000006020b7227 */ /* 0x000fc800078e00ff */
[----:B------:R-:W-:Y:S02]  /*edb0*/  IMAD R13, R0, R8, R13 ;  /* 0x00000008000d7224 */ /* 0x000fe400078e020d */
[----:B------:R-:W-:Y:S02]  /*edc0*/  IMAD.MOV R11, RZ, RZ, -R11 ;  /* 0x000000ffff0b7224 */ /* 0x000fe400078e0a0b */
[----:B------:R-:W-:Y:S01]  /*edd0*/  IMAD.MOV.U32 R8, RZ, RZ, R3 ;  /* 0x000000ffff087224 */ /* 0x000fe200078e0003 */
[----:B------:R-:W-:Y:S01]  /*ede0*/  ISETP.GE.AND P1, PT, R18, RZ, PT ;  /* 0x000000ff1200720c */ /* 0x000fe20003f26270 */
[----:B------:R-:W-:Y:S01]  /*edf0*/  IMAD R6, R0, R11, R6 ;  /* 0x0000000b00067224 */ /* 0x000fe200078e0206 */
[----:B------:R-:W5:Y:S01]  /*ee00*/  LDL.LU R18, [R1+0x4cc] ;  /* 0x0004cc0001127983 */ /* 0x000f620000300800 */
[----:B------:R-:W-:Y:S01]  /*ee10*/  @!P5 IMAD.MOV R8, RZ, RZ, -R8 ;  /* 0x000000ffff08d224 */ /* 0x000fe200078e0a08 */
[----:B----4-:R-:W-:Y:S02]  /*ee20*/  IABS R11, R20 ;  /* 0x00000014000b7213 */ /* 0x010fe40000000000 */
[----:B------:R-:W-:Y:S01]  /*ee30*/  STL [R1+0x108], R4 ;  /* 0x0001080401007387 */ /* 0x000fe20000100800 */
[----:B------:R-:W-:-:S03]  /*ee40*/  ISETP.GE.AND P5, PT, R20, RZ, PT ;  /* 0x000000ff1400720c */ /* 0x000fc60003fa6270 */
[----:B------:R-:W4:Y:S01]  /*ee50*/  LDL.LU R20, [R1+0x4c8] ;  /* 0x0004c80001147983 */ /* 0x000f220000300800 */
[----:B------:R-:W-:-:S05]  /*ee60*/  IABS R7, R16 ;  /* 0x0000001000077213 */ /* 0x000fca0000000000 */
[----:B------:R-:W-:-:S04]  /*ee70*/  IMAD.HI.U32 R12, R2, R7, RZ ;  /* 0x00000007020c7227 */ /* 0x000fc800078e00ff */
[----:B------:R-:W-:-:S04]  /*ee80*/  IMAD.MOV R12, RZ, RZ, -R12 ;  /* 0x000000ffff0c7224 */ /* 0x000fc800078e0a0c */
[----:B------:R-:W-:-:S05]  /*ee90*/  IMAD R7, R0, R12, R7 ;  /* 0x0000000c00077224 */ /* 0x000fca00078e0207 */
[----:B------:R-:W-:-:S13]  /*eea0*/  ISETP.GT.U32.AND P3, PT, R0, R7, PT ;  /* 0x000000070000720c */ /* 0x000fda0003f64070 */
[----:B------:R-:W-:-:S05]  /*eeb0*/  @!P3 IMAD.IADD R7, R7, 0x1, -R0 ;  /* 0x000000010707b824 */ /* 0x000fca00078e0a00 */
[----:B------:R-:W-:Y:S01]  /*eec0*/  ISETP.GT.U32.AND P3, PT, R0, R7, PT ;  /* 0x000000070000720c */ /* 0x000fe20003f64070 */
[----:B------:R0:W-:Y:S01]  /*eed0*/  STL [R1+0x150], R8 ;  /* 0x0001500801007387 */ /* 0x0001e20000100800 */
[----:B--2---:R-:W-:-:S11]  /*eee0*/  IABS R3, R19 ;  /* 0x0000001300037213 */ /* 0x004fd60000000000 */
[----:B------:R-:W-:Y:S01]  /*eef0*/  @!P3 IMAD.IADD R7, R7, 0x1, -R0 ;  /* 0x000000010707b824 */ /* 0x000fe200078e0a00 */
[----:B------:R-:W-:Y:S02]  /*ef00*/  ISETP.GE.AND P3, PT, R19, RZ, PT ;  /* 0x000000ff1300720c */ /* 0x000fe40003f66270 */
[----:B------:R-:W2:Y:S01]  /*ef10*/  LDL.LU R19, [R1+0x4c4] ;  /* 0x0004c40001137983 */ /* 0x000ea20000300800 */
[----:B------:R-:W-:Y:S02]  /*ef20*/  ISETP.GT.U32.AND P2, PT, R0, R6, PT ;  /* 0x000000060000720c */ /* 0x000fe40003f44070 */
[----:B------:R-:W-:-:S11]  /*ef30*/  ISETP.GE.AND P6, PT, R16, RZ, PT ;  /* 0x000000ff1000720c */ /* 0x000fd60003fc6270 */
[----:B------:R-:W-:Y:S02]  /*ef40*/  @!P2 IMAD.IADD R6, R6, 0x1, -R0 ;  /* 0x000000010606a824 */ /* 0x000fe400078e0a00 */
[----:B------:R-:W-:-:S03]  /*ef50*/  @!P6 IMAD.MOV R7, RZ, RZ, -R7 ;  /* 0x000000ffff07e224 */ /* 0x000fc600078e0a07 */
[----:B------:R-:W-:Y:S02]  /*ef60*/  ISETP.GT.U32.AND P2, PT, R0, R6, PT ;  /* 0x000000060000720c */ /* 0x000fe40003f44070 */
[----:B------:R1:W-:Y:S04]  /*ef70*/  STL [R1+0x104], R7 ;  /* 0x0001040701007387 */ /* 0x0003e80000100800 */
[----:B------:R-:W5:Y:S07]  /*ef80*/  LDL.LU R16, [R1+0x4d0] ;  /* 0x0004d00001107983 */ /* 0x000f6e0000300800 */
[----:B------:R-:W-:-:S04]  /*ef90*/  @!P2 IMAD.IADD R6, R6, 0x1, -R0 ;  /* 0x000000010606a824 */ /* 0x000fc800078e0a00 */
[----:B0-----:R-:W-:-:S04]  /*efa0*/  IMAD.MOV.U32 R8, RZ, RZ, R6 ;  /* 0x000000ffff087224 */ /* 0x001fc800078e0006 */
[----:B------:R-:W-:Y:S01]  /*efb0*/  @!P4 IMAD.MOV R8, RZ, RZ, -R8 ;  /* 0x000000ffff08c224 */ /* 0x000fe200078e0a08 */
[----:B---3--:R-:W-:Y:S02]  /*efc0*/  IABS R10, R17 ;  /* 0x00000011000a7213 */ /* 0x008fe40000000000 */
[----:B------:R-:W-:Y:S02]  /*efd0*/  ISETP.GE.AND P6, PT, R17, RZ, PT ;  /* 0x000000ff1100720c */ /* 0x000fe40003fc6270 */
[----:B------:R-:W3:Y:S04]  /*efe0*/  LDL.LU R17, [R1+0x4d4] ;  /* 0x0004d40001117983 */ /* 0x000ee80000300800 */
[----:B------:R5:W-:Y:S01]  /*eff0*/  STL [R1+0x148], R8 ;  /* 0x0001480801007387 */ /* 0x000be20000100800 */
[----:B----4-:R-:W-:-:S02]  /*f000*/  ISETP.GE.AND P4, PT, R20, RZ, PT ;  /* 0x000000ff1400720c */ /* 0x010fc40003f86270 */
[----:B------:R-:W-:Y:S01]  /*f010*/  IABS R9, R20 ;  /* 0x0000001400097213 */ /* 0x000fe20000000000 */
[----:B------:R-:W-:Y:S02]  /*f020*/  IMAD.MOV.U32 R20, RZ, RZ, R25 ;  /* 0x000000ffff147224 */ /* 0x000fe400078e0019 */
[----:B------:R-:W4:Y:S01]  /*f030*/  LDL.LU R25, [R1+0x4d8] ;  /* 0x0004d80001197983 */ /* 0x000f220000300800 */
[----:B------:R-:W-:Y:S01]  /*f040*/  ISETP.GT.U32.AND P0, PT, R0, R13, PT ;  /* 0x0000000d0000720c */ /* 0x000fe20003f04070 */
[----:B------:R-:W-:-:S04]  /*f050*/  IMAD.HI.U32 R4, R2, R11, RZ ;  /* 0x0000000b02047227 */ /* 0x000fc800078e00ff */
[----:B------:R-:W-:-:S08]  /*f060*/  IMAD.MOV R4, RZ, RZ, -R4 ;  /* 0x000000ffff047224 */ /* 0x000fd000078e0a04 */
[----:B------:R-:W-:Y:S02]  /*f070*/  @!P0 IMAD.IADD R13, R13, 0x1, -R0 ;  /* 0x000000010d0d8824 */ /* 0x000fe400078e0a00 */
[----:B------:R-:W-:Y:S02]  /*f080*/  IMAD R11, R0, R4, R11 ;  /* 0x00000004000b7224 */ /* 0x000fe400078e020b */
[----:B------:R-:W-:Y:S01]  /*f090*/  IMAD.HI.U32 R4, R2, R3, RZ ;  /* 0x0000000302047227 */ /* 0x000fe200078e00ff */
[----:B------:R-:W-:-:S03]  /*f0a0*/  ISETP.GT.U32.AND P0, PT, R0, R13, PT ;  /* 0x0000000d0000720c */ /* 0x000fc60003f04070 */
[----:B------:R-:W-:-:S04]  /*f0b0*/  IMAD.MOV R4, RZ, RZ, -R4 ;  /* 0x000000ffff047224 */ /* 0x000fc800078e0a04 */
[----:B------:R-:W-:-:S06]  /*f0c0*/  IMAD R3, R0, R4, R3 ;  /* 0x0000000400037224 */ /* 0x000fcc00078e0203 */
[----:B------:R-:W-:Y:S01]  /*f0d0*/  @!P0 IMAD.IADD R13, R13, 0x1, -R0 ;  /* 0x000000010d0d8824 */ /* 0x000fe200078e0a00 */
[----:B------:R-:W-:Y:S01]  /*f0e0*/  ISETP.GT.U32.AND P0, PT, R0, R3, PT ;  /* 0x000000030000720c */ /* 0x000fe20003f04070 */
[----:B------:R-:W-:Y:S01]  /*f0f0*/  IMAD.HI.U32 R6, R2, R10, RZ ;  /* 0x0000000a02067227 */ /* 0x000fe200078e00ff */
[----:B------:R-:W-:-:S03]  /*f100*/  ISETP.GT.U32.AND P2, PT, R0, R11, PT ;  /* 0x0000000b0000720c */ /* 0x000fc60003f44070 */
[----:B------:R-:W-:Y:S02]  /*f110*/  IMAD.MOV R6, RZ, RZ, -R6 ;  /* 0x000000ffff067224 */ /* 0x000fe400078e0a06 */
[----:B-1----:R-:W-:-:S06]  /*f120*/  IMAD.HI.U32 R7, R2, R9, RZ ;  /* 0x0000000902077227 */ /* 0x002fcc00078e00ff */
[----:B------:R-:W-:Y:S02]  /*f130*/  @!P0 IMAD.IADD R3, R3, 0x1, -R0 ;  /* 0x0000000103038824 */ /* 0x000fe400078e0a00 */
[----:B------:R-:W-:-:S03]  /*f140*/  IMAD R10, R0, R6, R10 ;  /* 0x00000006000a7224 */ /* 0x000fc600078e020a */
[C---:B------:R-:W-:Y:S01]  /*f150*/  ISETP.GT.U32.AND P0, PT, R0.reuse, R3, PT ;  /* 0x000000030000720c */ /* 0x040fe20003f04070 */
[----:B------:R-:W-:Y:S01]  /*f160*/  IMAD.MOV R7, RZ, RZ, -R7 ;  /* 0x000000ffff077224 */ /* 0x000fe200078e0a07 */
[----:B--2---:R-:W-:Y:S01]  /*f170*/  IABS R4, R19 ;  /* 0x0000001300047213 */ /* 0x004fe20000000000 */
[----:B------:R-:W-:Y:S01]  /*f180*/  @!P1 IMAD.MOV R13, RZ, RZ, -R13 ;  /* 0x000000ffff0d9224 */ /* 0x000fe200078e0a0d */
[----:B------:R-:W-:Y:S01]  /*f190*/  ISETP.GT.U32.AND P1, PT, R0, R10, PT ;  /* 0x0000000a0000720c */ /* 0x000fe20003f24070 */
[----:B------:R-:W-:Y:S02]  /*f1a0*/  @!P2 IMAD.IADD R11, R11, 0x1, -R0 ;  /* 0x000000010b0ba824 */ /* 0x000fe400078e0a00 */
[----:B------:R-:W-:-:S04]  /*f1b0*/  IMAD.HI.U32 R12, R2, R4, RZ ;  /* 0x00000004020c7227 */ /* 0x000fc800078e00ff */
[C---:B------:R-:W-:Y:S01]  /*f1c0*/  IMAD R9, R0.reuse, R7, R9 ;  /* 0x0000000700097224 */ /* 0x040fe200078e0209 */
[C---:B------:R-:W-:Y:S01]  /*f1d0*/  ISETP.GT.U32.AND P2, PT, R0.reuse, R11, PT ;  /* 0x0000000b0000720c */ /* 0x040fe20003f44070 */
[----:B------:R-:W-:Y:S02]  /*f1e0*/  IMAD.MOV R12, RZ, RZ, -R12 ;  /* 0x000000ffff0c7224 */ /* 0x000fe400078e0a0c */
[----:B------:R-:W-:Y:S01]  /*f1f0*/  @!P0 IMAD.IADD R3, R3, 0x1, -R0 ;  /* 0x0000000103038824 */ /* 0x000fe200078e0a00 */
[C---:B------:R-:W-:Y:S01]  /*f200*/  ISETP.GT.U32.AND P0, PT, R0.reuse, R9, PT ;  /* 0x000000090000720c */ /* 0x040fe20003f04070 */
[----:B------:R-:W-:Y:S01]  /*f210*/  IMAD R4, R0, R12, R4 ;  /* 0x0000000c00047224 */ /* 0x000fe200078e0204 */
[----:B-----5:R-:W-:Y:S01]  /*f220*/  IABS R8, R18 ;  /* 0x0000001200087213 */ /* 0x020fe20000000000 */
[----:B------:R-:W-:-:S03]  /*f230*/  @!P1 IMAD.IADD R10, R10, 0x1, -R0 ;  /* 0x000000010a0a9824 */ /* 0x000fc600078e0a00 */
[----:B------:R-:W-:Y:S01]  /*f240*/  ISETP.GT.U32.AND P1, PT, R0, R4, PT ;  /* 0x000000040000720c */ /* 0x000fe20003f24070 */
[----:B------:R-:W-:-:S04]  /*f250*/  IMAD.HI.U32 R6, R2, R8, RZ ;  /* 0x0000000802067227 */ /* 0x000fc800078e00ff */
[--C-:B------:R-:W-:Y:S02]  /*f260*/  @!P2 IMAD.IADD R11, R11, 0x1, -R0.reuse ;  /* 0x000000010b0ba824 */ /* 0x100fe400078e0a00 */
[----:B------:R-:W-:Y:S02]  /*f270*/  @!P0 IMAD.IADD R9, R9, 0x1, -R0 ;  /* 0x0000000109098824 */ /* 0x000fe400078e0a00 */
[----:B------:R-:W-:Y:S02]  /*f280*/  IMAD.MOV R6, RZ, RZ, -R6 ;  /* 0x000000ffff067224 */ /* 0x000fe400078e0a06 */
[----:B------:R-:W-:Y:S01]  /*f290*/  @!P5 IMAD.MOV R11, RZ, RZ, -R11 ;  /* 0x000000ffff0bd224 */ /* 0x000fe200078e0a0b */
[C---:B------:R-:W-:Y:S02]  /*f2a0*/  ISETP.GT.U32.AND P5, PT, R0.reuse, R10, PT ;  /* 0x0000000a0000720c */ /* 0x040fe40003fa4070 */
[C---:B------:R-:W-:Y:S01]  /*f2b0*/  ISETP.GT.U32.AND P0, PT, R0.reuse, R9, PT ;  /* 0x000000090000720c */ /* 0x040fe20003f04070 */
[----:B------:R0:W-:Y:S01]  /*f2c0*/  STL [R1+0x100], R13 ;  /* 0x0001000d01007387 */ /* 0x0001e20000100800 */
[----:B------:R-:W-:Y:S01]  /*f2d0*/  ISETP.GE.AND P2, PT, R19, RZ, PT ;  /* 0x000000ff1300720c */ /* 0x000fe20003f46270 */
[----:B------:R-:W-:-:S02]  /*f2e0*/  IMAD R8, R0, R6, R8 ;  /* 0x0000000600087224 */ /* 0x000fc400078e0208 */
[----:B------:R-:W2:Y:S01]  /*f2f0*/  LDL.LU R19, [R1+0x4dc] ;  /* 0x0004dc0001137983 */ /* 0x000ea20000300800 */
[--C-:B------:R-:W-:Y:S02]  /*f300*/  @!P1 IMAD.IADD R4, R4, 0x1, -R0.reuse ;  /* 0x0000000104049824 */ /* 0x100fe400078e0a00 */
[----:B0-----:R-:W-:Y:S01]  /*f310*/  IMAD.MOV.U32 R13, RZ, RZ, R3 ;  /* 0x000000ffff0d7224 */ /* 0x001fe200078e0003 */
[----:B------:R-:W-:Y:S02]  /*f320*/  STL [R1+0xfc], R11 ;  /* 0x0000fc0b01007387 */ /* 0x000fe40000100800 */
[C---:B------:R-:W-:Y:S01]  /*f330*/  ISETP.GT.U32.AND P1, PT, R0.reuse, R4, PT ;  /* 0x000000040000720c */ /* 0x040fe20003f24070 */
[----:B------:R-:W-:Y:S01]  /*f340*/  @!P3 IMAD.MOV R13, RZ, RZ, -R13 ;  /* 0x000000ffff0db224 */ /* 0x000fe200078e0a0d */
[----:B------:R-:W-:Y:S01]  /*f350*/  ISETP.GT.U32.AND P3, PT, R0, R8, PT ;  /* 0x000000080000720c */ /* 0x000fe20003f64070 */
[--C-:B------:R-:W-:Y:S02]  /*f360*/  @!P5 IMAD.IADD R10, R10, 0x1, -R0.reuse ;  /* 0x000000010a0ad824 */ /* 0x100fe400078e0a00 */
[----:B------:R-:W-:Y:S01]  /*f370*/  @!P0 IMAD.IADD R9, R9, 0x1, -R0 ;  /* 0x0000000109098824 */ /* 0x000fe200078e0a00 */
[----:B------:R0:W-:Y:S02]  /*f380*/  STL [R1+0xf4], R13 ;  /* 0x0000f40d01007387 */ /* 0x0001e40000100800 */
[----:B0-----:R-:W-:-:S05]  /*f390*/  IMAD.MOV.U32 R13, RZ, RZ, R10 ;  /* 0x000000ffff0d7224 */ /* 0x001fca00078e000a */
[--C-:B------:R-:W-:Y:S02]  /*f3a0*/  @!P1 IMAD.IADD R4, R4, 0x1, -R0.reuse ;  /* 0x0000000104049824 */ /* 0x100fe400078e0a00 */
[----:B------:R-:W-:Y:S02]  /*f3b0*/  @!P6 IMAD.MOV R13, RZ, RZ, -R13 ;  /* 0x000000ffff0de224 */ /* 0x000fe400078e0a0d */
[----:B------:R-:W-:Y:S01]  /*f3c0*/  @!P3 IMAD.IADD R8, R8, 0x1, -R0 ;  /* 0x000000010808b824 */ /* 0x000fe200078e0a00 */
[----:B------:R-:W-:Y:S01]  /*f3d0*/  ISETP.GE.AND P3, PT, R18, RZ, PT ;  /* 0x000000ff1200720c */ /* 0x000fe20003f66270 */
[----:B------:R-:W-:Y:S01]  /*f3e0*/  @!P2 IMAD.MOV R4, RZ, RZ, -R4 ;  /* 0x000000ffff04a224 */ /* 0x000fe200078e0a04 */
[----:B------:R-:W5:Y:S04]  /*f3f0*/  LDL.LU R18, [R1+0x4e0] ;  /* 0x0004e00001127983 */ /* 0x000f680000300800 */
[----:B------:R-:W-:Y:S01]  /*f400*/  STL [R1+0xf0], R13 ;  /* 0x0000f00d01007387 */ /* 0x000fe20000100800 */
[----:B---3--:R-:W-:-:S05]  /*f410*/  IABS R6, R17 ;  /* 0x0000001100067213 */ /* 0x008fca0000000000 */
[----:B------:R-:W-:-:S04]  /*f420*/  IMAD.HI.U32 R11, R2, R6, RZ ;  /* 0x00000006020b7227 */ /* 0x000fc800078e00ff */
[----:B------:R-:W-:-:S04]  /*f430*/  IMAD.MOV R11, RZ, RZ, -R11 ;  /* 0x000000ffff0b7224 */ /* 0x000fc800078e0a0b */
[----:B------:R-:W-:Y:S02]  /*f440*/  IMAD R6, R0, R11, R6 ;  /* 0x0000000b00067224 */ /* 0x000fe400078e0206 */
[----:B------:R-:W-:-:S04]  /*f450*/  IMAD.MOV.U32 R11, RZ, RZ, R9 ;  /* 0x000000ffff0b7224 */ /* 0x000fc800078e0009 */
[----:B------:R-:W-:-:S05]  /*f460*/  @!P4 IMAD.MOV R11, RZ, RZ, -R11 ;  /* 0x000000ffff0bc224 */ /* 0x000fca00078e0a0b */
[----:B------:R-:W-:Y:S01]  /*f470*/  STL [R1+0xec], R11 ;  /* 0x0000ec0b01007387 */ /* 0x000fe20000100800 */
[----:B----4-:R-:W-:Y:S02]  /*f480*/  IABS R3, R25 ;  /* 0x0000001900037213 */ /* 0x010fe40000000000 */
[----:B------:R-:W-:Y:S02]  /*f490*/  ISETP.GE.AND P2, PT, R25, RZ, PT ;  /* 0x000000ff1900720c */ /* 0x000fe40003f46270 */
[----:B------:R-:W3:Y:S01]  /*f4a0*/  LDL.LU R25, [R1+0x4e4] ;  /* 0x0004e40001197983 */ /* 0x000ee20000300800 */
[----:B------:R-:W-:-:S05]  /*f4b0*/  IABS R7, R16 ;  /* 0x0000001000077213 */ /* 0x000fca0000000000 */
[----:B------:R-:W-:-:S04]  /*f4c0*/  IMAD.HI.U32 R12, R2, R7, RZ ;  /* 0x00000007020c7227 */ /* 0x000fc800078e00ff */
[----:B------:R-:W-:-:S04]  /*f4d0*/  IMAD.MOV R12, RZ, RZ, -R12 ;  /* 0x000000ffff0c7224 */ /* 0x000fc800078e0a0c */
[----:B------:R-:W-:-:S05]  /*f4e0*/  IMAD R7, R0, R12, R7 ;  /* 0x0000000c00077224 */ /* 0x000fca00078e0207 */
[C---:B------:R-:W-:Y:S02]  /*f4f0*/  ISETP.GT.U32.AND P5, PT, R0.reuse, R7, PT ;  /* 0x000000070000720c */ /* 0x040fe40003fa4070 */
[----:B------:R-:W-:Y:S01]  /*f500*/  ISETP.GT.U32.AND P0, PT, R0, R6, PT ;  /* 0x000000060000720c */ /* 0x000fe20003f04070 */
[----:B------:R-:W-:-:S10]  /*f510*/  IMAD.HI.U32 R10, R2, R3, RZ ;  /* 0x00000003020a7227 */ /* 0x000fd400078e00ff */
[----:B------:R-:W-:-:S05]  /*f520*/  @!P5 IMAD.IADD R7, R7, 0x1, -R0 ;  /* 0x000000010707d824 */ /* 0x000fca00078e0a00 */
[C---:B------:R-:W-:Y:S01]  /*f530*/  ISETP.GT.U32.AND P5, PT, R0.reuse, R7, PT ;  /* 0x000000070000720c */ /* 0x040fe20003fa4070 */
[----:B------:R-:W-:Y:S01]  /*f540*/  IMAD.MOV R10, RZ, RZ, -R10 ;  /* 0x000000ffff0a7224 */ /* 0x000fe200078e0a0a */
[----:B------:R-:W-:Y:S01]  /*f550*/  ISETP.GT.U32.AND P6, PT, R0, R8, PT ;  /* 0x000000080000720c */ /* 0x000fe20003fc4070 */
[----:B------:R-:W-:Y:S02]  /*f560*/  @!P0 IMAD.IADD R6, R6, 0x1, -R0 ;  /* 0x0000000106068824 */ /* 0x000fe400078e0a00 */
[C---:B------:R-:W-:Y:S01]  /*f570*/  IMAD R3, R0.reuse, R10, R3 ;  /* 0x0000000a00037224 */ /* 0x040fe200078e0203 */
[----:B------:R-:W-:Y:S02]  /*f580*/  STL [R1+0xe0], R4 ;  /* 0x0000e00401007387 */ /* 0x000fe40000100800 */
[C---:B------:R-:W-:Y:S02]  /*f590*/  ISETP.GT.U32.AND P0, PT, R0.reuse, R6, PT ;  /* 0x000000060000720c */ /* 0x040fe40003f04070 */
[----:B------:R-:W-:-:S03]  /*f5a0*/  ISETP.GT.U32.AND P4, PT, R0, R3, PT ;  /* 0x000000030000720c */ /* 0x000fc60003f84070 */
[--C-:B------:R-:W-:Y:S01]  /*f5b0*/  @!P5 IMAD.IADD R7, R7, 0x1, -R0.reuse ;  /* 0x000000010707d824 */ /* 0x100fe200078e0a00 */
[----:B------:R-:W-:Y:S01]  /*f5c0*/  ISETP.GE.AND P1, PT, R16, RZ, PT ;  /* 0x000000ff1000720c */ /* 0x000fe20003f26270 */
[----:B------:R-:W-:Y:S01]  /*f5d0*/  @!P6 IMAD.IADD R8, R8, 0x1, -R0 ;  /* 0x000000010808e824 */ /* 0x000fe200078e0a00 */
[----:B------:R-:W-:-:S03]  /*f5e0*/  ISETP.GE.AND P6, PT, R17, RZ, PT ;  /* 0x000000ff1100720c */ /* 0x000fc60003fc6270 */
[----:B------:R-:W-:Y:S02]  /*f5f0*/  @!P3 IMAD.MOV R8, RZ, RZ, -R8 ;  /* 0x000000ffff08b224 */ /* 0x000fe400078e0a08 */
[--C-:B------:R-:W-:Y:S02]  /*f600*/  @!P0 IMAD.IADD R6, R6, 0x1, -R0.reuse ;  /* 0x0000000106068824 */ /* 0x100fe400078e0a00 */
[----:B------:R-:W-:-:S05]  /*f610*/  @!P4 IMAD.IADD R3, R3, 0x1, -R0 ;  /* 0x000000010303c824 */ /* 0x000fca00078e0a00 */
[----:B------:R-:W-:Y:S01]  /*f620*/  ISETP.GT.U32.AND P4, PT, R0, R3, PT ;  /* 0x000000030000720c */ /* 0x000fe20003f84070 */
[----:B------:R-:W-:Y:S01]  /*f630*/  @!P1 IMAD.MOV R7, RZ, RZ, -R7 ;  /* 0x000000ffff079224 */ /* 0x000fe200078e0a07 */
[----:B--2---:R-:W-:Y:S02]  /*f640*/  IABS R15, R19 ;  /* 0x00000013000f7213 */ /* 0x004fe40000000000 */
[----:B------:R-:W-:Y:S02]  /*f650*/  ISETP.GE.AND P5, PT, R19, RZ, PT ;  /* 0x000000ff1300720c */ /* 0x000fe40003fa6270 */
[----:B------:R-:W2:Y:S04]  /*f660*/  LDL.LU R19, [R1+0x4e8] ;  /* 0x0004e80001137983 */ /* 0x000ea80000300800 */
[----:B------:R0:W-:Y:S04]  /*f670*/  STL [R1+0xdc], R8 ;  /* 0x0000dc0801007387 */ /* 0x0001e80000100800 */
[----:B------:R-:W4:Y:S01]  /*f680*/  LDL.LU R17, [R1+0x4f0] ;  /* 0x0004f00001117983 */ /* 0x000f220000300800 */
[----:B0-----:R-:W-:-:S04]  /*f690*/  IMAD.MOV.U32 R8, RZ, RZ, R6 ;  /* 0x000000ffff087224 */ /* 0x001fc800078e0006 */
[----:B------:R-:W-:Y:S02]  /*f6a0*/  @!P6 IMAD.MOV R8, RZ, RZ, -R8 ;  /* 0x000000ffff08e224 */ /* 0x000fe400078e0a08 */
[----:B------:R-:W-:Y:S01]  /*f6b0*/  @!P4 IMAD.IADD R3, R3, 0x1, -R0 ;  /* 0x000000010303c824 */ /* 0x000fe200078e0a00 */
[----:B-----5:R-:W-:Y:S02]  /*f6c0*/  IABS R11, R18 ;  /* 0x00000012000b7213 */ /* 0x020fe40000000000 */
[----:B------:R-:W-:Y:S02]  /*f6d0*/  ISETP.GE.AND P3, PT, R18, RZ, PT ;  /* 0x000000ff1200720c */ /* 0x000fe40003f66270 */
[----:B---3--:R-:W-:Y:S02]  /*f6e0*/  ISETP.GE.AND P1, PT, R25, RZ, PT ;  /* 0x000000ff1900720c */ /* 0x008fe40003f26270 */
[----:B------:R-:W-:Y:S02]  /*f6f0*/  IABS R9, R25 ;  /* 0x0000001900097213 */ /* 0x000fe40000000000 */
[----:B------:R-:W3:Y:S04]  /*f700*/  LDL.LU R25, [R1+0x4f4] ;  /* 0x0004f40001197983 */ /* 0x000ee80000300800 */
[----:B------:R-:W-:Y:S04]  /*f710*/  STL [R1+0xd8], R7 ;  /* 0x0000d80701007387 */ /* 0x000fe80000100800 */
[----:B------:R0:W-:Y:S04]  /*f720*/  STL [R1+0xd4], R8 ;  /* 0x0000d40801007387 */ /* 0x0001e80000100800 */
[----:B------:R-:W5:Y:S04]  /*f730*/  LDL R16, [R1+0x4fc] ;  /* 0x0004fc0001107983 */ /* 0x000f680000100800 */
[----:B0-----:R-:W3:Y:S01]  /*f740*/  LDL R8, [R1+0x4f8] ;  /* 0x0004f80001087983 */ /* 0x001ee20000100800 */
[----:B------:R-:W-:-:S04]  /*f750*/  IMAD.MOV.U32 R7, RZ, RZ, R3 ;  /* 0x000000ffff077224 */ /* 0x000fc800078e0003 */
[----:B------:R-:W-:-:S05]  /*f760*/  @!P2 IMAD.MOV R7, RZ, RZ, -R7 ;  /* 0x000000ffff07a224 */ /* 0x000fca00078e0a07 */
[----:B------:R0:W-:Y:S04]  /*f770*/  STL [R1+0xd0], R7 ;  /* 0x0000d00701007387 */ /* 0x0001e80000100800 */
[----:B------:R-:W5:Y:S04]  /*f780*/  LDL R12, [R1+0x500] ;  /* 0x00050000010c7983 */ /* 0x000f680000100800 */
[----:B------:R-:W5:Y:S01]  /*f790*/  LDL.LU R18, [R1+0x504] ;  /* 0x0005040001127983 */ /* 0x000f620000300800 */
[----:B------:R-:W-:-:S04]  /*f7a0*/  IMAD.HI.U32 R4, R2, R15, RZ ;  /* 0x0000000f02047227 */ /* 0x000fc800078e00ff */
[----:B------:R-:W-:-:S04]  /*f7b0*/  IMAD.MOV R4, RZ, RZ, -R4 ;  /* 0x000000ffff047224 */ /* 0x000fc800078e0a04 */
[----:B------:R-:W-:Y:S02]  /*f7c0*/  IMAD R15, R0, R4, R15 ;  /* 0x00000004000f7224 */ /* 0x000fe400078e020f */
[----:B------:R-:W-:-:S03]  /*f7d0*/  IMAD.HI.U32 R4, R2, R11, RZ ;  /* 0x0000000b02047227 */ /* 0x000fc600078e00ff */
[----:B------:R-:W-:Y:S01]  /*f7e0*/  ISETP.GT.U32.AND P0, PT, R0, R15, PT ;  /* 0x0000000f0000720c */ /* 0x000fe20003f04070 */
[----:B------:R-:W-:-:S04]  /*f7f0*/  IMAD.MOV R4, RZ, RZ, -R4 ;  /* 0x000000ffff047224 */ /* 0x000fc800078e0a04 */
[----:B------:R-:W-:-:S05]  /*f800*/  IMAD R11, R0, R4, R11 ;  /* 0x00000004000b7224 */ /* 0x000fca00078e020b */
[----:B------:R-:W-:-:S03]  /*f810*/  ISETP.GT.U32.AND P4, PT, R0, R11, PT ;  /* 0x0000000b0000720c */ /* 0x000fc60003f84070 */
[----:B------:R-:W-:Y:S02]  /*f820*/  @!P0 IMAD.IADD R15, R15, 0x1, -R0 ;  /* 0x000000010f0f8824 */ /* 0x000fe400078e0a00 */
[----:B------:R-:W-:-:S03]  /*f830*/  IMAD.HI.U32 R4, R2, R9, RZ ;  /* 0x0000000902047227 */ /* 0x000fc600078e00ff */
[----:B------:R-:W-:Y:S01]  /*f840*/  ISETP.GT.U32.AND P0, PT, R0, R15, PT ;  /* 0x0000000f0000720c */ /* 0x000fe20003f04070 */
[----:B------:R-:W-:-:S04]  /*f850*/  IMAD.MOV R4, RZ, RZ, -R4 ;  /* 0x000000ffff047224 */ /* 0x000fc800078e0a04 */
[----:B------:R-:W-:Y:S02]  /*f860*/  @!P4 IMAD.IADD R11, R11, 0x1, -R0 ;  /* 0x000000010b0bc824 */ /* 0x000fe400078e0a00 */
[----:B------:R-:W-:-:S03]  /*f870*/  IMAD R9, R0, R4, R9 ;  /* 0x0000000400097224 */ /* 0x000fc600078e0209 */
[----:B------:R-:W-:-:S03]  /*f880*/  ISETP.GT.U32.AND P4, PT, R0, R11, PT ;  /* 0x0000000b0000720c */ /* 0x000fc60003f84070 */
[----:B------:R-:W-:Y:S01]  /*f890*/  @!P0 IMAD.IADD R15, R15, 0x1, -R0 ;  /* 0x000000010f0f8824 */ /* 0x000fe200078e0a00 */
[----:B--2---:R-:W-:Y:S02]  /*f8a0*/  IABS R6, R19 ;  /* 0x0000001300067213 */ /* 0x004fe40000000000 */
[----:B------:R-:W-:-:S03]  /*f8b0*/  ISETP.GT.U32.AND P0, PT, R0, R9, PT ;  /* 0x000000090000720c */ /* 0x000fc60003f04070 */
[----:B------:R-:W-:-:S04]  /*f8c0*/  IMAD.HI.U32 R3, R2, R6, RZ ;  /* 0x0000000602037227 */ /* 0x000fc800078e00ff */
[----:B------:R-:W-:-:S04]  /*f8d0*/  IMAD.MOV R3, RZ, RZ, -R3 ;  /* 0x000000ffff037224 */ /* 0x000fc800078e0a03 */
[----:B------:R-:W-:Y:S02]  /*f8e0*/  IMAD R6, R0, R3, R6 ;  /* 0x0000000300067224 */ /* 0x000fe400078e0206 */
[----:B------:R-:W-:-:S03]  /*f8f0*/  @!P4 IMAD.IADD R11, R11, 0x1, -R0 ;  /* 0x000000010b0bc824 */ /* 0x000fc600078e0a00 */
[----:B------:R-:W-:Y:S01]  /*f900*/  ISETP.GT.U32.AND P4, PT, R0, R6, PT ;  /* 0x000000060000720c */ /* 0x000fe20003f84070 */
[----:B------:R-:W-:Y:S01]  /*f910*/  @!P0 IMAD.IADD R9, R9, 0x1, -R0 ;  /* 0x0000000109098824 */ /* 0x000fe200078e0a00 */
[----:B------:R-:W-:-:S04]  /*f920*/  IABS R14, R20 ;  /* 0x00000014000e7213 */ /* 0x000fc80000000000 */
[----:B------:R-:W-:Y:S01]  /*f930*/  ISETP.GT.U32.AND P0, PT, R0, R9, PT ;  /* 0x000000090000720c */ /* 0x000fe20003f04070 */
[----:B------:R-:W-:Y:S01]  /*f940*/  IMAD.HI.U32 R4, R2, R14, RZ ;  /* 0x0000000e02047227 */ /* 0x000fe200078e00ff */
[----:B----4-:R-:W-:-:S03]  /*f950*/  IABS R13, R17 ;  /* 0x00000011000d7213 */ /* 0x010fc60000000000 */
[----:B------:R-:W-:Y:S02]  /*f960*/  IMAD.MOV R4, RZ, RZ, -R4 ;  /* 0x000000ffff047224 */ /* 0x000fe400078e0a04 */
[----:B------:R-:W-:Y:S02]  /*f970*/  @!P4 IMAD.IADD R6, R6, 0x1, -R0 ;  /* 0x000000010606c824 */ /* 0x000fe400078e0a00 */
[----:B------:R-:W-:-:S03]  /*f980*/  IMAD R14, R0, R4, R14 ;  /* 0x00000004000e7224 */ /* 0x000fc600078e020e */
[----:B------:R-:W-:Y:S01]  /*f990*/  ISETP.GT.U32.AND P4, PT, R0, R6, PT ;  /* 0x000000060000720c */ /* 0x000fe20003f84070 */
[----:B------:R-:W-:Y:S01]  /*f9a0*/  @!P5 IMAD.MOV R15, RZ, RZ, -R15 ;  /* 0x000000ffff0fd224 */ /* 0x000fe200078e0a0f */
[----:B------:R-:W-:Y:S01]  /*f9b0*/  ISETP.GE.AND P6, PT, R19, RZ, PT ;  /* 0x000000ff1300720c */ /* 0x000fe20003fc6270 */
[----:B------:R-:W-:Y:S01]  /*f9c0*/  @!P0 IMAD.IADD R9, R9, 0x1, -R0 ;  /* 0x0000000109098824 */ /* 0x000fe200078e0a00 */
[----:B------:R-:W-:Y:S01]  /*f9d0*/  ISETP.GE.AND P2, PT, R20, RZ, PT ;  /* 0x000000ff1400720c */ /* 0x000fe20003f46270 */
[----:B------:R-:W-:Y:S01]  /*f9e0*/  @!P3 IMAD.MOV R11, RZ, RZ, -R11 ;  /* 0x000000ffff0bb224 */ /* 0x000fe200078e0a0b */
[----:B------:R-:W-:Y:S01]  /*f9f0*/  ISETP.GT.U32.AND P0, PT, R0, R14, PT ;  /* 0x0000000e0000720c */ /* 0x000fe20003f04070 */
[----:B------:R-:W-:Y:S01]  /*fa00*/  IMAD.MOV.U32 R20, RZ, RZ, R26 ;  /* 0x000000ffff147224 */ /* 0x000fe200078e001a */
[----:B------:R-:W2:Y:S04]  /*fa10*/  LDL.LU R19, [R1+0x508] ;  /* 0x0005080001137983 */ /* 0x000ea80000300800 */
[----:B------:R-:W4:Y:S04]  /*fa20*/  LDL.LU R26, [R1+0x50c] ;  /* 0x00050c00011a7983 */ /* 0x000f280000300800 */
[----:B------:R-:W-:Y:S04]  /*fa30*/  STL [R1+0xcc], R15 ;  /* 0x0000cc0f01007387 */ /* 0x000fe80000100800 */
[----:B------:R1:W-:Y:S01]  /*fa40*/  STL [R1+0xc8], R11 ;  /* 0x0000c80b01007387 */ /* 0x0003e20000100800 */
[----:B------:R-:W-:-:S02]  /*fa50*/  @!P4 IMAD.IADD R6, R6, 0x1, -R0 ;  /* 0x000000010606c824 */ /* 0x000fc400078e0a00 */
[----:B------:R-:W-:Y:S02]  /*fa60*/  @!P0 IMAD.IADD R14, R14, 0x1, -R0 ;  /* 0x000000010e0e8824 */ /* 0x000fe400078e0a00 */
[----:B------:R-:W-:Y:S01]  /*fa70*/  @!P6 IMAD.MOV R6, RZ, RZ, -R6 ;  /* 0x000000ffff06e224 */ /* 0x000fe200078e0a06 */
[----:B---3--:R-:W-:Y:S02]  /*fa80*/  IABS R3, R8 ;  /* 0x0000000800037213 */ /* 0x008fe40000000000 */
[----:B-----5:R-:W-:-:S03]  /*fa90*/  IABS R4, R16 ;  /* 0x0000001000047213 */ /* 0x020fc60000000000 */
[----:B0-----:R-:W-:-:S04]  /*faa0*/  IMAD.HI.U32 R7, R2, R3, RZ ;  /* 0x0000000302077227 */ /* 0x001fc800078e00ff */
[----:B------:R-:W-:-:S04]  /*fab0*/  IMAD.HI.U32 R16, R2, R13, RZ ;  /* 0x0000000d02107227 */ /* 0x000fc800078e00ff */
[----:B------:R-:W-:Y:S02]  /*fac0*/  IMAD.MOV R7, RZ, RZ, -R7 ;  /* 0x000000ffff077224 */ /* 0x000fe400078e0a07 */
[----:B------:R-:W-:Y:S02]  /*fad0*/  IMAD.MOV R16, RZ, RZ, -R16 ;  /* 0x000000ffff107224 */ /* 0x000fe400078e0a10 */
[----:B------:R-:W-:Y:S02]  /*fae0*/  IMAD R3, R0, R7, R3 ;  /* 0x0000000700037224 */ /* 0x000fe400078e0203 */
[----:B------:R-:W-:Y:S01]  /*faf0*/  IMAD.HI.U32 R7, R2, R4, RZ ;  /* 0x0000000402077227 */ /* 0x000fe200078e00ff */
[----:B-1----:R-:W-:-:S03]  /*fb00*/  IABS R11, R18 ;  /* 0x00000012000b7213 */ /* 0x002fc60000000000 */
[C---:B------:R-:W-:Y:S02]  /*fb10*/  IMAD R13, R0.reuse, R16, R13 ;  /* 0x00000010000d7224 */ /* 0x040fe400078e020d */
[----:B------:R-:W-:Y:S02]  /*fb20*/  IMAD.MOV.U32 R16, RZ, RZ, R9 ;  /* 0x000000ffff107224 */ /* 0x000fe400078e0009 */
[----:B------:R-:W-:Y:S02]  /*fb30*/  IMAD.MOV R7, RZ, RZ, -R7 ;  /* 0x000000ffff077224 */ /* 0x000fe400078e0a07 */
[----:B------:R-:W-:Y:S02]  /*fb40*/  @!P1 IMAD.MOV R16, RZ, RZ, -R16 ;  /* 0x000000ffff109224 */ /* 0x000fe400078e0a10 */
[----:B------:R-:W-:Y:S02]  /*fb50*/  IMAD R4, R0, R7, R4 ;  /* 0x0000000700047224 */ /* 0x000fe400078e0204 */
[----:B------:R-:W-:Y:S01]  /*fb60*/  IMAD.HI.U32 R7, R2, R11, RZ ;  /* 0x0000000b02077227 */ /* 0x000fe200078e00ff */
[----:B------:R-:W-:Y:S01]  /*fb70*/  IABS R10, R25 ;  /* 0x00000019000a7213 */ /* 0x000fe20000000000 */
[----:B------:R0:W-:Y:S01]  /*fb80*/  STL [R1+0xc4], R16 ;  /* 0x0000c41001007387 */ /* 0x0001e20000100800 */
[----:B------:R-:W-:Y:S01]  /*fb90*/  ISETP.GE.AND P0, PT, R25, RZ, PT ;  /* 0x000000ff1900720c */ /* 0x000fe20003f06270 */
[----:B------:R-:W-:Y:S01]  /*fba0*/  IMAD.MOV R7, RZ, RZ, -R7 ;  /* 0x000000ffff077224 */ /* 0x000fe200078e0a07 */
[----:B------:R-:W-:Y:S01]  /*fbb0*/  ISETP.GE.AND P1, PT, R17, RZ, PT ;  /* 0x000000ff1100720c */ /* 0x000fe20003f26270 */
[----:B------:R-:W3:Y:S04]  /*fbc0*/  LDL.LU R25, [R1+0x510] ;  /* 0x0005100001197983 */ /* 0x000ee80000300800 */
[----:B------:R-:W5:Y:S01]  /*fbd0*/  LDL.LU R17, [R1+0x514] ;  /* 0x0005140001117983 */ /* 0x000f620000300800 */
[----:B------:R-:W-:-:S03]  /*fbe0*/  IMAD R11, R0, R7, R11 ;  /* 0x00000007000b7224 */ /* 0x000fc600078e020b */
[----:B------:R-:W3:Y:S04]  /*fbf0*/  LDL.LU R15, [R1+0x4fc] ;  /* 0x0004fc00010f7983 */ /* 0x000ee80000300800 */
[----:B------:R4:W-:Y:S04]  /*fc00*/  STL [R1+0xc0], R6 ;  /* 0x0000c00601007387 */ /* 0x0009e80000100800 */
[----:B0-----:R-:W5:Y:S04]  /*fc10*/  LDL.LU R16, [R1+0x500] ;  /* 0x0005000001107983 */ /* 0x001f680000300800 */
[----:B------:R-:W5:Y:S01]  /*fc20*/  LDL.LU R7, [R1+0x4f8] ;  /* 0x0004f80001077983 */ /* 0x000f620000300800 */
[----:B------:R-:W-:Y:S01]  /*fc30*/  IMAD.HI.U32 R8, R2, R10, RZ ;  /* 0x0000000a02087227 */ /* 0x000fe200078e00ff */
[----:B------:R-:W-:-:S03]  /*fc40*/  ISETP.GT.U32.AND P5, PT, R0, R13, PT ;  /* 0x0000000d0000720c */ /* 0x000fc60003fa4070 */
[----:B------:R-:W-:Y:S01]  /*fc50*/  IMAD.MOV R8, RZ, RZ, -R8 ;  /* 0x000000ffff087224 */ /* 0x000fe200078e0a08 */
[----:B------:R-:W-:-:S03]  /*fc60*/  ISETP.GT.U32.AND P4, PT, R0, R3, PT ;  /* 0x000000030000720c */ /* 0x000fc60003f84070 */
[----:B------:R-:W-:-:S05]  /*fc70*/  IMAD R10, R0, R8, R10 ;  /* 0x00000008000a7224 */ /* 0x000fca00078e020a */
[C---:B------:R-:W-:Y:S01]  /*fc80*/  ISETP.GT.U32.AND P3, PT, R0.reuse, R10, PT ;  /* 0x0000000a0000720c */ /* 0x040fe20003f64070 */
[--C-:B------:R-:W-:Y:S01]  /*fc90*/  @!P5 IMAD.IADD R13, R13, 0x1, -R0.reuse ;  /* 0x000000010d0dd824 */ /* 0x100fe200078e0a00 */
[----:B------:R-:W-:Y:S02]  /*fca0*/  ISETP.GT.U32.AND P5, PT, R0, R14, PT ;  /* 0x0000000e0000720c */ /* 0x000fe40003fa4070 */
[----:B------:R-:W-:Y:S01]  /*fcb0*/  IABS R12, R12 ;  /* 0x0000000c000c7213 */ /* 0x000fe20000000000 */
[----:B------:R-:W-:-:S04]  /*fcc0*/  @!P4 IMAD.IADD R3, R3, 0x1, -R0 ;  /* 0x000000010303c824 */ /* 0x000fc800078e0a00 */
[----:B------:R-:W-:Y:S01]  /*fcd0*/  IMAD.HI.U32 R8, R2, R12, RZ ;  /* 0x0000000c02087227 */ /* 0x000fe200078e00ff */
[----:B------:R-:W-:-:S03]  /*fce0*/  ISETP.GT.U32.AND P4, PT, R0, R3, PT ;  /* 0x000000030000720c */ /* 0x000fc60003f84070 */
[--C-:B------:R-:W-:Y:S01]  /*fcf0*/  @!P3 IMAD.IADD R10, R10, 0x1, -R0.reuse ;  /* 0x000000010a0ab824 */ /* 0x100fe200078e0a00 */
[----:B------:R-:W-:Y:S01]  /*fd00*/  ISETP.GT.U32.AND P3, PT, R0, R13, PT ;  /* 0x0000000d0000720c */ /* 0x000fe20003f64070 */
[----:B------:R-:W-:Y:S01]  /*fd10*/  @!P5 IMAD.IADD R14, R14, 0x1, -R0 ;  /* 0x000000010e0ed824 */ /* 0x000fe200078e0a00 */
[C---:B------:R-:W-:Y:S01]  /*fd20*/  ISETP.GT.U32.AND P5, PT, R0.reuse, R4, PT ;  /* 0x000000040000720c */ /* 0x040fe20003fa4070 */
[----:B------:R-:W-:Y:S01]  /*fd30*/  IMAD.MOV R8, RZ, RZ, -R8 ;  /* 0x000000ffff087224 */ /* 0x000fe200078e0a08 */
[----:B------:R-:W-:-:S03]  /*fd40*/  ISETP.GT.U32.AND P6, PT, R0, R10, PT ;  /* 0x0000000a0000720c */ /* 0x000fc60003fc4070 */
[C---:B------:R-:W-:Y:S02]  /*fd50*/  IMAD R12, R0.reuse, R8, R12 ;  /* 0x00000008000c7224 */ /* 0x040fe400078e020c */
[----:B------:R-:W-:Y:S01]  /*fd60*/  @!P4 IMAD.IADD R3, R3, 0x1, -R0 ;  /* 0x000000010303c824 */ /* 0x000fe200078e0a00 */
[----:B------:R-:W-:-:S03]  /*fd70*/  ISETP.GT.U32.AND P4, PT, R0, R11, PT ;  /* 0x0000000b0000720c */ /* 0x000fc60003f84070 */
[--C-:B------:R-:W-:Y:S01]  /*fd80*/  @!P3 IMAD.IADD R13, R13, 0x1, -R0.reuse ;  /* 0x000000010d0db824 */ /* 0x100fe200078e0a00 */
[----:B------:R-:W-:Y:S01]  /*fd90*/  ISETP.GT.U32.AND P3, PT, R0, R12, PT ;  /* 0x0000000c0000720c */ /* 0x000fe20003f64070 */
[----:B------:R-:W-:Y:S02]  /*fda0*/  @!P5 IMAD.IADD R4, R4, 0x1, -R0 ;  /* 0x000000010404d824 */ /* 0x000fe400078e0a00 */
[----:B------:R-:W-:-:S03]  /*fdb0*/  @!P2 IMAD.MOV R14, RZ, RZ, -R14 ;  /* 0x000000ffff0ea224 */ /* 0x000fc600078e0a0e */
[----:B------:R-:W-:Y:S01]  /*fdc0*/  ISETP.GT.U32.AND P2, PT, R0, R4, PT ;  /* 0x000000040000720c */ /* 0x000fe20003f44070 */
[--C-:B------:R-:W-:Y:S02]  /*fdd0*/  @!P6 IMAD.IADD R10, R10, 0x1, -R0.reuse ;  /* 0x000000010a0ae824 */ /* 0x100fe400078e0a00 */
[----:B------:R-:W-:-:S04]  /*fde0*/  @!P4 IMAD.IADD R11, R11, 0x1, -R0 ;  /* 0x000000010b0bc824 */ /* 0x000fc800078e0a00 */
[--C-:B------:R-:W-:Y:S02]  /*fdf0*/  @!P3 IMAD.IADD R12, R12, 0x1, -R0.reuse ;  /* 0x000000010c0cb824 */ /* 0x100fe400078e0a00 */
[----:B------:R-:W-:Y:S01]  /*fe00*/  @!P1 IMAD.MOV R13, RZ, RZ, -R13 ;  /* 0x000000ffff0d9224 */ /* 0x000fe200078e0a0d */
[C---:B------:R-:W-:Y:S02]  /*fe10*/  ISETP.GT.U32.AND P1, PT, R0.reuse, R11, PT ;  /* 0x0000000b0000720c */ /* 0x040fe40003f24070 */
[----:B------:R-:W-:Y:S01]  /*fe20*/  ISETP.GT.U32.AND P4, PT, R0, R12, PT ;  /* 0x0000000c0000720c */ /* 0x000fe20003f84070 */
[----:B------:R-:W-:Y:S02]  /*fe30*/  @!P2 IMAD.IADD R4, R4, 0x1, -R0 ;  /* 0x000000010404a824 */ /* 0x000fe400078e0a00 */
[----:B------:R-:W-:Y:S01]  /*fe40*/  @!P0 IMAD.MOV R10, RZ, RZ, -R10 ;  /* 0x000000ffff0a8224 */ /* 0x000fe200078e0a0a */
[----:B------:R-:W-:Y:S04]  /*fe50*/  STL [R1+0xbc], R14 ;  /* 0x0000bc0e01007387 */ /* 0x000fe80000100800 */
[----:B------:R-:W-:Y:S01]  /*fe60*/  STL [R1+0xb8], R13 ;  /* 0x0000b80d01007387 */ /* 0x000fe20000100800 */
[----:B--2---:R-:W-:-:S03]  /*fe70*/  IABS R9, R19 ;  /* 0x0000001300097213 */ /* 0x004fc60000000000 */
[----:B------:R-:W-:Y:S01]  /*fe80*/  STL [R1+0xb4], R10 ;  /* 0x0000b40a01007387 */ /* 0x000fe20000100800 */
[--C-:B------:R-:W-:Y:S01]  /*fe90*/  @!P4 IMAD.IADD R12, R12, 0x1, -R0.reuse ;  /* 0x000000010c0cc824 */ /* 0x100fe200078e0a00 */
[----:B------:R-:W-:Y:S01]  /*fea0*/  ISETP.GE.AND P4, PT, R19, RZ, PT ;  /* 0x000000ff1300720c */ /* 0x000fe20003f86270 */
[----:B------:R-:W-:Y:S01]  /*feb0*/  @!P1 IMAD.IADD R11, R11, 0x1, -R0 ;  /* 0x000000010b0b9824 */ /* 0x000fe200078e0a00 */
[----:B----4-:R-:W-:Y:S02]  /*fec0*/  IABS R6, R26 ;  /* 0x0000001a00067213 */ /* 0x010fe40000000000 */
[----:B------:R-:W-:Y:S01]  /*fed0*/  ISETP.GE.AND P1, PT, R26, RZ, PT ;  /* 0x000000ff1a00720c */ /* 0x000fe20003f26270 */
[----:B------:R-:W-:-:S04]  /*fee0*/  IMAD.HI.U32 R8, R2, R9, RZ ;  /* 0x0000000902087227 */ /* 0x000fc800078e00ff */
[----:B------:R-:W-:-:S04]  /*fef0*/  IMAD.MOV R8, RZ, RZ, -R8 ;  /* 0x000000ffff087224 */ /* 0x000fc800078e0a08 */
[----:B------:R-:W-:-:S05]  /*ff00*/  IMAD R9, R0, R8, R9 ;  /* 0x0000000800097224 */ /* 0x000fca00078e0209 */
[----:B------:R-:W-:-:S13]  /*ff10*/  ISETP.GT.U32.AND P0, PT, R0, R9, PT ;  /* 0x000000090000720c */ /* 0x000fda0003f04070 */
[----:B------:R-:W-:Y:S01]  /*ff20*/  @!P0 IMAD.IADD R9, R9, 0x1, -R0 ;  /* 0x0000000109098824 */ /* 0x000fe200078e0a00 */
[----:B---3--:R-:W-:Y:S02]  /*ff30*/  ISETP.GE.AND P5, PT, R15, RZ, PT ;  /* 0x000000ff0f00720c */ /* 0x008fe40003fa6270 */
[----:B-----5:R-:W-:-:S11]  /*ff40*/  ISETP.GE.AND P6, PT, R7, RZ, PT ;  /* 0x000000ff0700720c */ /* 0x020fd60003fc6270 */
[----:B------:R-:W-:Y:S02]  /*ff50*/  @!P5 IMAD.MOV R4, RZ, RZ, -R4 ;  /* 0x000000ffff04d224 */ /* 0x000fe400078e0a04 */
[----:B------:R-:W-:Y:S01]  /*ff60*/  @!P6 IMAD.MOV R3, RZ, RZ, -R3 ;  /* 0x000000ffff03e224 */ /* 0x000fe200078e0a03 */
[----:B------:R-:W-:-:S04]  /*ff70*/  ISETP.GE.AND P6, PT, R18, RZ, PT ;  /* 0x000000ff1200720c */ /* 0x000fc80003fc6270 */
[----:B------:R0:W-:Y:S04]  /*ff80*/  STL [R1+0xb0], R3 ;  /* 0x0000b00301007387 */ /* 0x0001e80000100800 */
[----:B------:R-:W-:Y:S04]  /*ff90*/  STL [R1+0xac], R4 ;  /* 0x0000ac0401007387 */ /* 0x000fe80000100800 */
[----:B------:R-:W2:Y:S04]  /*ffa0*/  LDL.LU R18, [R1+0x528] ;  /* 0x0005280001127983 */ /* 0x000ea80000300800 */
[----:B------:R-:W3:Y:S04]  /*ffb0*/  LDL R19, [R1+0xda0] ;  /* 0x000da00001137983 */ /* 0x000ee80000100800 */
[----:B------:R-:W4:Y:S01]  /*ffc0*/  LDL.LU R26, [R1+0x520] ;  /* 0x00052000011a7983 */ /* 0x000f220000300800 */
[----:B------:R-:W-:-:S02]  /*ffd0*/  ISETP.GE.AND P3, PT, R16, RZ, PT ;  /* 0x000000ff1000720c */ /* 0x000fc40003f66270 */
[----:B------:R-:W-:Y:S02]  /*ffe0*/  IABS R8, R25 ;  /* 0x0000001900087213 */ /* 0x000fe40000000000 */
[----:B------:R-:W-:-:S09]  /*fff0*/  ISETP.GE.AND P0, PT, R25, RZ, PT ;  /* 0x000000ff1900720c */ /* 0x000fd20003f06270 */
[----:B------:R-:W-:-:S05]  /*10000*/  @!P3 IMAD.MOV R12, RZ, RZ, -R12 ;  /* 0x000000ffff0cb224 */ /* 0x000fca00078e0a0c */
[----:B------:R-:W-:Y:S04]  /*10010*/  STL [R1+0xa8], R12 ;  /* 0x0000a80c01007387 */ /* 0x000fe80000100800 */
[----:B------:R-:W5:Y:S01]  /*10020*/  LDL.LU R25, [R1+0x524] ;  /* 0x0005240001197983 */ /* 0x000f620000300800 */
[----:B------:R-:W-:-:S04]  /*10030*/  IMAD.HI.U32 R7, R2, R6, RZ ;  /* 0x0000000602077227 */ /* 0x000fc800078e00ff */
[----:B------:R-:W-:-:S04]  /*10040*/  IMAD.MOV R7, RZ, RZ, -R7 ;  /* 0x000000ffff077224 */ /* 0x000fc800078e0a07 */
[----:B------:R-:W-:-:S05]  /*10050*/  IMAD R6, R0, R7, R6 ;  /* 0x0000000700067224 */ /* 0x000fca00078e0206 */
[----:B------:R-:W-:Y:S02]  /*10060*/  ISETP.GT.U32.AND P2, PT, R0, R6, PT ;  /* 0x000000060000720c */ /* 0x000fe40003f44070 */
[----:B------:R-:W-:-:S05]  /*10070*/  IABS R7, R17 ;  /* 0x0000001100077213 */ /* 0x000fca0000000000 */
[----:B0-----:R-:W-:-:S06]  /*10080*/  IMAD.HI.U32 R3, R2, R7, RZ ;  /* 0x0000000702037227 */ /* 0x001fcc00078e00ff */
[----:B------:R-:W-:Y:S01]  /*10090*/  @!P2 IMAD.IADD R6, R6, 0x1, -R0 ;  /* 0x000000010606a824 */ /* 0x000fe200078e0a00 */
[----:B------:R-:W-:Y:S01]  /*100a0*/  ISETP.GT.U32.AND P2, PT, R0, R9, PT ;  /* 0x000000090000720c */ /* 0x000fe20003f44070 */
[----:B------:R-:W-:-:S03]  /*100b0*/  IMAD.MOV R3, RZ, RZ, -R3 ;  /* 0x000000ffff037224 */ /* 0x000fc600078e0a03 */
[C---:B------:R-:W-:Y:S01]  /*100c0*/  ISETP.GT.U32.AND P5, PT, R0.reuse, R6, PT ;  /* 0x000000060000720c */ /* 0x040fe20003fa4070 */
[----:B------:R-:W-:Y:S02]  /*100d0*/  IMAD R7, R0, R3, R7 ;  /* 0x0000000300077224 */ /* 0x000fe400078e0207 */
[----:B------:R-:W-:-:S06]  /*100e0*/  @!P6 IMAD.MOV R11, RZ, RZ, -R11 ;  /* 0x000000ffff0be224 */ /* 0x000fcc00078e0a0b */
[--C-:B------:R-:W-:Y:S01]  /*100f0*/  @!P2 IMAD.IADD R9, R9, 0x1, -R0.reuse ;  /* 0x000000010909a824 */ /* 0x100fe200078e0a00 */
[----:B------:R-:W-:Y:S01]  /*10100*/  ISETP.GT.U32.AND P2, PT, R0, R7, PT ;  /* 0x000000070000720c */ /* 0x000fe20003f44070 */
[----:B------:R0:W-:Y:S02]  /*10110*/  STL [R1+0xa4], R11 ;  /* 0x0000a40b01007387 */ /* 0x0001e40000100800 */
[----:B------:R-:W-:Y:S02]  /*10120*/  @!P5 IMAD.IADD R6, R6, 0x1, -R0 ;  /* 0x000000010606d824 */ /* 0x000fe400078e0a00 */
[----:B0-----:R-:W-:Y:S02]  /*10130*/  IMAD.MOV.U32 R11, RZ, RZ, R9 ;  /* 0x000000ffff0b7224 */ /* 0x001fe400078e0009 */
[----:B------:R-:W-:Y:S02]  /*10140*/  @!P1 IMAD.MOV R6, RZ, RZ, -R6 ;  /* 0x000000ffff069224 */ /* 0x000fe400078e0a06 */
[----:B------:R-:W-:-:S04]  /*10150*/  @!P4 IMAD.MOV R11, RZ, RZ, -R11 ;  /* 0x000000ffff0bc224 */ /* 0x000fc800078e0a0b */
[----:B------:R-:W-:Y:S01]  /*10160*/  @!P2 IMAD.IADD R7, R7, 0x1, -R0 ;  /* 0x000000010707a824 */ /* 0x000fe200078e0a00 */
[----:B------:R-:W-:Y:S02]  /*10170*/  IABS R3, R24 ;  /* 0x0000001800037213 */ /* 0x000fe40000000000 */
[----:B------:R-:W-:Y:S01]  /*10180*/  ISETP.GE.AND P1, PT, R24, RZ, PT ;  /* 0x000000ff1800720c */ /* 0x000fe20003f26270 */
[----:B------:R-:W-:Y:S01]  /*10190*/  STL [R1+0xa0], R11 ;  /* 0x0000a00b01007387 */ /* 0x000fe20000100800 */
[----:B------:R-:W-:Y:S01]  /*101a0*/  IMAD.MOV.U32 R24, RZ, RZ, R22 ;  /* 0x000000ffff187224 */ /* 0x000fe200078e0016 */
[----:B------:R-:W-:Y:S01]  /*101b0*/  ISETP.GT.U32.AND P2, PT, R0, R7, PT ;  /* 0x000000070000720c */ /* 0x000fe20003f44070 */
[----:B------:R-:W-:Y:S01]  /*101c0*/  IMAD.MOV.U32 R22, RZ, RZ, R5 ;  /* 0x000000ffff167224 */ /* 0x000fe200078e0005 */
[----:B------:R5:W-:Y:S04]  /*101d0*/  STL [R1+0x9c], R6 ;  /* 0x00009c0601007387 */ /* 0x000be80000100800 */
[----:B------:R-:W2:Y:S01]  /*101e0*/  LDL.LU R5, [R1+0x52c] ;  /* 0x00052c0001057983 */ /* 0x000ea20000300800 */
[----:B------:R-:W-:Y:S01]  /*101f0*/  IMAD.HI.U32 R13, R2, R8, RZ ;  /* 0x00000008020d7227 */ /* 0x000fe200078e00ff */
[----:B------:R-:W-:-:S03]  /*10200*/  IABS R10, R20 ;  /* 0x00000014000a7213 */ /* 0x000fc60000000000 */
[----:B------:R-:W-:Y:S01]  /*10210*/  IMAD.MOV R13, RZ, RZ, -R13 ;  /* 0x000000ffff0d7224 */ /* 0x000fe200078e0a0d */
[----:B------:R-:W-:Y:S01]  /*10220*/  ISETP.GE.AND P5, PT, R20, RZ, PT ;  /* 0x000000ff1400720c */ /* 0x000fe20003fa6270 */
[----:B------:R-:W-:Y:S01]  /*10230*/  @!P2 IMAD.IADD R7, R7, 0x1, -R0 ;  /* 0x000000010707a824 */ /* 0x000fe200078e0a00 */
[----:B------:R-:W2:Y:S01]  /*10240*/  LDL.LU R20, [R1+0x530] ;  /* 0x0005300001147983 */ /* 0x000ea20000300800 */
[----:B------:R-:W-:-:S03]  /*10250*/  IMAD R8, R0, R13, R8 ;  /* 0x0000000d00087224 */ /* 0x000fc600078e0208 */
[----:B------:R-:W2:Y:S02]  /*10260*/  LDL.LU R16, [R1+0x534] ;  /* 0x0005340001107983 */ /* 0x000ea40000300800 */
        /* <DEDUP_REMOVED lines=10> */
[----:B------:R-:W-:-:S03]  /*10310*/  ISETP.GT.U32.AND P3, PT, R0, R3, PT ;  /* 0x000000030000720c */ /* 0x000fc60003f64070 */
[----:B------:R-:W-:-:S10]  /*10320*/  @!P0 IMAD.MOV R8, RZ, RZ, -R8 ;  /* 0x000000ffff088224 */ /* 0x000fd400078e0a08 */
[----:B------:R-:W-:Y:S01]  /*10330*/  @!P3 IMAD.IADD R3, R3, 0x1, -R0 ;  /* 0x000000010303b824 */ /* 0x000fe200078e0a00 */
[----:B----4-:R-:W-:Y:S02]  /*10340*/  IABS R15, R26 ;  /* 0x0000001a000f7213 */ /* 0x010fe40000000000 */
[----:B------:R-:W-:Y:S02]  /*10350*/  ISETP.GE.AND P2, PT, R26, RZ, PT ;  /* 0x000000ff1a00720c */ /* 0x000fe40003f46270 */
[----:B------:R-:W4:Y:S04]  /*10360*/  LDL.LU R26, [R1+0x538] ;  /* 0x00053800011a7983 */ /* 0x000f280000300800 */
[----:B------:R-:W-:Y:S01]  /*10370*/  STL [R1+0x98], R8 ;  /* 0x0000980801007387 */ /* 0x000fe20000100800 */
[----:B-----5:R-:W-:-:S02]  /*10380*/  IABS R6, R25 ;  /* 0x0000001900067213 */ /* 0x020fc40000000000 */
[----:B------:R-:W-:Y:S02]  /*10390*/  ISETP.GE.AND P3, PT, R25, RZ, PT ;  /* 0x000000ff1900720c */ /* 0x000fe40003f66270 */
[----:B------:R-:W5:Y:S01]  /*103a0*/  LDL.LU R25, [R1+0x53c] ;  /* 0x00053c0001197983 */ /* 0x000f620000300800 */
[----:B------:R-:W-:Y:S02]  /*103b0*/  ISETP.GT.U32.AND P4, PT, R0, R10, PT ;  /* 0x0000000a0000720c */ /* 0x000fe40003f84070 */
[----:B---3--:R-:W-:-:S05]  /*103c0*/  IABS R13, R19 ;  /* 0x00000013000d7213 */ /* 0x008fca0000000000 */
[----:B------:R-:W-:-:S06]  /*103d0*/  IMAD.HI.U32 R9, R2, R13, RZ ;  /* 0x0000000d02097227 */ /* 0x000fcc00078e00ff */
[----:B------:R-:W-:-:S05]  /*103e0*/  @!P4 IMAD.IADD R10, R10, 0x1, -R0 ;  /* 0x000000010a0ac824 */ /* 0x000fca00078e0a00 */
[----:B------:R-:W-:Y:S01]  /*103f0*/  ISETP.GT.U32.AND P4, PT, R0, R10, PT ;  /* 0x0000000a0000720c */ /* 0x000fe20003f84070 */
[----:B------:R-:W-:Y:S01]  /*10400*/  IMAD.MOV R9, RZ, RZ, -R9 ;  /* 0x000000ffff097224 */ /* 0x000fe200078e0a09 */
[----:B------:R-:W-:-:S03]  /*10410*/  ISETP.GE.AND P6, PT, R17, RZ, PT ;  /* 0x000000ff1100720c */ /* 0x000fc60003fc6270 */
[----:B------:R-:W-:Y:S02]  /*10420*/  IMAD R13, R0, R9, R13 ;  /* 0x00000009000d7224 */ /* 0x000fe400078e020d */
[----:B------:R-:W-:-:S06]  /*10430*/  IMAD.HI.U32 R12, R2, R15, RZ ;  /* 0x0000000f020c7227 */ /* 0x000fcc00078e00ff */
[----:B------:R-:W-:Y:S01]  /*10440*/  @!P4 IMAD.IADD R10, R10, 0x1, -R0 ;  /* 0x000000010a0ac824 */ /* 0x000fe200078e0a00 */
[C---:B------:R-:W-:Y:S01]  /*10450*/  ISETP.GT.U32.AND P4, PT, R0.reuse, R13, PT ;  /* 0x0000000d0000720c */ /* 0x040fe20003f84070 */
[----:B------:R-:W-:Y:S02]  /*10460*/  IMAD.MOV R12, RZ, RZ, -R12 ;  /* 0x000000ffff0c7224 */ /* 0x000fe400078e0a0c */
[----:B------:R-:W-:Y:S02]  /*10470*/  IMAD.MOV.U32 R17, RZ, RZ, R7 ;  /* 0x000000ffff117224 */ /* 0x000fe400078e0007 */
[----:B------:R-:W-:Y:S01]  /*10480*/  IMAD R15, R0, R12, R15 ;  /* 0x0000000c000f7224 */ /* 0x000fe200078e020f */
[----:B--2---:R-:W-:Y:S01]  /*10490*/  IABS R4, R18 ;  /* 0x0000001200047213 */ /* 0x004fe20000000000 */
[----:B------:R-:W-:Y:S02]  /*104a0*/  @!P6 IMAD.MOV R17, RZ, RZ, -R17 ;  /* 0x000000ffff11e224 */ /* 0x000fe400078e0a11 */
[----:B------:R-:W-:Y:S01]  /*104b0*/  IMAD.HI.U32 R11, R2, R6, RZ ;  /* 0x00000006020b7227 */ /* 0x000fe200078e00ff */
[----:B------:R-:W-:-:S03]  /*104c0*/  ISETP.GT.U32.AND P6, PT, R0, R15, PT ;  /* 0x0000000f0000720c */ /* 0x000fc60003fc4070 */
[----:B------:R-:W-:Y:S01]  /*104d0*/  @!P4 IMAD.IADD R13, R13, 0x1, -R0 ;  /* 0x000000010d0dc824 */ /* 0x000fe200078e0a00 */
[----:B------:R-:W-:Y:S01]  /*104e0*/  ISETP.GT.U32.AND P4, PT, R0, R3, PT ;  /* 0x000000030000720c */ /* 0x000fe20003f84070 */
[----:B------:R-:W-:-:S04]  /*104f0*/  IMAD.HI.U32 R9, R2, R4, RZ ;  /* 0x0000000402097227 */ /* 0x000fc800078e00ff */
[----:B------:R-:W-:Y:S02]  /*10500*/  IMAD.MOV R11, RZ, RZ, -R11 ;  /* 0x000000ffff0b7224 */ /* 0x000fe400078e0a0b */
[----:B------:R-:W-:Y:S02]  /*10510*/  IMAD.MOV R9, RZ, RZ, -R9 ;  /* 0x000000ffff097224 */ /* 0x000fe400078e0a09 */
[C---:B------:R-:W-:Y:S01]  /*10520*/  IMAD R6, R0.reuse, R11, R6 ;  /* 0x0000000b00067224 */ /* 0x040fe200078e0206 */
[C---:B------:R-:W-:Y:S01]  /*10530*/  ISETP.GT.U32.AND P0, PT, R0.reuse, R13, PT ;  /* 0x0000000d0000720c */ /* 0x040fe20003f04070 */
[----:B------:R0:W-:Y:S01]  /*10540*/  STL [R1+0x94], R17 ;  /* 0x0000941101007387 */ /* 0x0001e20000100800 */
[C---:B------:R-:W-:Y:S02]  /*10550*/  IMAD R4, R0.reuse, R9, R4 ;  /* 0x0000000900047224 */ /* 0x040fe400078e0204 */
[----:B------:R-:W-:Y:S01]  /*10560*/  @!P5 IMAD.MOV R10, RZ, RZ, -R10 ;  /* 0x000000ffff0ad224 */ /* 0x000fe200078e0a0a */
[----:B------:R-:W-:Y:S01]  /*10570*/  ISETP.GT.U32.AND P5, PT, R0, R6, PT ;  /* 0x000000060000720c */ /* 0x000fe20003fa4070 */
[--C-:B------:R-:W-:Y:S01]  /*10580*/  @!P6 IMAD.IADD R15, R15, 0x1, -R0.reuse ;  /* 0x000000010f0fe824 */ /* 0x100fe200078e0a00 */
[----:B------:R-:W-:Y:S01]  /*10590*/  IABS R14, R5 ;  /* 0x00000005000e7213 */ /* 0x000fe20000000000 */
[----:B0-----:R-:W2:Y:S01]  /*105a0*/  LDL.LU R17, [R1+0x540] ;  /* 0x0005400001117983 */ /* 0x001ea20000300800 */
[----:B------:R-:W-:Y:S01]  /*105b0*/  ISETP.GE.AND P6, PT, R19, RZ, PT ;  /* 0x000000ff1300720c */ /* 0x000fe20003fc6270 */
[----:B------:R-:W-:-:S02]  /*105c0*/  @!P4 IMAD.IADD R3, R3, 0x1, -R0 ;  /* 0x000000010303c824 */ /* 0x000fc400078e0a00 */
[----:B------:R-:W-:Y:S01]  /*105d0*/  IMAD.HI.U32 R9, R2, R14, RZ ;  /* 0x0000000e02097227 */ /* 0x000fe200078e00ff */
[----:B------:R-:W-:-:S03]  /*105e0*/  ISETP.GT.U32.AND P4, PT, R0, R4, PT ;  /* 0x000000040000720c */ /* 0x000fc60003f84070 */
[----:B------:R-:W-:Y:S01]  /*105f0*/  IMAD.MOV R9, RZ, RZ, -R9 ;  /* 0x000000ffff097224 */ /* 0x000fe200078e0a09 */
[----:B------:R-:W-:Y:S01]  /*10600*/  IABS R12, R20 ;  /* 0x00000014000c7213 */ /* 0x000fe20000000000 */
[----:B------:R-:W-:Y:S01]  /*10610*/  @!P0 IMAD.IADD R13, R13, 0x1, -R0 ;  /* 0x000000010d0d8824 */ /* 0x000fe200078e0a00 */
[----:B------:R-:W-:Y:S01]  /*10620*/  STL [R1+0x8c], R10 ;  /* 0x00008c0a01007387 */ /* 0x000fe20000100800 */
[----:B------:R-:W-:Y:S01]  /*10630*/  IMAD R14, R0, R9, R14 ;  /* 0x00000009000e7224 */ /* 0x000fe200078e020e */
[----:B------:R-:W-:Y:S01]  /*10640*/  ISETP.GE.AND P0, PT, R18, RZ, PT ;  /* 0x000000ff1200720c */ /* 0x000fe20003f06270 */
[----:B------:R-:W-:Y:S01]  /*10650*/  @!P1 IMAD.MOV R3, RZ, RZ, -R3 ;  /* 0x000000ffff039224 */ /* 0x000fe200078e0a03 */
[----:B------:R-:W3:Y:S01]  /*10660*/  LDL.LU R18, [R1+0x544] ;  /* 0x0005440001127983 */ /* 0x000ee20000300800 */
[----:B------:R-:W-:Y:S01]  /*10670*/  @!P5 IMAD.IADD R6, R6, 0x1, -R0 ;  /* 0x000000010606d824 */ /* 0x000fe200078e0a00 */
[----:B------:R-:W-:Y:S01]  /*10680*/  IABS R11, R16 ;  /* 0x00000010000b7213 */ /* 0x000fe20000000000 */
[----:B------:R-:W-:Y:S01]  /*10690*/  @!P6 IMAD.MOV R13, RZ, RZ, -R13 ;  /* 0x000000ffff0de224 */ /* 0x000fe200078e0a0d */
[----:B------:R-:W-:Y:S01]  /*106a0*/  ISETP.GT.U32.AND P5, PT, R0, R15, PT ;  /* 0x0000000f0000720c */ /* 0x000fe20003fa4070 */
[----:B------:R-:W-:Y:S01]  /*106b0*/  IMAD.HI.U32 R8, R2, R12, RZ ;  /* 0x0000000c02087227 */ /* 0x000fe200078e00ff */
[----:B------:R-:W-:Y:S01]  /*106c0*/  STL [R1+0x74], R3 ;  /* 0x0000740301007387 */ /* 0x000fe20000100800 */
[----:B------:R-:W-:-:S02]  /*106d0*/  ISETP.GT.U32.AND P6, PT, R0, R14, PT ;  /* 0x0000000e0000720c */ /* 0x000fc40003fc4070 */
[----:B------:R-:W-:Y:S01]  /*106e0*/  @!P4 IMAD.IADD R4, R4, 0x1, -R0 ;  /* 0x000000010404c824 */ /* 0x000fe200078e0a00 */
[----:B------:R-:W-:Y:S01]  /*106f0*/  ISETP.GT.U32.AND P4, PT, R0, R6, PT ;  /* 0x000000060000720c */ /* 0x000fe20003f84070 */
[----:B------:R-:W-:Y:S01]  /*10700*/  IMAD.HI.U32 R7, R2, R11, RZ ;  /* 0x0000000b02077227 */ /* 0x000fe200078e00ff */
[----:B------:R-:W3:Y:S03]  /*10710*/  LDL.LU R19, [R1+0x548] ;  /* 0x0005480001137983 */ /* 0x000ee60000300800 */
[----:B------:R-:W-:Y:S02]  /*10720*/  IMAD.MOV R8, RZ, RZ, -R8 ;  /* 0x000000ffff087224 */ /* 0x000fe400078e0a08 */
[----:B------:R-:W-:Y:S02]  /*10730*/  IMAD.MOV R7, RZ, RZ, -R7 ;  /* 0x000000ffff077224 */ /* 0x000fe400078e0a07 */
[----:B------:R-:W-:-:S02]  /*10740*/  IMAD R12, R0, R8, R12 ;  /* 0x00000008000c7224 */ /* 0x000fc400078e020c */
[C---:B------:R-:W-:Y:S02]  /*10750*/  IMAD R11, R0.reuse, R7, R11 ;  /* 0x00000007000b7224 */ /* 0x040fe400078e020b */
[--C-:B------:R-:W-:Y:S01]  /*10760*/  @!P5 IMAD.IADD R15, R15, 0x1, -R0.reuse ;  /* 0x000000010f0fd824 */ /* 0x100fe200078e0a00 */
[----:B------:R-:W-:Y:S01]  /*10770*/  ISETP.GT.U32.AND P5, PT, R0, R12, PT ;  /* 0x0000000c0000720c */ /* 0x000fe20003fa4070 */
[--C-:B------:R-:W-:Y:S01]  /*10780*/  @!P6 IMAD.IADD R14, R14, 0x1, -R0.reuse ;  /* 0x000000010e0ee824 */ /* 0x100fe200078e0a00 */
[----:B------:R-:W-:Y:S01]  /*10790*/  ISETP.GT.U32.AND P1, PT, R0, R4, PT ;  /* 0x000000040000720c */ /* 0x000fe20003f24070 */
[----:B------:R-:W-:Y:S01]  /*107a0*/  @!P4 IMAD.IADD R6, R6, 0x1, -R0 ;  /* 0x000000010606c824 */ /* 0x000fe200078e0a00 */
[----:B------:R-:W-:Y:S01]  /*107b0*/  ISETP.GT.U32.AND P4, PT, R0, R11, PT ;  /* 0x0000000b0000720c */ /* 0x000fe20003f84070 */
[----:B------:R0:W-:Y:S02]  /*107c0*/  STL [R1+0x3114], R13 ;  /* 0x0031140d01007387 */ /* 0x0001e40000100800 */
[----:B------:R-:W-:-:S06]  /*107d0*/  @!P3 IMAD.MOV R6, RZ, RZ, -R6 ;  /* 0x000000ffff06b224 */ /* 0x000fcc00078e0a06 */
[--C-:B------:R-:W-:Y:S02]  /*107e0*/  @!P5 IMAD.IADD R12, R12, 0x1, -R0.reuse ;  /* 0x000000010c0cd824 */ /* 0x100fe400078e0a00 */
[--C-:B------:R-:W-:Y:S01]  /*107f0*/  @!P1 IMAD.IADD R4, R4, 0x1, -R0.reuse ;  /* 0x0000000104049824 */ /* 0x100fe200078e0a00 */
[----:B------:R-:W-:Y:S01]  /*10800*/  ISETP.GE.AND P1, PT, R5, RZ, PT ;  /* 0x000000ff0500720c */ /* 0x000fe20003f26270 */
[----:B------:R-:W-:Y:S01]  /*10810*/  @!P4 IMAD.IADD R11, R11, 0x1, -R0 ;  /* 0x000000010b0bc824 */ /* 0x000fe200078e0a00 */
[----:B------:R-:W-:Y:S01]  /*10820*/  ISETP.GT.U32.AND P4, PT, R0, R12, PT ;  /* 0x0000000c0000720c */ /* 0x000fe20003f84070 */
[----:B------:R-:W3:Y:S01]  /*10830*/  LDL.LU R5, [R1+0x3160] ;  /* 0x0031600001057983 */ /* 0x000ee20000300800 */
[----:B------:R-:W-:Y:S01]  /*10840*/  ISETP.GE.AND P5, PT, R20, RZ, PT ;  /* 0x000000ff1400720c */ /* 0x000fe20003fa6270 */
[----:B0-----:R-:W-:Y:S02]  /*10850*/  IMAD.MOV.U32 R13, RZ, RZ, R15 ;  /* 0x000000ffff0d7224 */ /* 0x001fe400078e000f */
[----:B------:R-:W3:Y:S02]  /*10860*/  LDL.LU R20, [R1+0x54c] ;  /* 0x00054c0001147983 */ /* 0x000ee40000300800 */
[----:B------:R-:W-:-:S02]  /*10870*/  @!P2 IMAD.MOV R13, RZ, RZ, -R13 ;  /* 0x000000ffff0da224 */ /* 0x000fc400078e0a0d */
[----:B------:R-:W-:-:S03]  /*10880*/  @!P0 IMAD.MOV R4, RZ, RZ, -R4 ;  /* 0x000000ffff048224 */ /* 0x000fc600078e0a04 */
[----:B------:R-:W-:Y:S01]  /*10890*/  STL [R1+0x5c], R13 ;  /* 0x00005c0d01007387 */ /* 0x000fe20000100800 */
[----:B------:R-:W-:-:S03]  /*108a0*/  @!P4 IMAD.IADD R12, R12, 0x1, -R0 ;  /* 0x000000010c0cc824 */ /* 0x000fc600078e0a00 */
[----:B------:R3:W-:Y:S04]  /*108b0*/  STL [R1+0x58], R6 ;  /* 0x0000580601007387 */ /* 0x0007e80000100800 */
[----:B------:R-:W-:Y:S01]  /*108c0*/  STL [R1+0x54], R4 ;  /* 0x0000540401007387 */ /* 0x000fe20000100800 */
[----:B----4-:R-:W-:-:S05]  /*108d0*/  IABS R9, R26 ;  /* 0x0000001a00097213 */ /* 0x010fca0000000000 */
[----:B------:R-:W-:-:S04]  /*108e0*/  IMAD.HI.U32 R3, R2, R9, RZ ;  /* 0x0000000902037227 */ /* 0x000fc800078e00ff */
[----:B------:R-:W-:-:S04]  /*108f0*/  IMAD.MOV R3, RZ, RZ, -R3 ;  /* 0x000000ffff037224 */ /* 0x000fc800078e0a03 */
[----:B------:R-:W-:-:S05]  /*10900*/  IMAD R9, R0, R3, R9 ;  /* 0x0000000300097224 */ /* 0x000fca00078e0209 */
[----:B------:R-:W-:-:S13]  /*10910*/  ISETP.GT.U32.AND P6, PT, R0, R9, PT ;  /* 0x000000090000720c */ /* 0x000fda0003fc4070 */
[----:B------:R-:W-:-:S05]  /*10920*/  @!P6 IMAD.IADD R9, R9, 0x1, -R0 ;  /* 0x000000010909e824 */ /* 0x000fca00078e0a00 */
[----:B------:R-:W-:Y:S02]  /*10930*/  ISETP.GT.U32.AND P3, PT, R0, R9, PT ;  /* 0x000000090000720c */ /* 0x000fe40003f64070 */
[----:B------:R-:W-:Y:S02]  /*10940*/  ISETP.GE.AND P4, PT, R26, RZ, PT ;  /* 0x000000ff1a00720c */ /* 0x000fe40003f86270 */
[----:B-----5:R-:W-:Y:S01]  /*10950*/  IABS R7, R25 ;  /* 0x0000001900077213 */ /* 0x020fe20000000000 */
[----:B------:R-:W4:Y:S08]  /*10960*/  LDL.LU R26, [R1+0x550] ;  /* 0x00055000011a7983 */ /* 0x000f300000300800 */
[----:B------:R-:W-:Y:S01]  /*10970*/  @!P3 IMAD.IADD R9, R9, 0x1, -R0 ;  /* 0x000000010909b824 */ /* 0x000fe200078e0a00 */
[----:B------:R-:W-:-:S02]  /*10980*/  ISETP.GE.AND P3, PT, R25, RZ, PT ;  /* 0x000000ff1900720c */ /* 0x000fc40003f66270 */
[----:B------:R-:W5:Y:S01]  /*10990*/  LDL.LU R25, [R1+0x554] ;  /* 0x0005540001197983 */ /* 0x000f620000300800 */
[----:B------:R-:W-:Y:S01]  /*109a0*/  ISETP.GT.U32.AND P2, PT, R0, R14, PT ;  /* 0x0000000e0000720c */ /* 0x000fe20003f44070 */
[----:B------:R-:W-:Y:S01]  /*109b0*/  IMAD.HI.U32 R8, R2, R7, RZ ;  /* 0x0000000702087227 */ /* 0x000fe200078e00ff */
[----:B------:R-:W-:-:S03]  /*109c0*/  ISETP.GT.U32.AND P6, PT, R0, R11, PT ;  /* 0x0000000b0000720c */ /* 0x000fc60003fc4070 */
[----:B------:R-:W-:-:S04]  /*109d0*/  IMAD.MOV R8, RZ, RZ, -R8 ;  /* 0x000000ffff087224 */ /* 0x000fc800078e0a08 */
[----:B------:R-:W-:-:S04]  /*109e0*/  IMAD R7, R0, R8, R7 ;  /* 0x0000000800077224 */ /* 0x000fc800078e0207 */
[--C-:B------:R-:W-:Y:S01]  /*109f0*/  @!P2 IMAD.IADD R14, R14, 0x1, -R0.reuse ;  /* 0x000000010e0ea824 */ /* 0x100fe200078e0a00 */
[----:B------:R-:W-:Y:S01]  /*10a00*/  ISETP.GT.U32.AND P2, PT, R0, R7, PT ;  /* 0x000000070000720c */ /* 0x000fe20003f44070 */
[----:B------:R-:W-:Y:S01]  /*10a10*/  @!P6 IMAD.IADD R11, R11, 0x1, -R0 ;  /* 0x000000010b0be824 */ /* 0x000fe200078e0a00 */
[----:B--2---:R-:W-:-:S05]  /*10a20*/  IABS R10, R17 ;  /* 0x00000011000a7213 */ /* 0x004fca0000000000 */
[----:B------:R-:W-:-:S04]  /*10a30*/  IMAD.HI.U32 R3, R2, R10, RZ ;  /* 0x0000000a02037227 */ /* 0x000fc800078e00ff */
[----:B------:R-:W-:-:S04]  /*10a40*/  IMAD.MOV R3, RZ, RZ, -R3 ;  /* 0x000000ffff037224 */ /* 0x000fc800078e0a03 */
[----:B------:R-:W-:Y:S01]  /*10a50*/  IMAD R10, R0, R3, R10 ;  /* 0x00000003000a7224 */ /* 0x000fe200078e020a */
[----:B---3--:R-:W-:-:S04]  /*10a60*/  IABS R6, R18 ;  /* 0x0000001200067213 */ /* 0x008fc80000000000 */
[----:B------:R-:W-:Y:S01]  /*10a70*/  ISETP.GT.U32.AND P6, PT, R0, R10, PT ;  /* 0x0000000a0000720c */ /* 0x000fe20003fc4070 */
[----:B------:R-:W-:-:S04]  /*10a80*/  IMAD.HI.U32 R15, R2, R6, RZ ;  /* 0x00000006020f7227 */ /* 0x000fc800078e00ff */
[----:B------:R-:W-:-:S04]  /*10a90*/  IMAD.MOV R15, RZ, RZ, -R15 ;  /* 0x000000ffff0f7224 */ /* 0x000fc800078e0a0f */
[----:B------:R-:W-:Y:S01]  /*10aa0*/  IMAD R6, R0, R15, R6 ;  /* 0x0000000f00067224 */ /* 0x000fe200078e0206 */
[----:B------:R-:W-:Y:S01]  /*10ab0*/  ISETP.GE.AND P0, PT, R16, RZ, PT ;  /* 0x000000ff1000720c */ /* 0x000fe20003f06270 */
[----:B------:R-:W-:Y:S02]  /*10ac0*/  @!P2 IMAD.IADD R7, R7, 0x1, -R0 ;  /* 0x000000010707a824 */ /* 0x000fe400078e0a00 */
[----:B------:R-:W-:Y:S02]  /*10ad0*/  IMAD.MOV.U32 R13, RZ, RZ, R14 ;  /* 0x000000ffff0d7224 */ /* 0x000fe400078e000e */
[----:B------:R-:W-:Y:S01]  /*10ae0*/  @!P6 IMAD.IADD R10, R10, 0x1, -R0 ;  /* 0x000000010a0ae824 */ /* 0x000fe200078e0a00 */
[C---:B------:R-:W-:Y:S01]  /*10af0*/  ISETP.GT.U32.AND P6, PT, R0.reuse, R6, PT ;  /* 0x000000060000720c */ /* 0x040fe20003fc4070 */
[----:B------:R-:W-:Y:S01]  /*10b00*/  @!P1 IMAD.MOV R13, RZ, RZ, -R13 ;  /* 0x000000ffff0d9224 */ /* 0x000fe200078e0a0d */
[C---:B------:R-:W-:Y:S01]  /*10b10*/  ISETP.GT.U32.AND P1, PT, R0.reuse, R7, PT ;  /* 0x000000070000720c */ /* 0x040fe20003f24070 */
[----:B------:R-:W-:Y:S01]  /*10b20*/  @!P5 IMAD.MOV R12, RZ, RZ, -R12 ;  /* 0x000000ffff0cd224 */ /* 0x000fe200078e0a0c */
[----:B------:R-:W-:Y:S01]  /*10b30*/  ISETP.GT.U32.AND P5, PT, R0, R10, PT ;  /* 0x0000000a0000720c */ /* 0x000fe20003fa4070 */
[----:B------:R-:W-:Y:S01]  /*10b40*/  @!P4 IMAD.MOV R9, RZ, RZ, -R9 ;  /* 0x000000ffff09c224 */ /* 0x000fe200078e0a09 */
[----:B------:R-:W-:Y:S01]  /*10b50*/  ISETP.GE.AND P2, PT, R17, RZ, PT ;  /* 0x000000ff1100720c */ /* 0x000fe20003f46270 */
[----:B------:R-:W-:Y:S01]  /*10b60*/  @!P0 IMAD.MOV R11, RZ, RZ, -R11 ;  /* 0x000000ffff0b8224 */ /* 0x000fe200078e0a0b */
[----:B------:R-:W-:Y:S05]  /*10b70*/  STL [R1+0x44], R13 ;  /* 0x0000440d01007387 */ /* 0x000fea0000100800 */
[--C-:B------:R-:W-:Y:S01]  /*10b80*/  @!P6 IMAD.IADD R6, R6, 0x1, -R0.reuse ;  /* 0x000000010606e824 */ /* 0x100fe200078e0a00 */
[----:B------:R0:W-:Y:S01]  /*10b90*/  STL [R1+0x40], R12 ;  /* 0x0000400c01007387 */ /* 0x0001e20000100800 */
[--C-:B------:R-:W-:Y:S01]  /*10ba0*/  @!P1 IMAD.IADD R7, R7, 0x1, -R0.reuse ;  /* 0x0000000107079824 */ /* 0x100fe200078e0a00 */
[----:B------:R-:W-:Y:S01]  /*10bb0*/  IABS R3, R19 ;  /* 0x0000001300037213 */ /* 0x000fe20000000000 */
[----:B------:R-:W-:Y:S01]  /*10bc0*/  @!P5 IMAD.IADD R10, R10, 0x1, -R0 ;  /* 0x000000010a0ad824 */ /* 0x000fe200078e0a00 */
[----:B------:R-:W-:Y:S01]  /*10bd0*/  STL [R1+0x3c], R11 ;  /* 0x00003c0b01007387 */ /* 0x000fe20000100800 */
[----:B------:R-:W-:-:S03]  /*10be0*/  ISETP.GT.U32.AND P6, PT, R0, R6, PT ;  /* 0x000000060000720c */ /* 0x000fc60003fc4070 */
[----:B------:R4:W-:Y:S01]  /*10bf0*/  STL [R1+0x38], R9 ;  /* 0x0000380901007387 */ /* 0x0009e20000100800 */
[----:B0-----:R-:W-:Y:S01]  /*10c00*/  IMAD.MOV.U32 R12, RZ, RZ, R7 ;  /* 0x000000ffff0c7224 */ /* 0x001fe200078e0007 */
[----:B------:R-:W-:Y:S02]  /*10c10*/  IABS R8, R20 ;  /* 0x0000001400087213 */ /* 0x000fe40000000000 */
[----:B------:R-:W-:Y:S02]  /*10c20*/  ISETP.GE.AND P5, PT, R20, RZ, PT ;  /* 0x000000ff1400720c */ /* 0x000fe40003fa6270 */
[----:B------:R-:W2:Y:S01]  /*10c30*/  LDL.LU R20, [R1+0x558] ;  /* 0x0005580001147983 */ /* 0x000ea20000300800 */
[----:B------:R-:W-:-:S04]  /*10c40*/  IMAD.HI.U32 R4, R2, R3, RZ ;  /* 0x0000000302047227 */ /* 0x000fc800078e00ff */
[----:B------:R-:W-:Y:S02]  /*10c50*/  @!P3 IMAD.MOV R12, RZ, RZ, -R12 ;  /* 0x000000ffff0cb224 */ /* 0x000fe400078e0a0c */
[----:B------:R-:W-:Y:S02]  /*10c60*/  @!P2 IMAD.MOV R10, RZ, RZ, -R10 ;  /* 0x000000ffff0aa224 */ /* 0x000fe400078e0a0a */
[----:B------:R-:W-:Y:S01]  /*10c70*/  IMAD.MOV R4, RZ, RZ, -R4 ;  /* 0x000000ffff047224 */ /* 0x000fe200078e0a04 */
[----:B------:R-:W-:Y:S01]  /*10c80*/  STL [R1+0x34], R12 ;  /* 0x0000340c01007387 */ /* 0x000fe20000100800 */
[----:B------:R-:W-:Y:S02]  /*10c90*/  @!P6 IMAD.IADD R6, R6, 0x1, -R0 ;  /* 0x000000010606e824 */ /* 0x000fe400078e0a00 */
[----:B------:R-:W-:Y:S01]  /*10ca0*/  IMAD R3, R0, R4, R3 ;  /* 0x0000000400037224 */ /* 0x000fe200078e0203 */
[----:B------:R0:W-:Y:S01]  /*10cb0*/  STL [R1+0x30], R10 ;  /* 0x0000300a01007387 */ /* 0x0001e20000100800 */
[----:B----4-:R-:W-:-:S02]  /*10cc0*/  IABS R9, R26 ;  /* 0x0000001a00097213 */ /* 0x010fc40000000000 */
[----:B------:R-:W-:Y:S02]  /*10cd0*/  ISETP.GE.AND P2, PT, R26, RZ, PT ;  /* 0x000000ff1a00720c */ /* 0x000fe40003f46270 */
[----:B------:R-:W3:Y:S01]  /*10ce0*/  LDL.LU R26, [R1+0x568] ;  /* 0x00056800011a7983 */ /* 0x000ee20000300800 */
[----:B-----5:R-:W-:Y:S02]  /*10cf0*/  IABS R4, R25 ;  /* 0x0000001900047213 */ /* 0x020fe40000000000 */
[----:B------:R-:W-:Y:S02]  /*10d00*/  ISETP.GE.AND P6, PT, R25, RZ, PT ;  /* 0x000000ff1900720c */ /* 0x000fe40003fc6270 */
[----:B------:R-:W4:Y:S01]  /*10d10*/  LDL.LU R25, [R1+0x55c] ;  /* 0x00055c0001197983 */ /* 0x000f220000300800 */
[----:B------:R-:W-:Y:S01]  /*10d20*/  ISETP.GT.U32.AND P1, PT, R0, R3, PT ;  /* 0x000000030000720c */ /* 0x000fe20003f24070 */
[----:B------:R-:W-:-:S04]  /*10d30*/  IMAD.HI.U32 R11, R2, R8, RZ ;  /* 0x00000008020b7227 */ /* 0x000fc800078e00ff */
[----:B------:R-:W-:-:S08]  /*10d40*/  IMAD.MOV R11, RZ, RZ, -R11 ;  /* 0x000000ffff0b7224 */ /* 0x000fd000078e0a0b */
[----:B------:R-:W-:Y:S02]  /*10d50*/  @!P1 IMAD.IADD R3, R3, 0x1, -R0 ;  /* 0x0000000103039824 */ /* 0x000fe400078e0a00 */
[----:B------:R-:W-:-:S03]  /*10d60*/  IMAD R8, R0, R11, R8 ;  /* 0x0000000b00087224 */ /* 0x000fc600078e0208 */
[----:B------:R-:W-:Y:S01]  /*10d70*/  ISETP.GT.U32.AND P1, PT, R0, R3, PT ;  /* 0x000000030000720c */ /* 0x000fe20003f24070 */
[----:B------:R-:W-:Y:S01]  /*10d80*/  IMAD.HI.U32 R7, R2, R9, RZ ;  /* 0x0000000902077227 */ /* 0x000fe200078e00ff */
[----:B------:R-:W-:Y:S02]  /*10d90*/  ISETP.GE.AND P4, PT, R19, RZ, PT ;  /* 0x000000ff1300720c */ /* 0x000fe40003f86270 */
[----:B------:R-:W-:Y:S01]  /*10da0*/  ISETP.GT.U32.AND P3, PT, R0, R8, PT ;  /* 0x000000080000720c */ /* 0x000fe20003f64070 */
[----:B------:R-:W-:Y:S02]  /*10db0*/  IMAD.MOV R7, RZ, RZ, -R7 ;  /* 0x000000ffff077224 */ /* 0x000fe400078e0a07 */
[----:B0-----:R-:W-:-:S04]  /*10dc0*/  IMAD.HI.U32 R10, R2, R4, RZ ;  /* 0x00000004020a7227 */ /* 0x001fc800078e00ff */
[C---:B------:R-:W-:Y:S02]  /*10dd0*/  IMAD R9, R0.reuse, R7, R9 ;  /* 0x0000000700097224 */ /* 0x040fe400078e0209 */
[----:B------:R-:W-:Y:S02]  /*10de0*/  IMAD.MOV R10, RZ, RZ, -R10 ;  /* 0x000000ffff0a7224 */ /* 0x000fe400078e0a0a */
[----:B------:R-:W-:Y:S01]  /*10df0*/  @!P1 IMAD.IADD R3, R3, 0x1, -R0 ;  /* 0x0000000103039824 */ /* 0x000fe200078e0a00 */
[C---:B------:R-:W-:Y:S01]  /*10e00*/  ISETP.GT.U32.AND P1, PT, R0.reuse, R9, PT ;  /* 0x000000090000720c */ /* 0x040fe20003f24070 */
[----:B------:R-:W-:Y:S02]  /*10e10*/  IMAD R4, R0, R10, R4 ;  /* 0x0000000a00047224 */ /* 0x000fe400078e0204 */
[----:B------:R-:W-:Y:S02]  /*10e20*/  IMAD.MOV.U32 R11, RZ, RZ, R3 ;  /* 0x000000ffff0b7224 */ /* 0x000fe400078e0003 */
[----:B------:R-:W-:-:S02]  /*10e30*/  @!P3 IMAD.IADD R8, R8, 0x1, -R0 ;  /* 0x000000010808b824 */ /* 0x000fc400078e0a00 */
[----:B------:R-:W-:Y:S01]  /*10e40*/  @!P4 IMAD.MOV R11, RZ, RZ, -R11 ;  /* 0x000000ffff0bc224 */ /* 0x000fe200078e0a0b */
[----:B------:R-:W-:Y:S02]  /*10e50*/  ISETP.GT.U32.AND P4, PT, R0, R4, PT ;  /* 0x000000040000720c */ /* 0x000fe40003f84070 */
[----:B------:R-:W-:Y:S02]  /*10e60*/  ISETP.GE.AND P0, PT, R18, RZ, PT ;  /* 0x000000ff1200720c */ /* 0x000fe40003f06270 */
[----:B------:R-:W-:Y:S01]  /*10e70*/  ISETP.GT.U32.AND P3, PT, R0, R8, PT ;  /* 0x000000080000720c */ /* 0x000fe20003f64070 */
[----:B------:R-:W-:-:S05]  /*10e80*/  @!P1 IMAD.IADD R9, R9, 0x1, -R0 ;  /* 0x0000000109099824 */ /* 0x000fca00078e0a00 */
[----:B------:R-:W-:-:S03]  /*10e90*/  ISETP.GT.U32.AND P1, PT, R0, R9, PT ;  /* 0x000000090000720c */ /* 0x000fc60003f24070 */
[----:B------:R-:W-:Y:S02]  /*10ea0*/  @!P4 IMAD.IADD R4, R4, 0x1, -R0 ;  /* 0x000000010404c824 */ /* 0x000fe400078e0a00 */
[----:B------:R-:W-:Y:S02]  /*10eb0*/  @!P0 IMAD.MOV R6, RZ, RZ, -R6 ;  /* 0x000000ffff068224 */ /* 0x000fe400078e0a06 */
[----:B------:R-:W-:Y:S01]  /*10ec0*/  @!P3 IMAD.IADD R8, R8, 0x1, -R0 ;  /* 0x000000010808b824 */ /* 0x000fe200078e0a00 */
[----:B------:R-:W-:Y:S02]  /*10ed0*/  ISETP.GT.U32.AND P4, PT, R0, R4, PT ;  /* 0x000000040000720c */ /* 0x000fe40003f84070 */
[----:B------:R-:W-:Y:S01]  /*10ee0*/  STL [R1+0x2c], R6 ;  /* 0x00002c0601007387 */ /* 0x000fe20000100800 */
[----:B------:R-:W-:Y:S02]  /*10ef0*/  @!P5 IMAD.MOV R8, RZ, RZ, -R8 ;  /* 0x000000ffff08d224 */ /* 0x000fe400078e0a08 */
[----:B------:R-:W-:Y:S01]  /*10f00*/  @!P1 IMAD.IADD R9, R9, 0x1, -R0 ;  /* 0x0000000109099824 */ /* 0x000fe200078e0a00 */
[----:B------:R-:W-:Y:S04]  /*10f10*/  STL [R1+0x28], R11 ;  /* 0x0000280b01007387 */ /* 0x000fe80000100800 */
[----:B------:R-:W-:Y:S01]  /*10f20*/  STL [R1+0x24], R8 ;  /* 0x0000240801007387 */ /* 0x000fe20000100800 */
[----:B------:R-:W-:-:S02]  /*10f30*/  @!P2 IMAD.MOV R9, RZ, RZ, -R9 ;  /* 0x000000ffff09a224 */ /* 0x000fc400078e0a09 */
[----:B------:R-:W-:Y:S01]  /*10f40*/  @!P4 IMAD.IADD R4, R4, 0x1, -R0 ;  /* 0x000000010404c824 */ /* 0x000fe200078e0a00 */
[----:B--2---:R-:W-:-:S05]  /*10f50*/  IABS R7, R20 ;  /* 0x0000001400077213 */ /* 0x004fca0000000000 */
[----:B------:R-:W-:-:S04]  /*10f60*/  IMAD.HI.U32 R3, R2, R7, RZ ;  /* 0x0000000702037227 */ /* 0x000fc800078e00ff */
[----:B------:R-:W-:-:S04]  /*10f70*/  IMAD.MOV R3, RZ, RZ, -R3 ;  /* 0x000000ffff037224 */ /* 0x000fc800078e0a03 */
[----:B------:R-:W-:Y:S01]  /*10f80*/  IMAD R7, R0, R3, R7 ;  /* 0x0000000300077224 */ /* 0x000fe200078e0207 */
[----:B------:R0:W-:Y:S02]  /*10f90*/  STL [R1+0x20], R9 ;  /* 0x0000200901007387 */ /* 0x0001e40000100800 */
[----:B0-----:R-:W-:-:S04]  /*10fa0*/  IMAD.MOV.U32 R9, RZ, RZ, R4 ;  /* 0x000000ffff097224 */ /* 0x001fc800078e0004 */
[----:B------:R-:W-:Y:S01]  /*10fb0*/  @!P6 IMAD.MOV R9, RZ, RZ, -R9 ;  /* 0x000000ffff09e224 */ /* 0x000fe200078e0a09 */
[----:B------:R-:W-:-:S05]  /*10fc0*/  IABS R14, R24 ;  /* 0x00000018000e7213 */ /* 0x000fca0000000000 */
[----:B------:R-:W-:Y:S01]  /*10fd0*/  IMAD.HI.U32 R4, R2, R14, RZ ;  /* 0x0000000e02047227 */ /* 0x000fe200078e00ff */
[----:B------:R-:W-:-:S03]  /*10fe0*/  IABS R15, R23 ;  /* 0x00000017000f7213 */ /* 0x000fc60000000000 */
[----:B------:R-:W-:Y:S01]  /*10ff0*/  IMAD.MOV R4, RZ, RZ, -R4 ;  /* 0x000000ffff047224 */ /* 0x000fe200078e0a04 */
[----:B------:R-:W-:-:S03]  /*11000*/  ISETP.GT.U32.AND P5, PT, R0, R7, PT ;  /* 0x000000070000720c */ /* 0x000fc60003fa4070 */
[----:B------:R-:W-:Y:S02]  /*11010*/  IMAD R14, R0, R4, R14 ;  /* 0x00000004000e7224 */ /* 0x000fe400078e020e */
[----:B------:R-:W-:-:S04]  /*11020*/  IMAD.HI.U32 R4, R2, R15, RZ ;  /* 0x0000000f02047227 */ /* 0x000fc800078e00ff */
[----:B------:R-:W-:-:S04]  /*11030*/  IMAD.MOV R4, RZ, RZ, -R4 ;  /* 0x000000ffff047224 */ /* 0x000fc800078e0a04 */
[----:B------:R-:W-:Y:S02]  /*11040*/  IMAD R15, R0, R4, R15 ;  /* 0x00000004000f7224 */ /* 0x000fe400078e020f */
[----:B------:R-:W-:Y:S01]  /*11050*/  @!P5 IMAD.IADD R7, R7, 0x1, -R0 ;  /* 0x000000010707d824 */ /* 0x000fe200078e0a00 */
[----:B------:R-:W-:-:S04]  /*11060*/  ISETP.GE.AND P0, PT, R20, RZ, PT ;  /* 0x000000ff1400720c */ /* 0x000fc80003f06270 */
[----:B------:R-:W-:Y:S02]  /*11070*/  ISETP.GT.U32.AND P2, PT, R0, R7, PT ;  /* 0x000000070000720c */ /* 0x000fe40003f44070 */
[----:B------:R-:W-:Y:S01]  /*11080*/  ISETP.GE.AND P5, PT, R24, RZ, PT ;  /* 0x000000ff1800720c */ /* 0x000fe20003fa6270 */
[----:B------:R-:W-:Y:S10]  /*11090*/  STL [R1+0x1c], R9 ;  /* 0x00001c0901007387 */ /* 0x000ff40000100800 */
[----:B------:R-:W-:Y:S01]  /*110a0*/  @!P2 IMAD.IADD R7, R7, 0x1, -R0 ;  /* 0x000000010707a824 */ /* 0x000fe200078e0a00 */
[----:B------:R-:W-:-:S03]  /*110b0*/  ISETP.GE.AND P2, PT, R23, RZ, PT ;  /* 0x000000ff1700720c */ /* 0x000fc60003f46270 */
[----:B------:R-:W-:-:S05]  /*110c0*/  @!P0 IMAD.MOV R7, RZ, RZ, -R7 ;  /* 0x000000ffff078224 */ /* 0x000fca00078e0a07 */
[----:B------:R-:W-:Y:S01]  /*110d0*/  STL [R1+0x18], R7 ;  /* 0x0000180701007387 */ /* 0x000fe20000100800 */
[----:B------:R-:W-:Y:S02]  /*110e0*/  IABS R18, R28 ;  /* 0x0000001c00127213 */ /* 0x000fe40000000000 */
[----:B------:R-:W-:Y:S02]  /*110f0*/  IABS R20, R29 ;  /* 0x0000001d00147213 */ /* 0x000fe40000000000 */
[----:B---3--:R-:W-:-:S05]  /*11100*/  IABS R6, R26 ;  /* 0x0000001a00067213 */ /* 0x008fca0000000000 */
[----:B------:R-:W-:Y:S01]  /*11110*/  IMAD.HI.U32 R10, R2, R6, RZ ;  /* 0x00000006020a7227 */ /* 0x000fe200078e00ff */
[----:B----4-:R-:W-:-:S03]  /*11120*/  IABS R3, R25 ;  /* 0x0000001900037213 */ /* 0x010fc60000000000 */
[----:B------:R-:W-:Y:S02]  /*11130*/  IMAD.MOV R10, RZ, RZ, -R10 ;  /* 0x000000ffff0a7224 */ /* 0x000fe400078e0a0a */
[----:B------:R-:W-:-:S04]  /*11140*/  IMAD.HI.U32 R8, R2, R3, RZ ;  /* 0x0000000302087227 */ /* 0x000fc800078e00ff */
[----:B------:R-:W-:Y:S02]  /*11150*/  IMAD.MOV R8, RZ, RZ, -R8 ;  /* 0x000000ffff087224 */ /* 0x000fe400078e0a08 */
[C---:B------:R-:W-:Y:S02]  /*11160*/  IMAD R6, R0.reuse, R10, R6 ;  /* 0x0000000a00067224 */ /* 0x040fe400078e0206 */
[----:B------:R-:W-:-:S03]  /*11170*/  IMAD R3, R0, R8, R3 ;  /* 0x0000000800037224 */ /* 0x000fc600078e0203 */
[C---:B------:R-:W-:Y:S02]  /*11180*/  ISETP.GT.U32.AND P4, PT, R0.reuse, R6, PT ;  /* 0x000000060000720c */ /* 0x040fe40003f84070 */
[----:B------:R-:W-:-:S11]  /*11190*/  ISETP.GT.U32.AND P6, PT, R0, R3, PT ;  /* 0x000000030000720c */ /* 0x000fd60003fc4070 */
[--C-:B------:R-:W-:Y:S02]  /*111a0*/  @!P4 IMAD.IADD R6, R6, 0x1, -R0.reuse ;  /* 0x000000010606c824 */ /* 0x100fe400078e0a00 */
[----:B------:R-:W-:-:S03]  /*111b0*/  @!P6 IMAD.IADD R3, R3, 0x1, -R0 ;  /* 0x000000010303e824 */ /* 0x000fc600078e0a00 */
[C---:B------:R-:W-:Y:S02]  /*111c0*/  ISETP.GT.U32.AND P4, PT, R0.reuse, R6, PT ;  /* 0x000000060000720c */ /* 0x040fe40003f84070 */
[----:B------:R-:W-:-:S11]  /*111d0*/  ISETP.GT.U32.AND P6, PT, R0, R3, PT ;  /* 0x000000030000720c */ /* 0x000fd60003fc4070 */
[--C-:B------:R-:W-:Y:S01]  /*111e0*/  @!P4 IMAD.IADD R6, R6, 0x1, -R0.reuse ;  /* 0x000000010606c824 */ /* 0x100fe200078e0a00 */
[C---:B------:R-:W-:Y:S01]  /*111f0*/  ISETP.GT.U32.AND P4, PT, R0.reuse, R14, PT ;  /* 0x0000000e0000720c */ /* 0x040fe20003f84070 */
[----:B------:R-:W-:Y:S01]  /*11200*/  @!P6 IMAD.IADD R3, R3, 0x1, -R0 ;  /* 0x000000010303e824 */ /* 0x000fe200078e0a00 */
[----:B------:R-:W-:Y:S02]  /*11210*/  ISETP.GT.U32.AND P6, PT, R0, R15, PT ;  /* 0x0000000f0000720c */ /* 0x000fe40003fc4070 */
[----:B------:R-:W-:Y:S02]  /*11220*/  ISETP.GE.AND P3, PT, R26, RZ, PT ;  /* 0x000000ff1a00720c */ /* 0x000fe40003f66270 */
[----:B------:R-:W-:-:S07]  /*11230*/  ISETP.GE.AND P1, PT, R25, RZ, PT ;  /* 0x000000ff1900720c */ /* 0x000fce0003f26270 */
[--C-:B------:R-:W-:Y:S02]  /*11240*/  @!P4 IMAD.IADD R14, R14, 0x1, -R0.reuse ;  /* 0x000000010e0ec824 */ /* 0x100fe400078e0a00 */
[----:B------:R-:W-:-:S03]  /*11250*/  @!P6 IMAD.IADD R15, R15, 0x1, -R0 ;  /* 0x000000010f0fe824 */ /* 0x000fc600078e0a00 */
[C---:B------:R-:W-:Y:S02]  /*11260*/  ISETP.GT.U32.AND P4, PT, R0.reuse, R14, PT ;  /* 0x0000000e0000720c */ /* 0x040fe40003f84070 */
[----:B------:R-:W-:Y:S01]  /*11270*/  ISETP.GT.U32.AND P6, PT, R0, R15, PT ;  /* 0x0000000f0000720c */ /* 0x000fe20003fc4070 */
[----:B------:R-:W-:-:S05]  /*11280*/  @!P3 IMAD.MOV R6, RZ, RZ, -R6 ;  /* 0x000000ffff06b224 */ /* 0x000fca00078e0a06 */
[----:B------:R0:W-:Y:S05]  /*11290*/  STL [R1+0x10], R6 ;  /* 0x0000100601007387 */ /* 0x0001ea0000100800 */
[--C-:B------:R-:W-:Y:S02]  /*112a0*/  @!P4 IMAD.IADD R14, R14, 0x1, -R0.reuse ;  /* 0x000000010e0ec824 */ /* 0x100fe400078e0a00 */
[----:B0-----:R-:W-:Y:S02]  /*112b0*/  IMAD.MOV.U32 R6, RZ, RZ, R3 ;  /* 0x000000ffff067224 */ /* 0x001fe400078e0003 */
[----:B------:R-:W-:Y:S02]  /*112c0*/  @!P6 IMAD.IADD R15, R15, 0x1, -R0 ;  /* 0x000000010f0fe824 */ /* 0x000fe400078e0a00 */
[----:B------:R-:W-:-:S02]  /*112d0*/  @!P1 IMAD.MOV R6, RZ, RZ, -R6 ;  /* 0x000000ffff069224 */ /* 0x000fc400078e0a06 */
[----:B------:R-:W-:Y:S01]  /*112e0*/  @!P5 IMAD.MOV R14, RZ, RZ, -R14 ;  /* 0x000000ffff0ed224 */ /* 0x000fe200078e0a0e */
[----:B------:R-:W-:Y:S01]  /*112f0*/  ISETP.GE.AND P4, PT, R28, RZ, PT ;  /* 0x000000ff1c00720c */ /* 0x000fe20003f86270 */
[----:B------:R-:W-:Y:S01]  /*11300*/  @!P2 IMAD.MOV R15, RZ, RZ, -R15 ;  /* 0x000000ffff0fa224 */ /* 0x000fe200078e0a0f */
[----:B------:R-:W-:Y:S01]  /*11310*/  STL [R1+0xc], R6 ;  /* 0x00000c0601007387 */ /* 0x000fe20000100800 */
[----:B------:R-:W-:-:S03]  /*11320*/  ISETP.GE.AND P2, PT, R29, RZ, PT ;  /* 0x000000ff1d00720c */ /* 0x000fc60003f46270 */
[----:B------:R-:W2:Y:S04]  /*11330*/  LDL.LU R28, [R1+0x578] ;  /* 0x00057800011c7983 */ /* 0x000ea80000300800 */
[----:B------:R-:W3:Y:S04]  /*11340*/  LDL.LU R23, [R1+0x580] ;  /* 0x0005800001177983 */ /* 0x000ee80000300800 */
[----:B------:R-:W-:Y:S04]  /*11350*/  STL [R1+0x30d4], R14 ;  /* 0x0030d40e01007387 */ /* 0x000fe80000100800 */
[----:B------:R-:W-:Y:S04]  /*11360*/  STL [R1+0x30d8], R15 ;  /* 0x0030d80f01007387 */ /* 0x000fe80000100800 */
[----:B------:R-:W4:Y:S01]  /*11370*/  LDL.LU R29, [R1+0x598] ;  /* 0x00059800011d7983 */ /* 0x000f220000300800 */
[----:B------:R-:W-:-:S05]  /*11380*/  IABS R16, R22 ;  /* 0x0000001600107213 */ /* 0x000fca0000000000 */
[----:B------:R-:W-:-:S04]  /*11390*/  IMAD.HI.U32 R4, R2, R16, RZ ;  /* 0x0000001002047227 */ /* 0x000fc800078e00ff */
[----:B------:R-:W-:-:S04]  /*113a0*/  IMAD.MOV R4, RZ, RZ, -R4 ;  /* 0x000000ffff047224 */ /* 0x000fc800078e0a04 */
[----:B------:R-:W-:-:S05]  /*113b0*/  IMAD R16, R0, R4, R16 ;  /* 0x0000000400107224 */ /* 0x000fca00078e0210 */
[----:B------:R-:W-:Y:S02]  /*113c0*/  ISETP.GT.U32.AND P1, PT, R0, R16, PT ;  /* 0x000000100000720c */ /* 0x000fe40003f24070 */
[----:B------:R-:W-:Y:S01]  /*113d0*/  IABS R17, R21 ;  /* 0x0000001500117213 */ /* 0x000fe20000000000 */
[----:B------:R-:W-:-:S04]  /*113e0*/  IMAD.HI.U32 R4, R2, R18, RZ ;  /* 0x0000001202047227 */ /* 0x000fc800078e00ff */
[----:B------:R-:W-:-:S06]  /*113f0*/  IMAD.HI.U32 R3, R2, R17, RZ ;  /* 0x0000001102037227 */ /* 0x000fcc00078e00ff */
[----:B------:R-:W-:Y:S01]  /*11400*/  @!P1 IMAD.IADD R16, R16, 0x1, -R0 ;  /* 0x0000000110109824 */ /* 0x000fe200078e0a00 */
[----:B------:R-:W-:-:S04]  /*11410*/  IABS R19, R27 ;  /* 0x0000001b00137213 */ /* 0x000fc80000000000 */
[----:B------:R-:W-:Y:S01]  /*11420*/  ISETP.GT.U32.AND P1, PT, R0, R16, PT ;  /* 0x000000100000720c */ /* 0x000fe20003f24070 */
[----:B------:R-:W-:Y:S02]  /*11430*/  IMAD.MOV R3, RZ, RZ, -R3 ;  /* 0x000000ffff037224 */ /* 0x000fe400078e0a03 */
[----:B------:R-:W-:Y:S01]  /*11440*/  IMAD.MOV R4, RZ, RZ, -R4 ;  /* 0x000000ffff047224 */ /* 0x000fe200078e0a04 */
[----:B------:R-:W-:Y:S01]  /*11450*/  ISETP.GE.AND P0, PT, R22, RZ, PT ;  /* 0x000000ff1600720c */ /* 0x000fe20003f06270 */
[----:B------:R-:W-:Y:S02]  /*11460*/  IMAD R17, R0, R3, R17 ;  /* 0x0000000300117224 */ /* 0x000fe400078e0211 */
[----:B------:R-:W-:-:S04]  /*11470*/  IMAD.HI.U32 R3, R2, R19, RZ ;  /* 0x0000001302037227 */ /* 0x000fc800078e00ff */
[C---:B------:R-:W-:Y:S01]  /*11480*/  IMAD R18, R0.reuse, R4, R18 ;  /* 0x0000000400127224 */ /* 0x040fe200078e0212 */
[----:B------:R-:W-:Y:S01]  /*11490*/  ISETP.GT.U32.AND P5, PT, R0, R17, PT ;  /* 0x000000110000720c */ /* 0x000fe20003fa4070 */
[----:B------:R-:W-:Y:S02]  /*114a0*/  IMAD.MOV R3, RZ, RZ, -R3 ;  /* 0x000000ffff037224 */ /* 0x000fe400078e0a03 */
[----:B------:R-:W-:Y:S01]  /*114b0*/  @!P1 IMAD.IADD R16, R16, 0x1, -R0 ;  /* 0x0000000110109824 */ /* 0x000fe200078e0a00 */
[C---:B------:R-:W-:Y:S01]  /*114c0*/  ISETP.GT.U32.AND P1, PT, R0.reuse, R18, PT ;  /* 0x000000120000720c */ /* 0x040fe20003f24070 */
[----:B------:R-:W-:Y:S02]  /*114d0*/  IMAD R19, R0, R3, R19 ;  /* 0x0000000300137224 */ /* 0x000fe400078e0213 */
[----:B------:R-:W-:-:S03]  /*114e0*/  @!P0 IMAD.MOV R16, RZ, RZ, -R16 ;  /* 0x000000ffff108224 */ /* 0x000fc600078e0a10 */
[----:B------:R-:W-:-:S03]  /*114f0*/  ISETP.GT.U32.AND P0, PT, R0, R19, PT ;  /* 0x000000130000720c */ /* 0x000fc60003f04070 */
[----:B------:R-:W-:-:S04]  /*11500*/  @!P5 IMAD.IADD R17, R17, 0x1, -R0 ;  /* 0x000000011111d824 */ /* 0x000fc800078e0a00 */
[----:B------:R-:W-:Y:S01]  /*11510*/  @!P1 IMAD.IADD R18, R18, 0x1, -R0 ;  /* 0x0000000112129824 */ /* 0x000fe200078e0a00 */
[----:B------:R-:W-:-:S04]  /*11520*/  ISETP.GT.U32.AND P5, PT, R0, R17, PT ;  /* 0x000000110000720c */ /* 0x000fc80003fa4070 */
[----:B------:R-:W-:Y:S01]  /*11530*/  ISETP.GT.U32.AND P1, PT, R0, R18, PT ;  /* 0x000000120000720c */ /* 0x000fe20003f24070 */
[----:B------:R-:W-:Y:S01]  /*11540*/  @!P0 IMAD.IADD R19, R19, 0x1, -R0 ;  /* 0x0000000113138824 */ /* 0x000fe200078e0a00 */
[----:B------:R-:W-:-:S04]  /*11550*/  ISETP.GE.AND P3, PT, R21, RZ, PT ;  /* 0x000000ff1500720c */ /* 0x000fc80003f66270 */
[----:B------:R-:W-:-:S03]  /*11560*/  ISETP.GT.U32.AND P0, PT, R0, R19, PT ;  /* 0x000000130000720c */ /* 0x000fc60003f04070 */
[----:B------:R-:W-:-:S04]  /*11570*/  @!P5 IMAD.IADD R17, R17, 0x1, -R0 ;  /* 0x000000011111d824 */ /* 0x000fc800078e0a00 */
[----:B------:R-:W-:Y:S02]  /*11580*/  @!P1 IMAD.IADD R18, R18, 0x1, -R0 ;  /* 0x0000000112129824 */ /* 0x000fe400078e0a00 */
[----:B------:R-:W-:Y:S01]  /*11590*/  @!P3 IMAD.MOV R17, RZ, RZ, -R17 ;  /* 0x000000ffff11b224 */ /* 0x000fe200078e0a11 */
[----:B------:R-:W-:Y:S01]  /*115a0*/  ISETP.GE.AND P6, PT, R27, RZ, PT ;  /* 0x000000ff1b00720c */ /* 0x000fe20003fc6270 */
[----:B------:R-:W-:Y:S01]  /*115b0*/  @!P4 IMAD.MOV R18, RZ, RZ, -R18 ;  /* 0x000000ffff12c224 */ /* 0x000fe200078e0a12 */
[----:B------:R-:W-:Y:S01]  /*115c0*/  STL [R1+0x30dc], R16 ;  /* 0x0030dc1001007387 */ /* 0x000fe20000100800 */
[----:B------:R-:W-:-:S03]  /*115d0*/  @!P0 IMAD.IADD R19, R19, 0x1, -R0 ;  /* 0x0000000113138824 */ /* 0x000fc600078e0a00 */
[----:B------:R-:W5:Y:S01]  /*115e0*/  LDL.LU R27, [R1+0x584] ;  /* 0x00058400011b7983 */ /* 0x000f620000300800 */
[----:B--2---:R-:W-:Y:S02]  /*115f0*/  IABS R21, R28 ;  /* 0x0000001c00157213 */ /* 0x004fe40000000000 */
[----:B------:R-:W-:Y:S02]  /*11600*/  ISETP.GE.AND P5, PT, R28, RZ, PT ;  /* 0x000000ff1c00720c */ /* 0x000fe40003fa6270 */
[----:B------:R-:W2:Y:S01]  /*11610*/  LDL.LU R28, [R1+0x588] ;  /* 0x00058800011c7983 */ /* 0x000ea20000300800 */
[----:B---3--:R-:W-:Y:S02]  /*11620*/  IABS R22, R23 ;  /* 0x0000001700167213 */ /* 0x008fe40000000000 */
[----:B------:R-:W-:Y:S01]  /*11630*/  ISETP.GE.AND P3, PT, R23, RZ, PT ;  /* 0x000000ff1700720c */ /* 0x000fe20003f66270 */
[----:B------:R-:W-:Y:S04]  /*11640*/  STL [R1+0x30e0], R17 ;  /* 0x0030e01101007387 */ /* 0x000fe80000100800 */
[----:B------:R-:W-:Y:S01]  /*11650*/  STL [R1+0x30e4], R18 ;  /* 0x0030e41201007387 */ /* 0x000fe20000100800 */
[----:B----4-:R-:W-:-:S02]  /*11660*/  ISETP.GE.AND P0, PT, R29, RZ, PT ;  /* 0x000000ff1d00720c */ /* 0x010fc40003f06270 */
[----:B------:R-:W-:Y:S02]  /*11670*/  IABS R23, R29 ;  /* 0x0000001d00177213 */ /* 0x000fe40000000000 */
[----:B------:R-:W3:Y:S04]  /*11680*/  LDL.LU R29, [R1+0x590] ;  /* 0x00059000011d7983 */ /* 0x000ee80000300800 */
[----:B------:R-:W4:Y:S01]  /*11690*/  LDL.LU R13, [R1+0x594] ;  /* 0x00059400010d7983 */ /* 0x000f220000300800 */
[----:B------:R-:W-:-:S04]  /*116a0*/  IMAD.HI.U32 R3, R2, R21, RZ ;  /* 0x0000001502037227 */ /* 0x000fc800078e00ff */
[----:B------:R-:W-:-:S04]  /*116b0*/  IMAD.MOV R3, RZ, RZ, -R3 ;  /* 0x000000ffff037224 */ /* 0x000fc800078e0a03 */
[----:B------:R-:W-:-:S05]  /*116c0*/  IMAD R21, R0, R3, R21 ;  /* 0x0000000300157224 */ /* 0x000fca00078e0215 */
[----:B------:R-:W-:Y:S01]  /*116d0*/  ISETP.GT.U32.AND P4, PT, R0, R21, PT ;  /* 0x000000150000720c */ /* 0x000fe20003f84070 */
[----:B------:R-:W-:-:S04]  /*116e0*/  IMAD.HI.U32 R4, R2, R20, RZ ;  /* 0x0000001402047227 */ /* 0x000fc800078e00ff */
[----:B------:R-:W-:Y:S02]  /*116f0*/  IMAD.MOV R4, RZ, RZ, -R4 ;  /* 0x000000ffff047224 */ /* 0x000fe400078e0a04 */
[----:B------:R-:W-:-:S04]  /*11700*/  IMAD.HI.U32 R3, R2, R22, RZ ;  /* 0x0000001602037227 */ /* 0x000fc800078e00ff */
[C---:B------:R-:W-:Y:S02]  /*11710*/  IMAD R20, R0.reuse, R4, R20 ;  /* 0x0000000400147224 */ /* 0x040fe400078e0214 */
[----:B------:R-:W-:Y:S02]  /*11720*/  @!P4 IMAD.IADD R21, R21, 0x1, -R0 ;  /* 0x000000011515c824 */ /* 0x000fe400078e0a00 */
[----:B------:R-:W-:Y:S01]  /*11730*/  IMAD.MOV R3, RZ, RZ, -R3 ;  /* 0x000000ffff037224 */ /* 0x000fe200078e0a03 */
[----:B------:R-:W-:Y:S01]  /*11740*/  ISETP.GT.U32.AND P1, PT, R0, R20, PT ;  /* 0x000000140000720c */ /* 0x000fe20003f24070 */
[----:B------:R-:W-:Y:S01]  /*11750*/  IMAD.HI.U32 R4, R2, R23, RZ ;  /* 0x0000001702047227 */ /* 0x000fe200078e00ff */
[----:B------:R-:W-:-:S03]  /*11760*/  ISETP.GT.U32.AND P4, PT, R0, R21, PT ;  /* 0x000000150000720c */ /* 0x000fc60003f84070 */
[C---:B------:R-:W-:Y:S02]  /*11770*/  IMAD R22, R0.reuse, R3, R22 ;  /* 0x0000000300167224 */ /* 0x040fe400078e0216 */
[----:B------:R-:W-:Y:S02]  /*11780*/  @!P6 IMAD.MOV R19, RZ, RZ, -R19 ;  /* 0x000000ffff13e224 */ /* 0x000fe400078e0a13 */
[----:B------:R-:W-:Y:S01]  /*11790*/  IMAD.MOV R4, RZ, RZ, -R4 ;  /* 0x000000ffff047224 */ /* 0x000fe200078e0a04 */
[----:B------:R-:W-:-:S03]  /*117a0*/  ISETP.GT.U32.AND P6, PT, R0, R22, PT ;  /* 0x000000160000720c */ /* 0x000fc60003fc4070 */
[----:B------:R-:W-:Y:S02]  /*117b0*/  IMAD R23, R0, R4, R23 ;  /* 0x0000000400177224 */ /* 0x000fe400078e0217 */
[--C-:B------:R-:W-:Y:S02]  /*117c0*/  @!P4 IMAD.IADD R21, R21, 0x1, -R0.reuse ;  /* 0x000000011515c824 */ /* 0x100fe400078e0a00 */
[----:B------:R-:W-:Y:S01]  /*117d0*/  @!P1 IMAD.IADD R20, R20, 0x1, -R0 ;  /* 0x0000000114149824 */ /* 0x000fe200078e0a00 */
[----:B------:R-:W-:-:S04]  /*117e0*/  ISETP.GT.U32.AND P4, PT, R0, R23, PT ;  /* 0x000000170000720c */ /* 0x000fc80003f84070 */
[----:B------:R-:W-:Y:S01]  /*117f0*/  ISETP.GT.U32.AND P1, PT, R0, R20, PT ;  /* 0x000000140000720c */ /* 0x000fe20003f24070 */
[----:B------:R-:W-:-:S05]  /*11800*/  @!P6 IMAD.IADD R22, R22, 0x1, -R0 ;  /* 0x000000011616e824 */ /* 0x000fca00078e0a00 */
[----:B------:R-:W-:-:S03]  /*11810*/  ISETP.GT.U32.AND P6, PT, R0, R22, PT ;  /* 0x000000160000720c */ /* 0x000fc60003fc4070 */
[----:B------:R-:W-:-:S04]  /*11820*/  @!P4 IMAD.IADD R23, R23, 0x1, -R0 ;  /* 0x000000011717c824 */ /* 0x000fc800078e0a00 */
[----:B------:R-:W-:Y:S01]  /*11830*/  @!P1 IMAD.IADD R20, R20, 0x1, -R0 ;  /* 0x0000000114149824 */ /* 0x000fe200078e0a00 */
[----:B------:R-:W-:Y:S01]  /*11840*/  ISETP.GT.U32.AND P4, PT, R0, R23, PT ;  /* 0x000000170000720c */ /* 0x000fe20003f84070 */
[----:B------:R-:W-:Y:S02]  /*11850*/  @!P5 IMAD.MOV R21, RZ, RZ, -R21 ;  /* 0x000000ffff15d224 */ /* 0x000fe400078e0a15 */
[----:B------:R-:W-:Y:S02]  /*11860*/  @!P2 IMAD.MOV R20, RZ, RZ, -R20 ;  /* 0x000000ffff14a224 */ /* 0x000fe400078e0a14 */
[----:B------:R-:W-:Y:S01]  /*11870*/  @!P6 IMAD.IADD R22, R22, 0x1, -R0 ;  /* 0x000000011616e824 */ /* 0x000fe200078e0a00 */
[----:B------:R-:W-:Y:S03]  /*11880*/  STL [R1+0x30e8], R19 ;  /* 0x0030e81301007387 */ /* 0x000fe60000100800 */
[----:B------:R-:W-:Y:S01]  /*11890*/  @!P3 IMAD.MOV R22, RZ, RZ, -R22 ;  /* 0x000000ffff16b224 */ /* 0x000fe200078e0a16 */
[----:B------:R-:W-:Y:S04]  /*118a0*/  STL [R1+0x30ec], R20 ;  /* 0x0030ec1401007387 */ /* 0x000fe80000100800 */
[----:B------:R0:W-:Y:S01]  /*118b0*/  STL [R1+0x30f0], R21 ;  /* 0x0030f01501007387 */ /* 0x0001e20000100800 */
[----:B------:R-:W-:Y:S01]  /*118c0*/  @!P4 IMAD.IADD R23, R23, 0x1, -R0 ;  /* 0x000000011717c824 */ /* 0x000fe200078e0a00 */
[----:B-----5:R-:W-:-:S02]  /*118d0*/  IABS R24, R27 ;  /* 0x0000001b00187213 */ /* 0x020fc40000000000 */
[----:B------:R-:W-:-:S03]  /*118e0*/  ISETP.GE.AND P1, PT, R27, RZ, PT ;  /* 0x000000ff1b00720c */ /* 0x000fc60003f26270 */
[----:B------:R-:W-:-:S04]  /*118f0*/  IMAD.HI.U32 R3, R2, R24, RZ ;  /* 0x0000001802037227 */ /* 0x000fc800078e00ff */
[----:B------:R-:W-:-:S04]  /*11900*/  IMAD.MOV R3, RZ, RZ, -R3 ;  /* 0x000000ffff037224 */ /* 0x000fc800078e0a03 */
[----:B------:R-:W-:Y:S01]  /*11910*/  IMAD R24, R0, R3, R24 ;  /* 0x0000000300187224 */ /* 0x000fe200078e0218 */
[----:B--2---:R-:W-:Y:S02]  /*11920*/  IABS R25, R28 ;  /* 0x0000001c00197213 */ /* 0x004fe40000000000 */
[----:B------:R-:W-:Y:S02]  /*11930*/  ISETP.GE.AND P5, PT, R28, RZ, PT ;  /* 0x000000ff1c00720c */ /* 0x000fe40003fa6270 */
[----:B------:R-:W2:Y:S04]  /*11940*/  LDL.LU R28, [R1+0x5a0] ;  /* 0x0005a000011c7983 */ /* 0x000ea80000300800 */
[----:B------:R-:W5:Y:S04]  /*11950*/  LDL.LU R12, [R1+0x5a4] ;  /* 0x0005a400010c7983 */ /* 0x000f680000300800 */
[----:B------:R-:W-:Y:S01]  /*11960*/  STL [R1+0x30f4], R22 ;  /* 0x0030f41601007387 */ /* 0x000fe20000100800 */
[----:B---3--:R-:W-:-:S02]  /*11970*/  IABS R26, R29 ;  /* 0x0000001d001a7213 */ /* 0x008fc40000000000 */
[----:B------:R-:W-:Y:S02]  /*11980*/  ISETP.GE.AND P3, PT, R29, RZ, PT ;  /* 0x000000ff1d00720c */ /* 0x000fe40003f66270 */
[----:B----4-:R-:W-:Y:S01]  /*11990*/  IABS R27, R13 ;  /* 0x0000000d001b7213 */ /* 0x010fe20000000000 */
[----:B------:R-:W3:Y:S01]  /*119a0*/  LDL.LU R29, [R1+0x5a8] ;  /* 0x0005a800011d7983 */ /* 0x000ee20000300800 */
[----:B------:R-:W-:-:S03]  /*119b0*/  ISETP.GE.AND P4, PT, R13, RZ, PT ;  /* 0x000000ff0d00720c */ /* 0x000fc60003f86270 */
[----:B------:R-:W4:Y:S01]  /*119c0*/  LDL.LU R13, [R1+0x59c] ;  /* 0x00059c00010d7983 */ /* 0x000f220000300800 */
[----:B------:R-:W-:Y:S01]  /*119d0*/  ISETP.GT.U32.AND P2, PT, R0, R24, PT ;  /* 0x000000180000720c */ /* 0x000fe20003f44070 */
[----:B------:R-:W-:-:S04]  /*119e0*/  IMAD.HI.U32 R3, R2, R25, RZ ;  /* 0x0000001902037227 */ /* 0x000fc800078e00ff */
[----:B------:R-:W-:-:S04]  /*119f0*/  IMAD.MOV R3, RZ, RZ, -R3 ;  /* 0x000000ffff037224 */ /* 0x000fc800078e0a03 */
[----:B------:R-:W-:-:S04]  /*11a00*/  IMAD R25, R0, R3, R25 ;  /* 0x0000000300197224 */ /* 0x000fc800078e0219 */
[----:B------:R-:W-:Y:S01]  /*11a10*/  @!P2 IMAD.IADD R24, R24, 0x1, -R0 ;  /* 0x000000011818a824 */ /* 0x000fe200078e0a00 */
[----:B------:R-:W-:-:S04]  /*11a20*/  ISETP.GT.U32.AND P6, PT, R0, R25, PT ;  /* 0x000000190000720c */ /* 0x000fc80003fc4070 */
[----:B------:R-:W-:Y:S01]  /*11a30*/  ISETP.GT.U32.AND P2, PT, R0, R24, PT ;  /* 0x000000180000720c */ /* 0x000fe20003f44070 */
[----:B------:R-:W-:-:S08]  /*11a40*/  @!P0 IMAD.MOV R23, RZ, RZ, -R23 ;  /* 0x000000ffff178224 */ /* 0x000fd000078e0a17 */
[----:B------:R-:W-:-:S04]  /*11a50*/  @!P6 IMAD.IADD R25, R25, 0x1, -R0 ;  /* 0x000000011919e824 */ /* 0x000fc800078e0a00 */
[----:B------:R-:W-:Y:S01]  /*11a60*/  @!P2 IMAD.IADD R24, R24, 0x1, -R0 ;  /* 0x000000011818a824 */ /* 0x000fe200078e0a00 */
[----:B------:R-:W-:-:S03]  /*11a70*/  ISETP.GT.U32.AND P6, PT, R0, R25, PT ;  /* 0x000000190000720c */ /* 0x000fc60003fc4070 */
[----:B------:R-:W-:Y:S01]  /*11a80*/  @!P1 IMAD.MOV R24, RZ, RZ, -R24 ;  /* 0x000000ffff189224 */ /* 0x000fe200078e0a18 */
[----:B------:R-:W-:Y:S04]  /*11a90*/  STL [R1+0x30f8], R23 ;  /* 0x0030f81701007387 */ /* 0x000fe80000100800 */
[----:B------:R1:W-:Y:S04]  /*11aa0*/  STL [R1+0x30fc], R24 ;  /* 0x0030fc1801007387 */ /* 0x0003e80000100800 */
[----:B0-----:R-:W3:Y:S01]  /*11ab0*/  LDL.LU R21, [R1+0x5ac] ;  /* 0x0005ac0001157983 */ /* 0x001ee20000300800 */
[----:B------:R-:W-:-:S03]  /*11ac0*/  @!P6 IMAD.IADD R25, R25, 0x1, -R0 ;  /* 0x000000011919e824 */ /* 0x000fc600078e0a00 */
[----:B------:R-:W3:Y:S01]  /*11ad0*/  LDL.LU R20, [R1+0x5b0] ;  /* 0x0005b00001147983 */ /* 0x000ee20000300800 */
[----:B------:R-:W-:-:S05]  /*11ae0*/  @!P5 IMAD.MOV R25, RZ, RZ, -R25 ;  /* 0x000000ffff19d224 */ /* 0x000fca00078e0a19 */
[----:B------:R-:W-:Y:S04]  /*11af0*/  STL [R1+0x3100], R25 ;  /* 0x0031001901007387 */ /* 0x000fe80000100800 */
[----:B------:R-:W3:Y:S04]  /*11b00*/  LDL.LU R18, [R1+0x5b4] ;  /* 0x0005b40001127983 */ /* 0x000ee80000300800 */
[----:B------:R-:W3:Y:S04]  /*11b10*/  LDL.LU R17, [R1+0x5b8] ;  /* 0x0005b80001117983 */ /* 0x000ee80000300800 */
[----:B------:R-:W3:Y:S04]  /*11b20*/  LDL.LU R16, [R1+0x5bc] ;  /* 0x0005bc0001107983 */ /* 0x000ee80000300800 */
[----:B------:R-:W3:Y:S01]  /*11b30*/  LDL.LU R15, [R1+0x5c0] ;  /* 0x0005c000010f7983 */ /* 0x000ee20000300800 */
[----:B------:R-:W-:-:S03]  /*11b40*/  IMAD.HI.U32 R3, R2, R27, RZ ;  /* 0x0000001b02037227 */ /* 0x000fc600078e00ff */
[----:B------:R-:W3:Y:S01]  /*11b50*/  LDL.LU R14, [R1+0x5c4] ;  /* 0x0005c400010e7983 */ /* 0x000ee20000300800 */
[----:B------:R-:W-:-:S04]  /*11b60*/  IMAD.MOV R3, RZ, RZ, -R3 ;  /* 0x000000ffff037224 */ /* 0x000fc800078e0a03 */
[----:B------:R-:W-:-:S05]  /*11b70*/  IMAD R27, R0, R3, R27 ;  /* 0x00000003001b7224 */ /* 0x000fca00078e021b */
[----:B------:R-:W-:-:S13]  /*11b80*/  ISETP.GT.U32.AND P1, PT, R0, R27, PT ;  /* 0x0000001b0000720c */ /* 0x000fda0003f24070 */
[----:B------:R-:W-:-:S05]  /*11b90*/  @!P1 IMAD.IADD R27, R27, 0x1, -R0 ;  /* 0x000000011b1b9824 */ /* 0x000fca00078e0a00 */
[----:B------:R-:W-:-:S13]  /*11ba0*/  ISETP.GT.U32.AND P1, PT, R0, R27, PT ;  /* 0x0000001b0000720c */ /* 0x000fda0003f24070 */
[----:B------:R-:W-:Y:S02]  /*11bb0*/  @!P1 IMAD.IADD R27, R27, 0x1, -R0 ;  /* 0x000000011b1b9824 */ /* 0x000fe400078e0a00 */
[----:B------:R-:W-:-:S04]  /*11bc0*/  IMAD.HI.U32 R4, R2, R26, RZ ;  /* 0x0000001a02047227 */ /* 0x000fc800078e00ff */
[----:B------:R-:W-:-:S04]  /*11bd0*/  IMAD.MOV R4, RZ, RZ, -R4 ;  /* 0x000000ffff047224 */ /* 0x000fc800078e0a04 */
[----:B------:R-:W-:-:S05]  /*11be0*/  IMAD R26, R0, R4, R26 ;  /* 0x00000004001a7224 */ /* 0x000fca00078e021a */
[----:B------:R-:W-:Y:S02]  /*11bf0*/  ISETP.GT.U32.AND P2, PT, R0, R26, PT ;  /* 0x0000001a0000720c */ /* 0x000fe40003f44070 */
[----:B----4-:R-:W-:Y:S02]  /*11c00*/  IABS R11, R13 ;  /* 0x0000000d000b7213 */ /* 0x010fe40000000000 */
[----:B------:R-:W-:Y:S02]  /*11c10*/  ISETP.GE.AND P1, PT, R13, RZ, PT ;  /* 0x000000ff0d00720c */ /* 0x000fe40003f26270 */
[----:B------:R-:W4:Y:S01]  /*11c20*/  LDL.LU R13, [R1+0x5c8] ;  /* 0x0005c800010d7983 */ /* 0x000f220000300800 */
[----:B--2---:R-:W-:-:S06]  /*11c30*/  ISETP.GE.AND P0, PT, R28, RZ, PT ;  /* 0x000000ff1c00720c */ /* 0x004fcc0003f06270 */
[----:B------:R-:W-:Y:S01]  /*11c40*/  @!P2 IMAD.IADD R26, R26, 0x1, -R0 ;  /* 0x000000011a1aa824 */ /* 0x000fe200078e0a00 */
[----:B------:R-:W-:-:S04]  /*11c50*/  IABS R28, R28 ;  /* 0x0000001c001c7213 */ /* 0x000fc80000000000 */
[----:B------:R-:W-:Y:S01]  /*11c60*/  ISETP.GT.U32.AND P5, PT, R0, R26, PT ;  /* 0x0000001a0000720c */ /* 0x000fe20003fa4070 */
[----:B------:R-:W-:-:S04]  /*11c70*/  IMAD.HI.U32 R6, R2, R28, RZ ;  /* 0x0000001c02067227 */ /* 0x000fc800078e00ff */
[----:B------:R-:W-:Y:S01]  /*11c80*/  IMAD.MOV R6, RZ, RZ, -R6 ;  /* 0x000000ffff067224 */ /* 0x000fe200078e0a06 */
[----:B-----5:R-:W-:-:S03]  /*11c90*/  IABS R4, R12 ;  /* 0x0000000c00047213 */ /* 0x020fc60000000000 */
[----:B------:R-:W-:Y:S01]  /*11ca0*/  IMAD R28, R0, R6, R28 ;  /* 0x00000006001c7224 */ /* 0x000fe200078e021c */
[----:B---3--:R-:W-:Y:S02]  /*11cb0*/  ISETP.GE.AND P2, PT, R29, RZ, PT ;  /* 0x000000ff1d00720c */ /* 0x008fe40003f46270 */
[----:B------:R-:W-:Y:S01]  /*11cc0*/  IABS R3, R29 ;  /* 0x0000001d00037213 */ /* 0x000fe20000000000 */
[----:B------:R-:W-:Y:S01]  /*11cd0*/  @!P5 IMAD.IADD R26, R26, 0x1, -R0 ;  /* 0x000000011a1ad824 */ /* 0x000fe200078e0a00 */
[----:B------:R-:W-:Y:S01]  /*11ce0*/  ISETP.GT.U32.AND P5, PT, R0, R28, PT ;  /* 0x0000001c0000720c */ /* 0x000fe20003fa4070 */
[----:B------:R-:W-:-:S04]  /*11cf0*/  IMAD.HI.U32 R29, R2, R4, RZ ;  /* 0x00000004021d7227 */ /* 0x000fc800078e00ff */
[----:B------:R-:W-:-:S04]  /*11d00*/  IMAD.MOV R29, RZ, RZ, -R29 ;  /* 0x000000ffff1d7224 */ /* 0x000fc800078e0a1d */
[----:B------:R-:W-:-:S04]  /*11d10*/  IMAD R29, R0, R29, R4 ;  /* 0x0000001d001d7224 */ /* 0x000fc800078e0204 */
[----:B------:R-:W-:Y:S01]  /*11d20*/  @!P5 IMAD.IADD R28, R28, 0x1, -R0 ;  /* 0x000000011c1cd824 */ /* 0x000fe200078e0a00 */
[----:B------:R-:W-:Y:S01]  /*11d30*/  ISETP.GT.U32.AND P5, PT, R0, R29, PT ;  /* 0x0000001d0000720c */ /* 0x000fe20003fa4070 */
[----:B------:R-:W-:Y:S01]  /*11d40*/  IMAD.MOV.U32 R7, RZ, RZ, R3 ;  /* 0x000000ffff077224 */ /* 0x000fe200078e0003 */
[----:B------:R-:W-:Y:S01]  /*11d50*/  ISETP.GE.AND P6, PT, R12, RZ, PT ;  /* 0x000000ff0c00720c */ /* 0x000fe20003fc6270 */
[----:B------:R-:W-:Y:S01]  /*11d60*/  @!P3 IMAD.MOV R26, RZ, RZ, -R26 ;  /* 0x000000ffff1ab224 */ /* 0x000fe200078e0a1a */
[----:B------:R-:W-:Y:S01]  /*11d70*/  ISETP.GT.U32.AND P3, PT, R0, R28, PT ;  /* 0x0000001c0000720c */ /* 0x000fe20003f64070 */
[----:B------:R-:W-:-:S08]  /*11d80*/  IMAD.HI.U32 R12, R2, R7, RZ ;  /* 0x00000007020c7227 */ /* 0x000fd000078e00ff */
[----:B------:R-:W-:Y:S02]  /*11d90*/  @!P5 IMAD.IADD R29, R29, 0x1, -R0 ;  /* 0x000000011d1dd824 */ /* 0x000fe400078e0a00 */
[----:B------:R-:W-:Y:S02]  /*11da0*/  IMAD.MOV R12, RZ, RZ, -R12 ;  /* 0x000000ffff0c7224 */ /* 0x000fe400078e0a0c */
[----:B------:R-:W-:Y:S01]  /*11db0*/  IMAD.HI.U32 R3, R2, R11, RZ ;  /* 0x0000000b02037227 */ /* 0x000fe200078e00ff */
[C---:B------:R-:W-:Y:S02]  /*11dc0*/  ISETP.GT.U32.AND P5, PT, R0.reuse, R29, PT ;  /* 0x0000001d0000720c */ /* 0x040fe40003fa4070 */
[----:B------:R-:W-:Y:S01]  /*11dd0*/  IABS R10, R21 ;  /* 0x00000015000a7213 */ /* 0x000fe20000000000 */
[----:B------:R-:W-:Y:S02]  /*11de0*/  IMAD R12, R0, R12, R7 ;  /* 0x0000000c000c7224 */ /* 0x000fe400078e0207 */
[----:B------:R-:W-:-:S02]  /*11df0*/  IMAD.MOV R3, RZ, RZ, -R3 ;  /* 0x000000ffff037224 */ /* 0x000fc400078e0a03 */
[----:B------:R-:W-:Y:S01]  /*11e00*/  @!P3 IMAD.IADD R28, R28, 0x1, -R0 ;  /* 0x000000011c1cb824 */ /* 0x000fe200078e0a00 */
[C---:B------:R-:W-:Y:S01]  /*11e10*/  ISETP.GT.U32.AND P3, PT, R0.reuse, R12, PT ;  /* 0x0000000c0000720c */ /* 0x040fe20003f64070 */
[----:B------:R-:W-:Y:S01]  /*11e20*/  IMAD R11, R0, R3, R11 ;  /* 0x00000003000b7224 */ /* 0x000fe200078e020b */
[----:B------:R-:W-:Y:S01]  /*11e30*/  IABS R9, R20 ;  /* 0x0000001400097213 */ /* 0x000fe20000000000 */
[----:B------:R-:W-:-:S04]  /*11e40*/  IMAD.HI.U32 R6, R2, R10, RZ ;  /* 0x0000000a02067227 */ /* 0x000fc800078e00ff */
[----:B------:R-:W-:Y:S01]  /*11e50*/  @!P5 IMAD.IADD R29, R29, 0x1, -R0 ;  /* 0x000000011d1dd824 */ /* 0x000fe200078e0a00 */
[----:B------:R-:W-:Y:S01]  /*11e60*/  ISETP.GT.U32.AND P5, PT, R0, R11, PT ;  /* 0x0000000b0000720c */ /* 0x000fe20003fa4070 */
[----:B------:R-:W-:Y:S02]  /*11e70*/  IMAD.MOV R6, RZ, RZ, -R6 ;  /* 0x000000ffff067224 */ /* 0x000fe400078e0a06 */
[----:B------:R-:W-:-:S04]  /*11e80*/  IMAD.HI.U32 R4, R2, R9, RZ ;  /* 0x0000000902047227 */ /* 0x000fc800078e00ff */
[----:B------:R-:W-:Y:S02]  /*11e90*/  IMAD R10, R0, R6, R10 ;  /* 0x00000006000a7224 */ /* 0x000fe400078e020a */
[----:B------:R-:W-:Y:S01]  /*11ea0*/  IMAD.MOV R4, RZ, RZ, -R4 ;  /* 0x000000ffff047224 */ /* 0x000fe200078e0a04 */
[----:B------:R-:W-:Y:S01]  /*11eb0*/  IABS R8, R18 ;  /* 0x0000001200087213 */ /* 0x000fe20000000000 */
[--C-:B------:R-:W-:Y:S01]  /*11ec0*/  @!P3 IMAD.IADD R12, R12, 0x1, -R0.reuse ;  /* 0x000000010c0cb824 */ /* 0x100fe200078e0a00 */
[C---:B------:R-:W-:Y:S01]  /*11ed0*/  ISETP.GT.U32.AND P3, PT, R0.reuse, R10, PT ;  /* 0x0000000a0000720c */ /* 0x040fe20003f64070 */
[----:B------:R-:W-:Y:S02]  /*11ee0*/  IMAD R9, R0, R4, R9 ;  /* 0x0000000400097224 */ /* 0x000fe400078e0209 */
[----:B------:R-:W-:Y:S02]  /*11ef0*/  @!P5 IMAD.IADD R11, R11, 0x1, -R0 ;  /* 0x000000010b0bd824 */ /* 0x000fe400078e0a00 */
[----:B------:R-:W-:Y:S01]  /*11f00*/  IMAD.HI.U32 R3, R2, R8, RZ ;  /* 0x0000000802037227 */ /* 0x000fe200078e00ff */
[----:B------:R-:W-:-:S02]  /*11f10*/  ISETP.GT.U32.AND P5, PT, R0, R9, PT ;  /* 0x000000090000720c */ /* 0x000fc40003fa4070 */
[----:B------:R-:W-:Y:S01]  /*11f20*/  IABS R7, R17 ;  /* 0x0000001100077213 */ /* 0x000fe20000000000 */
[----:B------:R-:W-:Y:S01]  /*11f30*/  IMAD.MOV R3, RZ, RZ, -R3 ;  /* 0x000000ffff037224 */ /* 0x000fe200078e0a03 */
[----:B------:R-:W-:Y:S01]  /*11f40*/  IABS R6, R16 ;  /* 0x0000001000067213 */ /* 0x000fe20000000000 */
[----:B------:R-:W-:Y:S01]  /*11f50*/  @!P4 IMAD.MOV R27, RZ, RZ, -R27 ;  /* 0x000000ffff1bc224 */ /* 0x000fe200078e0a1b */
[C---:B------:R-:W-:Y:S01]  /*11f60*/  ISETP.GT.U32.AND P4, PT, R0.reuse, R11, PT ;  /* 0x0000000b0000720c */ /* 0x040fe20003f84070 */
[----:B------:R-:W-:Y:S01]  /*11f70*/  IMAD R8, R0, R3, R8 ;  /* 0x0000000300087224 */ /* 0x000fe200078e0208 */
[----:B------:R-:W-:Y:S01]  /*11f80*/  IABS R3, R14 ;  /* 0x0000000e00037213 */ /* 0x000fe20000000000 */
[----:B------:R-:W-:Y:S01]  /*11f90*/  @!P3 IMAD.IADD R10, R10, 0x1, -R0 ;  /* 0x000000010a0ab824 */ /* 0x000fe200078e0a00 */
[----:B------:R-:W-:Y:S01]  /*11fa0*/  ISETP.GT.U32.AND P3, PT, R0, R12, PT ;  /* 0x0000000c0000720c */ /* 0x000fe20003f64070 */
[----:B-1----:R-:W-:Y:S01]  /*11fb0*/  IMAD.HI.U32 R24, R2, R7, RZ ;  /* 0x0000000702187227 */ /* 0x002fe200078e00ff */
[----:B------:R-:W-:-:S03]  /*11fc0*/  IABS R4, R15 ;  /* 0x0000000f00047213 */ /* 0x000fc60000000000 */
[----:B------:R-:W-:-:S04]  /*11fd0*/  IMAD.HI.U32 R23, R2, R6, RZ ;  /* 0x0000000602177227 */ /* 0x000fc800078e00ff */
[----:B------:R-:W-:Y:S01]  /*11fe0*/  @!P6 IMAD.MOV R29, RZ, RZ, -R29 ;  /* 0x000000ffff1de224 */ /* 0x000fe200078e0a1d */
[C---:B------:R-:W-:Y:S01]  /*11ff0*/  ISETP.GT.U32.AND P6, PT, R0.reuse, R8, PT ;  /* 0x000000080000720c */ /* 0x040fe20003fc4070 */
[----:B------:R-:W-:Y:S01]  /*12000*/  @!P5 IMAD.IADD R9, R9, 0x1, -R0 ;  /* 0x000000010909d824 */ /* 0x000fe200078e0a00 */
[----:B------:R-:W-:Y:S01]  /*12010*/  ISETP.GT.U32.AND P5, PT, R0, R10, PT ;  /* 0x0000000a0000720c */ /* 0x000fe20003fa4070 */
[----:B------:R-:W-:-:S04]  /*12020*/  IMAD.HI.U32 R19, R2, R3, RZ ;  /* 0x0000000302137227 */ /* 0x000fc800078e00ff */
[----:B------:R-:W-:Y:S02]  /*12030*/  IMAD.MOV R24, RZ, RZ, -R24 ;  /* 0x000000ffff187224 */ /* 0x000fe400078e0a18 */
[----:B------:R-:W-:Y:S02]  /*12040*/  IMAD.MOV R23, RZ, RZ, -R23 ;  /* 0x000000ffff177224 */ /* 0x000fe400078e0a17 */
[----:B------:R-:W-:-:S04]  /*12050*/  IMAD.HI.U32 R22, R2, R4, RZ ;  /* 0x0000000402167227 */ /* 0x000fc800078e00ff */
[----:B------:R-:W-:Y:S01]  /*12060*/  @!P0 IMAD.MOV R28, RZ, RZ, -R28 ;  /* 0x000000ffff1c8224 */ /* 0x000fe200078e0a1c */
[C---:B------:R-:W-:Y:S01]  /*12070*/  ISETP.GT.U32.AND P0, PT, R0.reuse, R9, PT ;  /* 0x000000090000720c */ /* 0x040fe20003f04070 */
[----:B------:R-:W-:Y:S02]  /*12080*/  IMAD.MOV R19, RZ, RZ, -R19 ;  /* 0x000000ffff137224 */ /* 0x000fe400078e0a13 */
[C---:B------:R-:W-:Y:S02]  /*12090*/  IMAD R7, R0.reuse, R24, R7 ;  /* 0x0000001800077224 */ /* 0x040fe400078e0207 */
[C---:B------:R-:W-:Y:S02]  /*120a0*/  IMAD R6, R0.reuse, R23, R6 ;  /* 0x0000001700067224 */ /* 0x040fe400078e0206 */
[----:B------:R-:W-:Y:S02]  /*120b0*/  IMAD.MOV R22, RZ, RZ, -R22 ;  /* 0x000000ffff167224 */ /* 0x000fe400078e0a16 */
[----:B------:R-:W-:-:S02]  /*120c0*/  IMAD R3, R0, R19, R3 ;  /* 0x0000001300037224 */ /* 0x000fc400078e0203 */
[--C-:B------:R-:W-:Y:S01]  /*120d0*/  @!P3 IMAD.IADD R12, R12, 0x1, -R0.reuse ;  /* 0x000000010c0cb824 */ /* 0x100fe200078e0a00 */
[C---:B------:R-:W-:Y:S01]  /*120e0*/  ISETP.GT.U32.AND P3, PT, R0.reuse, R7, PT ;  /* 0x000000070000720c */ /* 0x040fe20003f64070 */
[----:B------:R-:W-:Y:S01]  /*120f0*/  @!P4 IMAD.IADD R11, R11, 0x1, -R0 ;  /* 0x000000010b0bc824 */ /* 0x000fe200078e0a00 */
[C---:B------:R-:W-:Y:S01]  /*12100*/  ISETP.GT.U32.AND P4, PT, R0.reuse, R6, PT ;  /* 0x000000060000720c */ /* 0x040fe20003f84070 */
[----:B------:R-:W-:Y:S02]  /*12110*/  IMAD R4, R0, R22, R4 ;  /* 0x0000001600047224 */ /* 0x000fe400078e0204 */
[--C-:B------:R-:W-:Y:S01]  /*12120*/  @!P6 IMAD.IADD R8, R8, 0x1, -R0.reuse ;  /* 0x000000010808e824 */ /* 0x100fe200078e0a00 */
[----:B------:R-:W-:Y:S01]  /*12130*/  ISETP.GT.U32.AND P6, PT, R0, R3, PT ;  /* 0x000000030000720c */ /* 0x000fe20003fc4070 */
[--C-:B------:R-:W-:Y:S01]  /*12140*/  @!P5 IMAD.IADD R10, R10, 0x1, -R0.reuse ;  /* 0x000000010a0ad824 */ /* 0x100fe200078e0a00 */
[----:B------:R-:W-:Y:S01]  /*12150*/  ISETP.GT.U32.AND P5, PT, R0, R4, PT ;  /* 0x000000040000720c */ /* 0x000fe20003fa4070 */
[----:B------:R-:W-:Y:S01]  /*12160*/  @!P0 IMAD.IADD R9, R9, 0x1, -R0 ;  /* 0x0000000109098824 */ /* 0x000fe200078e0a00 */
[----:B------:R-:W-:-:S03]  /*12170*/  ISETP.GE.AND P0, PT, R21, RZ, PT ;  /* 0x000000ff1500720c */ /* 0x000fc60003f06270 */
[--C-:B------:R-:W-:Y:S01]  /*12180*/  @!P3 IMAD.IADD R7, R7, 0x1, -R0.reuse ;  /* 0x000000010707b824 */ /* 0x100fe200078e0a00 */
[----:B------:R-:W-:Y:S01]  /*12190*/  ISETP.GE.AND P3, PT, R20, RZ, PT ;  /* 0x000000ff1400720c */ /* 0x000fe20003f66270 */
[----:B------:R-:W-:-:S04]  /*121a0*/  @!P4 IMAD.IADD R6, R6, 0x1, -R0 ;  /* 0x000000010606c824 */ /* 0x000fc800078e0a00 */
[--C-:B------:R-:W-:Y:S01]  /*121b0*/  @!P6 IMAD.IADD R3, R3, 0x1, -R0.reuse ;  /* 0x000000010303e824 */ /* 0x100fe200078e0a00 */
[----:B------:R-:W-:Y:S01]  /*121c0*/  ISETP.GT.U32.AND P6, PT, R0, R6, PT ;  /* 0x000000060000720c */ /* 0x000fe20003fc4070 */
[----:B------:R-:W-:Y:S02]  /*121d0*/  @!P5 IMAD.IADD R4, R4, 0x1, -R0 ;  /* 0x000000010404d824 */ /* 0x000fe400078e0a00 */
[----:B------:R-:W-:Y:S01]  /*121e0*/  @!P0 IMAD.MOV R10, RZ, RZ, -R10 ;  /* 0x000000ffff0a8224 */ /* 0x000fe200078e0a0a */
[----:B------:R-:W-:Y:S01]  /*121f0*/  STL [R1+0x3104], R26 ;  /* 0x0031041a01007387 */ /* 0x000fe20000100800 */
[----:B------:R-:W-:Y:S01]  /*12200*/  @!P2 IMAD.MOV R12, RZ, RZ, -R12 ;  /* 0x000000ffff0ca224 */ /* 0x000fe200078e0a0c */
[----:B------:R-:W-:Y:S01]  /*12210*/  ISETP.GT.U32.AND P0, PT, R0, R4, PT ;  /* 0x000000040000720c */ /* 0x000fe20003f04070 */
[----:B------:R-:W-:Y:S01]  /*12220*/  @!P1 IMAD.MOV R11, RZ, RZ, -R11 ;  /* 0x000000ffff0b9224 */ /* 0x000fe200078e0a0b */
[----:B------:R-:W-:Y:S01]  /*12230*/  STL [R1+0x3108], R27 ;  /* 0x0031081b01007387 */ /* 0x000fe20000100800 */
[----:B------:R-:W-:-:S03]  /*12240*/  @!P3 IMAD.MOV R9, RZ, RZ, -R9 ;  /* 0x000000ffff09b224 */ /* 0x000fc600078e0a09 */
[----:B------:R-:W-:Y:S01]  /*12250*/  STL [R1+0x310c], R28 ;  /* 0x00310c1c01007387 */ /* 0x000fe20000100800 */
[----:B------:R-:W-:-:S03]  /*12260*/  @!P6 IMAD.IADD R6, R6, 0x1, -R0 ;  /* 0x000000010606e824 */ /* 0x000fc600078e0a00 */
[----:B------:R-:W-:Y:S01]  /*12270*/  STL [R1+0x3110], R29 ;  /* 0x0031101d01007387 */ /* 0x000fe20000100800 */
[----:B------:R-:W-:-:S03]  /*12280*/  ISETP.GE.AND P6, PT, R15, RZ, PT ;  /* 0x000000ff0f00720c */ /* 0x000fc60003fc6270 */
[----:B------:R-:W-:Y:S04]  /*12290*/  STL [R1+0x3118], R12 ;  /* 0x0031180c01007387 */ /* 0x000fe80000100800 */
[----:B------:R-:W-:Y:S04]  /*122a0*/  STL [R1+0x311c], R11 ;  /* 0x00311c0b01007387 */ /* 0x000fe80000100800 */
[----:B------:R-:W-:Y:S04]  /*122b0*/  STL [R1+0x3120], R10 ;  /* 0x0031200a01007387 */ /* 0x000fe80000100800 */
[----:B------:R-:W-:Y:S01]  /*122c0*/  STL [R1+0x3124], R9 ;  /* 0x0031240901007387 */ /* 0x000fe20000100800 */
[----:B------:R-:W-:-:S03]  /*122d0*/  ISETP.GT.U32.AND P2, PT, R0, R8, PT ;  /* 0x000000080000720c */ /* 0x000fc60003f44070 */
[----:B------:R-:W2:Y:S01]  /*122e0*/  LDL.LU R15, [R1+0x494] ;  /* 0x00049400010f7983 */ /* 0x000ea20000300800 */
[--C-:B------:R-:W-:Y:S01]  /*122f0*/  @!P0 IMAD.IADD R4, R4, 0x1, -R0.reuse ;  /* 0x0000000104048824 */ /* 0x100fe200078e0a00 */
[----:B------:R-:W-:Y:S02]  /*12300*/  ISETP.GE.AND P0, PT, R14, RZ, PT ;  /* 0x000000ff0e00720c */ /* 0x000fe40003f06270 */
[----:B------:R-:W3:Y:S04]  /*12310*/  LDL.LU R14, [R1+0x48c] ;  /* 0x00048c00010e7983 */ /* 0x000ee80000300800 */
[----:B------:R-:W5:Y:S04]  /*12320*/  LDL.LU R23, [R1+0x488] ;  /* 0x0004880001177983 */ /* 0x000f680000300800 */
[----:B------:R-:W5:Y:S04]  /*12330*/  LDL.LU R22, [R1+0x47c] ;  /* 0x00047c0001167983 */ /* 0x000f680000300800 */
[----:B------:R-:W5:Y:S04]  /*12340*/  LDL.LU R21, [R1+0x474] ;  /* 0x0004740001157983 */ /* 0x000f680000300800 */
[----:B------:R-:W5:Y:S01]  /*12350*/  LDL.LU R20, [R1+0x470] ;  /* 0x0004700001147983 */ /* 0x000f620000300800 */
[----:B------:R-:W-:Y:S01]  /*12360*/  ISETP.GE.AND P4, PT, R18, RZ, PT ;  /* 0x000000ff1200720c */ /* 0x000fe20003f86270 */
[----:B------:R-:W-:Y:S01]  /*12370*/  @!P2 IMAD.IADD R8, R8, 0x1, -R0 ;  /* 0x000000010808a824 */ /* 0x000fe200078e0a00 */
[----:B------:R-:W-:-:S02]  /*12380*/  ISETP.GE.AND P2, PT, R17, RZ, PT ;  /* 0x000000ff1100720c */ /* 0x000fc40003f46270 */
[----:B----4-:R-:W-:-:S05]  /*12390*/  IABS R19, R13 ;  /* 0x0000000d00137213 */ /* 0x010fca0000000000 */
[----:B------:R-:W-:-:S04]  /*123a0*/  IMAD.HI.U32 R2, R2, R19, RZ ;  /* 0x0000001302027227 */ /* 0x000fc800078e00ff */
[----:B------:R-:W-:-:S04]  /*123b0*/  IMAD.MOV R2, RZ, RZ, -R2 ;  /* 0x000000ffff027224 */ /* 0x000fc800078e0a02 */
[C---:B------:R-:W-:Y:S02]  /*123c0*/  IMAD R2, R0.reuse, R2, R19 ;  /* 0x0000000200027224 */ /* 0x040fe400078e0213 */
[----:B------:R-:W4:Y:S04]  /*123d0*/  LDL.LU R19, [R1+0x46c] ;  /* 0x00046c0001137983 */ /* 0x000f280000300800 */
[----:B------:R-:W4:Y:S04]  /*123e0*/  LDL.LU R18, [R1+0x468] ;  /* 0x0004680001127983 */ /* 0x000f280000300800 */
[----:B------:R-:W4:Y:S01]  /*123f0*/  LDL.LU R17, [R1+0x464] ;  /* 0x0004640001117983 */ /* 0x000f220000300800 */
[----:B------:R-:W-:-:S02]  /*12400*/  ISETP.GT.U32.AND P5, PT, R0, R2, PT ;  /* 0x000000020000720c */ /* 0x000fc40003fa4070 */
[----:B------:R-:W-:-:S11]  /*12410*/  ISETP.GT.U32.AND P1, PT, R0, R7, PT ;  /* 0x000000070000720c */ /* 0x000fd60003f24070 */
[----:B------:R-:W-:Y:S01]  /*12420*/  @!P5 IMAD.IADD R2, R2, 0x1, -R0 ;  /* 0x000000010202d824 */ /* 0x000fe200078e0a00 */
[----:B------:R-:W-:-:S04]  /*12430*/  ISETP.GT.U32.AND P5, PT, R0, R3, PT ;  /* 0x000000030000720c */ /* 0x000fc80003fa4070 */
[----:B------:R-:W-:Y:S01]  /*12440*/  ISETP.GT.U32.AND P3, PT, R0, R2, PT ;  /* 0x000000020000720c */ /* 0x000fe20003f64070 */
[----:B------:R-:W-:-:S08]  /*12450*/  @!P1 IMAD.IADD R7, R7, 0x1, -R0 ;  /* 0x0000000107079824 */ /* 0x000fd000078e0a00 */
[----:B------:R-:W-:-:S04]  /*12460*/  @!P5 IMAD.IADD R3, R3, 0x1, -R0 ;  /* 0x000000010303d824 */ /* 0x000fc800078e0a00 */
[----:B------:R-:W-:Y:S02]  /*12470*/  @!P3 IMAD.IADD R2, R2, 0x1, -R0 ;  /* 0x000000010202b824 */ /* 0x000fe400078e0a00 */
[----:B------:R-:W0:Y:S01]  /*12480*/  LDC R0, c[0x0][0x3ac] ;  /* 0x0000eb00ff007b82 */ /* 0x000e220000000800 */
[----:B------:R-:W-:Y:S02]  /*12490*/  ISETP.GE.AND P1, PT, R16, RZ, PT ;  /* 0x000000ff1000720c */ /* 0x000fe40003f26270 */
[----:B------:R-:W-:Y:S01]  /*124a0*/  ISETP.GE.AND P5, PT, R13, RZ, PT ;  /* 0x000000ff0d00720c */ /* 0x000fe20003fa6270 */
[----:B------:R-:W-:Y:S01]  /*124b0*/  @!P4 IMAD.MOV R8, RZ, RZ, -R8 ;  /* 0x000000ffff08c224 */ /* 0x000fe200078e0a08 */
[----:B------:R-:W4:Y:S01]  /*124c0*/  LDL.LU R16, [R1+0x460] ;  /* 0x0004600001107983 */ /* 0x000f220000300800 */
[----:B------:R-:W-:Y:S02]  /*124d0*/  @!P2 IMAD.MOV R7, RZ, RZ, -R7 ;  /* 0x000000ffff07a224 */ /* 0x000fe400078e0a07 */
[----:B------:R-:W-:Y:S01]  /*124e0*/  @!P6 IMAD.MOV R4, RZ, RZ, -R4 ;  /* 0x000000ffff04e224 */ /* 0x000fe200078e0a04 */
[----:B------:R-:W4:Y:S01]  /*124f0*/  LDL.LU R13, [R1+0x45c] ;  /* 0x00045c00010d7983 */ /* 0x000f220000300800 */
[----:B------:R-:W-:-:S04]  /*12500*/  @!P0 IMAD.MOV R3, RZ, RZ, -R3 ;  /* 0x000000ffff038224 */ /* 0x000fc800078e0a03 */
[----:B------:R-:W-:Y:S01]  /*12510*/  @!P1 IMAD.MOV R6, RZ, RZ, -R6 ;  /* 0x000000ffff069224 */ /* 0x000fe200078e0a06 */
[----:B------:R-:W-:Y:S01]  /*12520*/  ISETP.NE.AND P3, PT, R5, RZ, PT ;  /* 0x000000ff0500720c */ /* 0x000fe20003f65270 */
[----:B------:R-:W-:Y:S01]  /*12530*/  @!P5 IMAD.MOV R2, RZ, RZ, -R2 ;  /* 0x000000ffff02d224 */ /* 0x000fe200078e0a02 */
[----:B------:R-:W-:Y:S01]  /*12540*/  LOP3.LUT R5, RZ, R5, RZ, 0x33, !PT ;  /* 0x00000005ff057212 */ /* 0x000fe200078e33ff */
[----:B0-----:R-:W-:Y:S04]  /*12550*/  STL [R1+0x3128], R0 ;  /* 0x0031280001007387 */ /* 0x001fe80000100800 */
[----:B------:R-:W-:Y:S04]  /*12560*/  STL [R1+0x312c], R8 ;  /* 0x00312c0801007387 */ /* 0x000fe80000100800 */
[----:B------:R-:W-:Y:S04]  /*12570*/  STL [R1+0x3130], R7 ;  /* 0x0031300701007387 */ /* 0x000fe80000100800 */
[----:B------:R-:W-:Y:S04]  /*12580*/  STL [R1+0x3134], R6 ;  /* 0x0031340601007387 */ /* 0x000fe80000100800 */
[----:B------:R-:W-:Y:S04]  /*12590*/  STL [R1+0x3138], R4 ;  /* 0x0031380401007387 */ /* 0x000fe80000100800 */
[----:B------:R-:W-:Y:S04]  /*125a0*/  STL [R1+0x313c], R3 ;  /* 0x00313c0301007387 */ /* 0x000fe80000100800 */
[----:B------:R2:W-:Y:S02]  /*125b0*/  STL [R1+0x3140], R2 ;  /* 0x0031400201007387 */ /* 0x0005e40000100800 */
[----:B--2---:R-:W-:-:S02]  /*125c0*/  SEL R2, R5, R15, !P3 ;  /* 0x0000000f05027207 */ /* 0x004fc40005800000 */
[----:B------:R-:W2:Y:S01]  /*125d0*/  LDL.LU R15, [R1+0x458] ;  /* 0x00045800010f7983 */ /* 0x000ea20000300800 */
[----:B---3--:R-:W-:-:S03]  /*125e0*/  SEL R0, R5, R14, !P3 ;  /* 0x0000000e05007207 */ /* 0x008fc60005800000 */
[----:B------:R0:W-:Y:S04]  /*125f0*/  STL [R1+0x90], R2 ;  /* 0x0000900201007387 */ /* 0x0001e80000100800 */
[----:B------:R-:W3:Y:S01]  /*12600*/  LDL.LU R14, [R1+0x454] ;  /* 0x00045400010e7983 */ /* 0x000ee20000300800 */
[C---:B-----5:R-:W-:Y:S02]  /*12610*/  SEL R3, R5.reuse, R22, !P3 ;  /* 0x0000001605037207 */ /* 0x060fe40005800000 */
[C---:B0-----:R-:W-:Y:S01]  /*12620*/  SEL R2, R5.reuse, R23, !P3 ;  /* 0x0000001705027207 */ /* 0x041fe20005800000 */
[----:B------:R0:W-:Y:S04]  /*12630*/  STL [R1+0x88], R0 ;  /* 0x0000880001007387 */ /* 0x0001e80000100800 */
[----:B------:R1:W-:Y:S01]  /*12640*/  STL [R1+0x84], R2 ;  /* 0x0000840201007387 */ /* 0x0003e20000100800 */
[----:B0-----:R-:W-:-:S03]  /*12650*/  SEL R0, R5, R21, !P3 ;  /* 0x0000001505007207 */ /* 0x001fc60005800000 */
[----:B------:R4:W-:Y:S01]  /*12660*/  STL [R1+0x80], R3 ;  /* 0x0000800301007387 */ /* 0x0009e20000100800 */
[----:B-1----:R-:W-:-:S03]  /*12670*/  SEL R2, R5, R20, !P3 ;  /* 0x0000001405027207 */ /* 0x002fc60005800000 */
[----:B------:R0:W-:Y:S04]  /*12680*/  STL [R1+0x7c], R0 ;  /* 0x00007c0001007387 */ /* 0x0001e80000100800 */
[----:B------:R1:W-:Y:S01]  /*12690*/  STL [R1+0x78], R2 ;  /* 0x0000780201007387 */ /* 0x0003e20000100800 */
[C---:B----4-:R-:W-:Y:S02]  /*126a0*/  SEL R3, R5.reuse, R19, !P3 ;  /* 0x0000001305037207 */ /* 0x050fe40005800000 */
[----:B0-----:R-:W-:-:S03]  /*126b0*/  SEL R0, R5, R18, !P3 ;  /* 0x0000001205007207 */ /* 0x001fc60005800000 */
[----:B------:R-:W-:Y:S01]  /*126c0*/  STL [R1+0x70], R3 ;  /* 0x0000700301007387 */ /* 0x000fe20000100800 */
[----:B-1----:R-:W-:-:S03]  /*126d0*/  SEL R2, R5, R17, !P3 ;  /* 0x0000001105027207 */ /* 0x002fc60005800000 */
[----:B------:R-:W-:Y:S04]  /*126e0*/  STL [R1+0x6c], R0 ;  /* 0x00006c0001007387 */ /* 0x000fe80000100800 */
[----:B------:R0:W-:Y:S04]  /*126f0*/  STL [R1+0x68], R2 ;  /* 0x0000680201007387 */ /* 0x0001e80000100800 */
[----:B0-----:R-:W4:Y:S01]  /*12700*/  LDL.LU R2, [R1+0x448] ;  /* 0x0004480001027983 */ /* 0x001f220000300800 */
[C---:B------:R-:W-:Y:S02]  /*12710*/  SEL R3, R5.reuse, R16, !P3 ;  /* 0x0000001005037207 */ /* 0x040fe40005800000 */
[----:B------:R-:W-:-:S03]  /*12720*/  SEL R0, R5, R13, !P3 ;  /* 0x0000000d05007207 */ /* 0x000fc60005800000 */
[----:B------:R-:W-:Y:S04]  /*12730*/  STL [R1+0x64], R3 ;  /* 0x0000640301007387 */ /* 0x000fe80000100800 */
[----:B----4-:R0:W-:Y:S04]  /*12740*/  STL [R1+0x315c], R2 ;  /* 0x00315c0201007387 */ /* 0x0101e80000100800 */
[----:B------:R1:W-:Y:S04]  /*12750*/  STL [R1+0x60], R0 ;  /* 0x0000600001007387 */ /* 0x0003e80000100800 */
[----:B0-----:R-:W4:Y:S04]  /*12760*/  LDL.LU R2, [R1+0x450] ;  /* 0x0004500001027983 */ /* 0x001f280000300800 */
[----:B------:R-:W5:Y:S04]  /*12770*/  LDL.LU R3, [R1+0x438] ;  /* 0x0004380001037983 */ /* 0x000f680000300800 */
[----:B------:R-:W5:Y:S04]  /*12780*/  LDL.LU R4, [R1+0x430] ;  /* 0x0004300001047983 */ /* 0x000f680000300800 */
[----:B------:R-:W5:Y:S04]  /*12790*/  LDL.LU R6, [R1+0x420] ;  /* 0x0004200001067983 */ /* 0x000f680000300800 */
[----:B------:R-:W5:Y:S04]  /*127a0*/  LDL.LU R7, [R1+0x40c] ;  /* 0x00040c0001077983 */ /* 0x000f680000300800 */
[----:B------:R-:W5:Y:S04]  /*127b0*/  LDL.LU R8, [R1+0x408] ;  /* 0x0004080001087983 */ /* 0x000f680000300800 */
[----:B-1----:R-:W5:Y:S04]  /*127c0*/  LDL.LU R0, [R1+0x404] ;  /* 0x0004040001007983 */ /* 0x002f680000300800 */
[----:B------:R-:W5:Y:S04]  /*127d0*/  LDL.LU R9, [R1+0x400] ;  /* 0x0004000001097983 */ /* 0x000f680000300800 */
[----:B------:R-:W5:Y:S04]  /*127e0*/  LDL.LU R10, [R1+0x3fc] ;  /* 0x0003fc00010a7983 */ /* 0x000f680000300800 */
[----:B------:R-:W5:Y:S04]  /*127f0*/  LDL.LU R11, [R1+0x3f8] ;  /* 0x0003f800010b7983 */ /* 0x000f680000300800 */
[----:B------:R-:W5:Y:S01]  /*12800*/  LDL.LU R12, [R1+0x3f0] ;  /* 0x0003f000010c7983 */ /* 0x000f620000300800 */
[----:B--2---:R-:W-:-:S03]  /*12810*/  SEL R15, R5, R15, !P3 ;  /* 0x0000000f050f7207 */ /* 0x004fc60005800000 */
[----:B------:R-:W2:Y:S04]  /*12820*/  LDL.LU R29, [R1+0x3ec] ;  /* 0x0003ec00011d7983 */ /* 0x000ea80000300800 */
[----:B------:R-:W2:Y:S01]  /*12830*/  LDL.LU R28, [R1+0x3e8] ;  /* 0x0003e800011c7983 */ /* 0x000ea20000300800 */
[----:B---3--:R-:W-:-:S03]  /*12840*/  SEL R14, R5, R14, !P3 ;  /* 0x0000000e050e7207 */ /* 0x008fc60005800000 */
[----:B------:R-:W3:Y:S04]  /*12850*/  LDL.LU R27, [R1+0x3e0] ;  /* 0x0003e000011b7983 */ /* 0x000ee80000300800 */
[----:B------:R-:W2:Y:S04]  /*12860*/  LDL.LU R26, [R1+0x3dc] ;  /* 0x0003dc00011a7983 */ /* 0x000ea80000300800 */
[----:B------:R-:W2:Y:S04]  /*12870*/  LDL.LU R25, [R1+0x3d8] ;  /* 0x0003d80001197983 */ /* 0x000ea80000300800 */
[----:B------:R-:W2:Y:S04]  /*12880*/  LDL.LU R16, [R1+0x3d4] ;  /* 0x0003d40001107983 */ /* 0x000ea80000300800 */
[----:B------:R-:W2:Y:S04]  /*12890*/  LDL.LU R13, [R1+0x3c8] ;  /* 0x0003c800010d7983 */ /* 0x000ea80000300800 */
[----:B------:R-:W2:Y:S04]  /*128a0*/  LDL.LU R24, [R1+0x3c4] ;  /* 0x0003c40001187983 */ /* 0x000ea80000300800 */
[----:B------:R0:W-:Y:S04]  /*128b0*/  STL [R1+0x50], R15 ;  /* 0x0000500f01007387 */ /* 0x0001e80000100800 */
[----:B------:R-:W2:Y:S04]  /*128c0*/  LDL.LU R23, [R1+0x3c0] ;  /* 0x0003c00001177983 */ /* 0x000ea80000300800 */
[----:B------:R1:W-:Y:S04]  /*128d0*/  STL [R1+0x4c], R14 ;  /* 0x00004c0e01007387 */ /* 0x0003e80000100800 */
[----:B------:R-:W2:Y:S04]  /*128e0*/  LDL.LU R22, [R1+0x3bc] ;  /* 0x0003bc0001167983 */ /* 0x000ea80000300800 */
[----:B------:R-:W2:Y:S04]  /*128f0*/  LDL.LU R21, [R1+0x3b8] ;  /* 0x0003b80001157983 */ /* 0x000ea80000300800 */
[----:B------:R-:W2:Y:S04]  /*12900*/  LDL.LU R20, [R1+0x3b0] ;  /* 0x0003b00001147983 */ /* 0x000ea80000300800 */
[----:B------:R-:W2:Y:S04]  /*12910*/  LDL.LU R19, [R1+0x3ac] ;  /* 0x0003ac0001137983 */ /* 0x000ea80000300800 */
[----:B------:R-:W2:Y:S04]  /*12920*/  LDL.LU R18, [R1+0x3a8] ;  /* 0x0003a80001127983 */ /* 0x000ea80000300800 */
[----:B------:R-:W2:Y:S04]  /*12930*/  LDL.LU R17, [R1+0x3a4] ;  /* 0x0003a40001117983 */ /* 0x000ea80000300800 */
[----:B0-----:R-:W2:Y:S04]  /*12940*/  LDL.LU R15, [R1+0x39c] ;  /* 0x00039c00010f7983 */ /* 0x001ea80000300800 */
[----:B-1----:R-:W2:Y:S01]  /*12950*/  LDL.LU R14, [R1+0x398] ;  /* 0x00039800010e7983 */ /* 0x002ea20000300800 */
[----:B----4-:R-:W-:-:S05]  /*12960*/  SEL R2, R5, R2, !P3 ;  /* 0x0000000205027207 */ /* 0x010fca0005800000 */
[----:B------:R0:W-:Y:S04]  /*12970*/  STL [R1+0x48], R2 ;  /* 0x0000480201007387 */ /* 0x0001e80000100800 */
[----:B0-----:R-:W4:Y:S01]  /*12980*/  LDL.LU R2, [R1+0x315c] ;  /* 0x00315c0001027983 */ /* 0x001f220000300800 */
[C---:B-----5:R-:W-:Y:S02]  /*12990*/  SEL R4, R5.reuse, R4, !P3 ;  /* 0x0000000405047207 */ /* 0x060fe40005800000 */
[----:B----4-:R-:W-:-:S05]  /*129a0*/  SEL R2, R5, R2, !P3 ;  /* 0x0000000205027207 */ /* 0x010fca0005800000 */
[----:B------:R0:W-:Y:S02]  /*129b0*/  STL [R1+0x14], R2 ;  /* 0x0000140201007387 */ /* 0x0001e40000100800 */
[C---:B0-----:R-:W-:Y:S02]  /*129c0*/  SEL R2, R5.reuse, R3, !P3 ;  /* 0x0000000305027207 */ /* 0x041fe40005800000 */
[----:B------:R-:W-:-:S03]  /*129d0*/  SEL R3, R5, R6, !P3 ;  /* 0x0000000605037207 */ /* 0x000fc60005800000 */
[----:B------:R0:W-:Y:S04]  /*129e0*/  STL [R1+0x8], R2 ;  /* 0x0000080201007387 */ /* 0x0001e80000100800 */
[----:B------:R1:W-:Y:S01]  /*129f0*/  STL [R1+0x4], R4 ;  /* 0x0000040401007387 */ /* 0x0003e20000100800 */
[----:B0-----:R-:W-:-:S03]  /*12a00*/  SEL R2, R5, R7, !P3 ;  /* 0x0000000705027207 */ /* 0x001fc60005800000 */
[----:B------:R0:W-:Y:S01]  /*12a10*/  STL [R1], R3 ;  /* 0x0000000301007387 */ /* 0x0001e20000100800 */
[----:B-1----:R-:W-:-:S03]  /*12a20*/  SEL R4, R5, R8, !P3 ;  /* 0x0000000805047207 */ /* 0x002fc60005800000 */
[----:B------:R1:W-:Y:S01]  /*12a30*/  STL [R1+0xe4], R2 ;  /* 0x0000e40201007387 */ /* 0x0003e20000100800 */
[----:B0-----:R-:W-:-:S03]  /*12a40*/  SEL R3, R5, R0, !P3 ;  /* 0x0000000005037207 */ /* 0x001fc60005800000 */
[----:B------:R-:W-:Y:S01]  /*12a50*/  STL [R1+0xe8], R4 ;  /* 0x0000e80401007387 */ /* 0x000fe20000100800 */
[C---:B------:R-:W-:Y:S02]  /*12a60*/  SEL R0, R5.reuse, R10, !P3 ;  /* 0x0000000a05007207 */ /* 0x040fe40005800000 */
[C---:B-1----:R-:W-:Y:S01]  /*12a70*/  SEL R2, R5.reuse, R9, !P3 ;  /* 0x0000000905027207 */ /* 0x042fe20005800000 */
[----:B------:R0:W-:Y:S04]  /*12a80*/  STL [R1+0xf8], R3 ;  /* 0x0000f80301007387 */ /* 0x0001e80000100800 */
[----:B------:R1:W-:Y:S01]  /*12a90*/  STL [R1+0x158], R2 ;  /* 0x0001580201007387 */ /* 0x0003e20000100800 */
[----:B0-----:R-:W-:-:S03]  /*12aa0*/  SEL R3, R5, R11, !P3 ;  /* 0x0000000b05037207 */ /* 0x001fc60005800000 */
[----:B------:R2:W-:Y:S01]  /*12ab0*/  STL [R1+0x160], R0 ;  /* 0x0001600001007387 */ /* 0x0005e20000100800 */
[----:B-1----:R-:W-:-:S03]  /*12ac0*/  SEL R2, R5, R12, !P3 ;  /* 0x0000000c05027207 */ /* 0x002fc60005800000 */
[----:B------:R0:W-:Y:S01]  /*12ad0*/  STL [R1+0x170], R3 ;  /* 0x0001700301007387 */ /* 0x0001e20000100800 */
[----:B--2---:R-:W-:-:S03]  /*12ae0*/  SEL R0, R5, R29, !P3 ;  /* 0x0000001d05007207 */ /* 0x004fc60005800000 */
[----:B------:R3:W-:Y:S01]  /*12af0*/  STL [R1+0x178], R2 ;  /* 0x0001780201007387 */ /* 0x0007e20000100800 */
[----:B0-----:R-:W-:-:S03]  /*12b00*/  SEL R3, R5, R28, !P3 ;  /* 0x0000001c05037207 */ /* 0x001fc60005800000 */
[----:B------:R0:W-:Y:S01]  /*12b10*/  STL [R1+0x1a8], R0 ;  /* 0x0001a80001007387 */ /* 0x0001e20000100800 */
[----:B---3--:R-:W-:-:S03]  /*12b20*/  SEL R2, R5, R27, !P3 ;  /* 0x0000001b05027207 */ /* 0x008fc60005800000 */
[----:B------:R1:W-:Y:S01]  /*12b30*/  STL [R1+0x1b4], R3 ;  /* 0x0001b40301007387 */ /* 0x0003e20000100800 */
[----:B0-----:R-:W-:-:S03]  /*12b40*/  SEL R0, R5, R26, !P3 ;  /* 0x0000001a05007207 */ /* 0x001fc60005800000 */
[----:B------:R0:W-:Y:S01]  /*12b50*/  STL [R1+0x1c4], R2 ;  /* 0x0001c40201007387 */ /* 0x0001e20000100800 */
[----:B-1----:R-:W-:-:S03]  /*12b60*/  SEL R3, R5, R25, !P3 ;  /* 0x0000001905037207 */ /* 0x002fc60005800000 */
[----:B------:R1:W-:Y:S01]  /*12b70*/  STL [R1+0x1e0], R0 ;  /* 0x0001e00001007387 */ /* 0x0003e20000100800 */
[----:B0-----:R-:W-:-:S03]  /*12b80*/  SEL R2, R5, R16, !P3 ;  /* 0x0000001005027207 */ /* 0x001fc60005800000 */
[----:B------:R-:W-:Y:S04]  /*12b90*/  STL [R1+0x1f4], R3 ;  /* 0x0001f40301007387 */ /* 0x000fe80000100800 */
[----:B------:R-:W2:Y:S01]  /*12ba0*/  LDL.LU R16, [R1+0x348] ;  /* 0x0003480001107983 */ /* 0x000ea20000300800 */
[----:B-1----:R-:W-:-:S03]  /*12bb0*/  SEL R0, R5, R13, !P3 ;  /* 0x0000000d05007207 */ /* 0x002fc60005800000 */
[----:B------:R0:W-:Y:S04]  /*12bc0*/  STL [R1+0x1fc], R2 ;  /* 0x0001fc0201007387 */ /* 0x0001e80000100800 */
[----:B------:R-:W3:Y:S04]  /*12bd0*/  LDL.LU R13, [R1+0x34c] ;  /* 0x00034c00010d7983 */ /* 0x000ee80000300800 */
[----:B------:R1:W-:Y:S01]  /*12be0*/  STL [R1+0x208], R0 ;  /* 0x0002080001007387 */ /* 0x0003e20000100800 */
[C---:B0-----:R-:W-:Y:S02]  /*12bf0*/  SEL R2, R5.reuse, R23, !P3 ;  /* 0x0000001705027207 */ /* 0x041fe40005800000 */
[----:B------:R-:W-:-:S02]  /*12c00*/  SEL R3, R5, R22, !P3 ;  /* 0x0000001605037207 */ /* 0x000fc40005800000 */
[----:B-1----:R-:W-:-:S05]  /*12c10*/  SEL R0, R5, R24, !P3 ;  /* 0x0000001805007207 */ /* 0x002fca0005800000 */
[----:B------:R0:W-:Y:S04]  /*12c20*/  STL [R1+0x23c], R0 ;  /* 0x00023c0001007387 */ /* 0x0001e80000100800 */
[----:B------:R1:W-:Y:S01]  /*12c30*/  STL [R1+0x2ac], R2 ;  /* 0x0002ac0201007387 */ /* 0x0003e20000100800 */
[----:B0-----:R-:W-:-:S03]  /*12c40*/  SEL R0, R5, R21, !P3 ;  /* 0x0000001505007207 */ /* 0x001fc60005800000 */
[----:B------:R0:W-:Y:S01]  /*12c50*/  STL [R1+0x2b4], R3 ;  /* 0x0002b40301007387 */ /* 0x0001e20000100800 */
[----:B-1----:R-:W-:-:S03]  /*12c60*/  SEL R2, R5, R20, !P3 ;  /* 0x0000001405027207 */ /* 0x002fc60005800000 */
[----:B------:R1:W-:Y:S04]  /*12c70*/  STL [R1+0x314], R0 ;  /* 0x0003140001007387 */ /* 0x0003e80000100800 */
[----:B------:R4:W-:Y:S01]  /*12c80*/  STL [R1+0x31c], R2 ;  /* 0x00031c0201007387 */ /* 0x0009e20000100800 */
[C---:B0-----:R-:W-:Y:S02]  /*12c90*/  SEL R3, R5.reuse, R19, !P3 ;  /* 0x0000001305037207 */ /* 0x041fe40005800000 */
[----:B-1----:R-:W-:-:S03]  /*12ca0*/  SEL R0, R5, R18, !P3 ;  /* 0x0000001205007207 */ /* 0x002fc60005800000 */
[----:B------:R-:W-:Y:S01]  /*12cb0*/  STL [R1+0x324], R3 ;  /* 0x0003240301007387 */ /* 0x000fe20000100800 */
[----:B----4-:R-:W-:-:S03]  /*12cc0*/  SEL R2, R5, R17, !P3 ;  /* 0x0000001105027207 */ /* 0x010fc60005800000 */
        /* <DEDUP_REMOVED lines=42> */
[----:B0-----:R-:W4:Y:S02]  /*12f70*/  LDL.LU R2, [R1+0x3158] ;  /* 0x0031580001027983 */ /* 0x001f240000300800 */
[----:B----4-:R-:W-:-:S05]  /*12f80*/  SEL R2, R5, R2, !P3 ;  /* 0x0000000205027207 */ /* 0x010fca0005800000 */
[----:B------:R5:W-:Y:S02]  /*12f90*/  STL [R1+0x358], R2 ;  /* 0x0003580201007387 */ /* 0x000be40000100800 */
[C---:B-----5:R-:W-:Y:S02]  /*12fa0*/  SEL R2, R5.reuse, R3, !P3 ;  /* 0x0000000305027207 */ /* 0x060fe40005800000 */
[----:B------:R-:W-:-:S03]  /*12fb0*/  SEL R3, R5, R4, !P3 ;  /* 0x0000000405037207 */ /* 0x000fc60005800000 */
[----:B------:R0:W-:Y:S01]  /*12fc0*/  STL [R1+0x35c], R2 ;  /* 0x00035c0201007387 */ /* 0x0001e20000100800 */
[----:B------:R-:W-:-:S03]  /*12fd0*/  SEL R4, R5, R7, !P3 ;  /* 0x0000000705047207 */ /* 0x000fc60005800000 */
[----:B------:R1:W-:Y:S01]  /*12fe0*/  STL [R1+0x360], R3 ;  /* 0x0003600301007387 */ /* 0x0003e20000100800 */
[C---:B0-----:R-:W-:Y:S02]  /*12ff0*/  SEL R2, R5.reuse, R6, !P3 ;  /* 0x0000000605027207 */ /* 0x041fe40005800000 */
[----:B-1----:R-:W-:-:S03]  /*13000*/  SEL R3, R5, R8, !P3 ;  /* 0x0000000805037207 */ /* 0x002fc60005800000 */
[----:B------:R0:W-:Y:S04]  /*13010*/  STL [R1+0x368], R2 ;  /* 0x0003680201007387 */ /* 0x0001e80000100800 */
[----:B------:R-:W-:Y:S01]  /*13020*/  STL [R1+0x36c], R4 ;  /* 0x00036c0401007387 */ /* 0x000fe20000100800 */
[----:B0-----:R-:W-:-:S03]  /*13030*/  SEL R2, R5, R0, !P3 ;  /* 0x0000000005027207 */ /* 0x001fc60005800000 */
[----:B------:R0:W-:Y:S01]  /*13040*/  STL [R1+0x374], R3 ;  /* 0x0003740301007387 */ /* 0x0001e20000100800 */
[----:B------:R-:W-:-:S03]  /*13050*/  SEL R0, R5, R9, !P3 ;  /* 0x0000000905007207 */ /* 0x000fc60005800000 */
        /* <DEDUP_REMOVED lines=16> */
[----:B------:R0:W-:Y:S04]  /*13160*/  STL [R1+0x444], R3 ;  /* 0x0004440301007387 */ /* 0x0001e80000100800 */
[----:B------:R-:W2:Y:S01]  /*13170*/  LDL.LU R15, [R1+0x2f8] ;  /* 0x0002f800010f7983 */ /* 0x000ea20000300800 */
[----:B-1----:R-:W-:-:S03]  /*13180*/  SEL R0, R5, R14, !P3 ;  /* 0x0000000e05007207 */ /* 0x002fc60005800000 */
[----:B------:R1:W-:Y:S01]  /*13190*/  STL [R1+0x440], R2 ;  /* 0x0004400201007387 */ /* 0x0003e20000100800 */
[----:B0-----:R-:W-:-:S03]  /*131a0*/  SEL R3, R5, R25, !P3 ;  /* 0x0000001905037207 */ /* 0x001fc60005800000 */
[----:B------:R-:W3:Y:S04]  /*131b0*/  LDL.LU R14, [R1+0x2f4] ;  /* 0x0002f400010e7983 */ /* 0x000ee80000300800 */
[----:B------:R0:W-:Y:S01]  /*131c0*/  STL [R1+0x43c], R0 ;  /* 0x00043c0001007387 */ /* 0x0001e20000100800 */
[----:B-1----:R-:W-:-:S03]  /*131d0*/  SEL R2, R5, R23, !P3 ;  /* 0x0000001705027207 */ /* 0x002fc60005800000 */
[----:B------:R1:W-:Y:S01]  /*131e0*/  STL [R1+0x438], R3 ;  /* 0x0004380301007387 */ /* 0x0003e20000100800 */
[C---:B0-----:R-:W-:Y:S02]  /*131f0*/  SEL R0, R5.reuse, R24, !P3 ;  /* 0x0000001805007207 */ /* 0x041fe40005800000 */
[----:B-1----:R-:W-:-:S03]  /*13200*/  SEL R3, R5, R22, !P3 ;  /* 0x0000001605037207 */ /* 0x002fc60005800000 */
        /* <DEDUP_REMOVED lines=55> */
[C---:B------:R-:W-:Y:S02]  /*13580*/  SEL R0, R5.reuse, R0, !P3 ;  /* 0x0000000005007207 */ /* 0x040fe40005800000 */
[----:B----4-:R-:W-:-:S05]  /*13590*/  SEL R2, R5, R2, !P3 ;  /* 0x0000000205027207 */ /* 0x010fca0005800000 */
[----:B------:R0:W-:Y:S04]  /*135a0*/  STL [R1+0x3fc], R2 ;  /* 0x0003fc0201007387 */ /* 0x0001e80000100800 */
[----:B------:R1:W-:Y:S01]  /*135b0*/  STL [R1+0x3f8], R3 ;  /* 0x0003f80301007387 */ /* 0x0003e20000100800 */
[C---:B0-----:R-:W-:Y:S02]  /*135c0*/  SEL R2, R5.reuse, R4, !P3 ;  /* 0x0000000405027207 */ /* 0x041fe40005800000 */
[C---:B------:R-:W-:Y:S02]  /*135d0*/  SEL R4, R5.reuse, R6, !P3 ;  /* 0x0000000605047207 */ /* 0x040fe40005800000 */
[C---:B-1----:R-:W-:Y:S01]  /*135e0*/  SEL R3, R5.reuse, R7, !P3 ;  /* 0x0000000705037207 */ /* 0x042fe20005800000 */
[----:B------:R0:W-:Y:S04]  /*135f0*/  STL [R1+0x3f4], R2 ;  /* 0x0003f40201007387 */ /* 0x0001e80000100800 */
[----:B------:R-:W-:Y:S01]  /*13600*/  STL [R1+0x3f0], R4 ;  /* 0x0003f00401007387 */ /* 0x000fe20000100800 */
[----:B0-----:R-:W-:-:S03]  /*13610*/  SEL R2, R5, R8, !P3 ;  /* 0x0000000805027207 */ /* 0x001fc60005800000 */
[----:B------:R0:W-:Y:S04]  /*13620*/  STL [R1+0x3ec], R3 ;  /* 0x0003ec0301007387 */ /* 0x0001e80000100800 */
[----:B------:R1:W-:Y:S01]  /*13630*/  STL [R1+0x3e4], R2 ;  /* 0x0003e40201007387 */ /* 0x0003e20000100800 */
[----:B0-----:R-:W-:-:S03]  /*13640*/  SEL R3, R5, R9, !P3 ;  /* 0x0000000905037207 */ /* 0x001fc60005800000 */
[----:B------:R2:W-:Y:S01]  /*13650*/  STL [R1+0x3dc], R0 ;  /* 0x0003dc0001007387 */ /* 0x0005e20000100800 */
[----:B-1----:R-:W-:-:S03]  /*13660*/  SEL R2, R5, R10, !P3 ;  /* 0x0000000a05027207 */ /* 0x002fc60005800000 */
[----:B------:R0:W-:Y:S04]  /*13670*/  STL [R1+0x3d8], R3 ;  /* 0x0003d80301007387 */ /* 0x0001e80000100800 */
[----:B------:R3:W-:Y:S01]  /*13680*/  STL [R1+0x3d4], R2 ;  /* 0x0003d40201007387 */ /* 0x0007e20000100800 */
[C---:B--2---:R-:W-:Y:S02]  /*13690*/  SEL R0, R5.reuse, R11, !P3 ;  /* 0x0000000b05007207 */ /* 0x044fe40005800000 */
[----:B0-----:R-:W-:-:S03]  /*136a0*/  SEL R3, R5, R12, !P3 ;  /* 0x0000000c05037207 */ /* 0x001fc60005800000 */
[----:B------:R0:W-:Y:S01]  /*136b0*/  STL [R1+0x3d0], R0 ;  /* 0x0003d00001007387 */ /* 0x0001e20000100800 */
[----:B---3--:R-:W-:-:S03]  /*136c0*/  SEL R2, R5, R29, !P3 ;  /* 0x0000001d05027207 */ /* 0x008fc60005800000 */
[----:B------:R1:W-:Y:S04]  /*136d0*/  STL [R1+0x3cc], R3 ;  /* 0x0003cc0301007387 */ /* 0x0003e80000100800 */
[----:B------:R2:W-:Y:S01]  /*136e0*/  STL [R1+0x3c8], R2 ;  /* 0x0003c80201007387 */ /* 0x0005e20000100800 */
[C---:B0-----:R-:W-:Y:S02]  /*136f0*/  SEL R0, R5.reuse, R28, !P3 ;  /* 0x0000001c05007207 */ /* 0x041fe40005800000 */
[----:B-1----:R-:W-:-:S03]  /*13700*/  SEL R3, R5, R27, !P3 ;  /* 0x0000001b05037207 */ /* 0x002fc60005800000 */
[----:B------:R0:W-:Y:S01]  /*13710*/  STL [R1+0x3c4], R0 ;  /* 0x0003c40001007387 */ /* 0x0001e20000100800 */
[----:B--2---:R-:W-:-:S03]  /*13720*/  SEL R2, R5, R16, !P3 ;  /* 0x0000001005027207 */ /* 0x004fc60005800000 */
[----:B------:R1:W-:Y:S04]  /*13730*/  STL [R1+0x3c0], R3 ;  /* 0x0003c00301007387 */ /* 0x0003e80000100800 */
[----:B------:R-:W2:Y:S01]  /*13740*/  LDL.LU R16, [R1+0x1bc] ;  /* 0x0001bc0001107983 */ /* 0x000ea20000300800 */
[----:B0-----:R-:W-:-:S03]  /*13750*/  SEL R0, R5, R13, !P3 ;  /* 0x0000000d05007207 */ /* 0x001fc60005800000 */
[----:B------:R0:W-:Y:S01]  /*13760*/  STL [R1+0x3bc], R2 ;  /* 0x0003bc0201007387 */ /* 0x0001e20000100800 */
[----:B-1----:R-:W-:-:S03]  /*13770*/  SEL R3, R5, R25, !P3 ;  /* 0x0000001905037207 */ /* 0x002fc60005800000 */
[----:B------:R-:W3:Y:S01]  /*13780*/  LDL.LU R13, [R1+0x1b8] ;  /* 0x0001b800010d7983 */ /* 0x000ee20000300800 */
        /* <DEDUP_REMOVED lines=10> */
[----:B------:R0:W-:Y:S01]  /*13830*/  STL [R1+0x3a4], R3 ;  /* 0x0003a40301007387 */ /* 0x0001e20000100800 */
[----:B----4-:R-:W-:-:S03]  /*13840*/  SEL R2, R5, R20, !P3 ;  /* 0x0000001405027207 */ /* 0x010fc60005800000 */
        /* <DEDUP_REMOVED lines=57> */
[----:B------:R0:W-:Y:S01]  /*13be0*/  STL [R1+0x328], R3 ;  /* 0x0003280301007387 */ /* 0x0001e20000100800 */
[----:B-1----:R-:W-:-:S03]  /*13bf0*/  SEL R4, R5, R8, !P3 ;  /* 0x0000000805047207 */ /* 0x002fc60005800000 */
[----:B------:R1:W-:Y:S01]  /*13c00*/  STL [R1+0x320], R2 ;  /* 0x0003200201007387 */ /* 0x0003e20000100800 */
[----:B0-----:R-:W-:-:S03]  /*13c10*/  SEL R3, R5, R0, !P3 ;  /* 0x0000000005037207 */ /* 0x001fc60005800000 */
[----:B------:R-:W-:Y:S01]  /*13c20*/  STL [R1+0x318], R4 ;  /* 0x0003180401007387 */ /* 0x000fe20000100800 */
[C---:B--2---:R-:W-:Y:S02]  /*13c30*/  SEL R0, R5.reuse, R10, !P3 ;  /* 0x0000000a05007207 */ /* 0x044fe40005800000 */
[C---:B-1----:R-:W-:Y:S01]  /*13c40*/  SEL R2, R5.reuse, R9, !P3 ;  /* 0x0000000905027207 */ /* 0x042fe20005800000 */
[----:B------:R0:W-:Y:S04]  /*13c50*/  STL [R1+0x310], R3 ;  /* 0x0003100301007387 */ /* 0x0001e80000100800 */
        /* <DEDUP_REMOVED lines=10> */
[----:B------:R-:W-:Y:S01]  /*13d00*/  STL [R1+0x2f8], R3 ;  /* 0x0002f80301007387 */ /* 0x000fe20000100800 */
[----:B-1----:R-:W-:-:S03]  /*13d10*/  SEL R0, R5, R14, !P3 ;  /* 0x0000000e05007207 */ /* 0x002fc60005800000 */
[----:B------:R-:W2:Y:S04]  /*13d20*/  LDL.LU R15, [R1+0x21c] ;  /* 0x00021c00010f7983 */ /* 0x000ea80000300800 */
[----:B------:R0:W-:Y:S04]  /*13d30*/  STL [R1+0x2f4], R2 ;  /* 0x0002f40201007387 */ /* 0x0001e80000100800 */
[----:B------:R-:W3:Y:S04]  /*13d40*/  LDL.LU R14, [R1+0x14c] ;  /* 0x00014c00010e7983 */ /* 0x000ee80000300800 */
[----:B------:R1:W-:Y:S01]  /*13d50*/  STL [R1+0x2f0], R0 ;  /* 0x0002f00001007387 */ /* 0x0003e20000100800 */
[----:B0-----:R-:W-:-:S02]  /*13d60*/  SEL R2, R5, R26, !P3 ;  /* 0x0000001a05027207 */ /* 0x001fc40005800000 */
[C---:B------:R-:W-:Y:S02]  /*13d70*/  SEL R3, R5.reuse, R25, !P3 ;  /* 0x0000001905037207 */ /* 0x040fe40005800000 */
        /* <DEDUP_REMOVED lines=32> */
[----:B-1----:R-:W5:Y:S01]  /*13f80*/  LDL.LU R0, [R1+0x1f8] ;  /* 0x0001f80001007983 */ /* 0x002f620000300800 */
        /* <DEDUP_REMOVED lines=52> */
[----:B------:R0:W-:Y:S01]  /*142d0*/  STL [R1+0x278], R3 ;  /* 0x0002780301007387 */ /* 0x0001e20000100800 */
[----:B-1----:R-:W-:-:S03]  /*142e0*/  SEL R0, R5, R13, !P3 ;  /* 0x0000000d05007207 */ /* 0x002fc60005800000 */
[----:B------:R-:W2:Y:S04]  /*142f0*/  LDL.LU R16, [R1+0x184] ;  /* 0x0001840001107983 */ /* 0x000ea80000300800 */
        /* <DEDUP_REMOVED lines=38> */
[----:B------:R-:W5:Y:S01]  /*14560*/  LDL.LU R8, [R1+0x120] ;  /* 0x0001200001087983 */ /* 0x000f620000300800 */
[----:B--2---:R-:W-:-:S03]  /*14570*/  SEL R16, R5, R16, !P3 ;  /* 0x0000001005107207 */ /* 0x004fc60005800000 */
[----:B-1----:R-:W2:Y:S04]  /*14580*/  LDL.LU R0, [R1+0x11c] ;  /* 0x00011c0001007983 */ /* 0x002ea80000300800 */
[----:B------:R-:W2:Y:S01]  /*14590*/  LDL.LU R9, [R1+0x118] ;  /* 0x0001180001097983 */ /* 0x000ea20000300800 */
[----:B---3--:R-:W-:-:S03]  /*145a0*/  SEL R13, R5, R13, !P3 ;  /* 0x0000000d050d7207 */ /* 0x008fc60005800000 */
[----:B------:R-:W3:Y:S04]  /*145b0*/  LDL.LU R10, [R1+0x114] ;  /* 0x00011400010a7983 */ /* 0x000ee80000300800 */
[----:B------:R-:W3:Y:S04]  /*145c0*/  LDL.LU R11, [R1+0x110] ;  /* 0x00011000010b7983 */ /* 0x000ee80000300800 */
[----:B------:R-:W3:Y:S04]  /*145d0*/  LDL.LU R12, [R1+0x10c] ;  /* 0x00010c00010c7983 */ /* 0x000ee80000300800 */
[----:B------:R-:W3:Y:S04]  /*145e0*/  LDL.LU R15, [R1+0x154] ;  /* 0x00015400010f7983 */ /* 0x000ee80000300800 */
[----:B------:R-:W3:Y:S04]  /*145f0*/  LDL.LU R14, [R1+0x108] ;  /* 0x00010800010e7983 */ /* 0x000ee80000300800 */
[----:B------:R-:W3:Y:S04]  /*14600*/  LDL.LU R29, [R1+0x150] ;  /* 0x00015000011d7983 */ /* 0x000ee80000300800 */
[----:B------:R0:W-:Y:S04]  /*14610*/  STL [R1+0x230], R16 ;  /* 0x0002301001007387 */ /* 0x0001e80000100800 */
[----:B------:R-:W3:Y:S04]  /*14620*/  LDL.LU R28, [R1+0x104] ;  /* 0x00010400011c7983 */ /* 0x000ee80000300800 */
[----:B------:R1:W-:Y:S04]  /*14630*/  STL [R1+0x22c], R13 ;  /* 0x00022c0d01007387 */ /* 0x0003e80000100800 */
[----:B------:R-:W3:Y:S04]  /*14640*/  LDL.LU R27, [R1+0x148] ;  /* 0x00014800011b7983 */ /* 0x000ee80000300800 */
        /* <DEDUP_REMOVED lines=10> */
[----:B0-----:R-:W3:Y:S04]  /*146f0*/  LDL.LU R16, [R1+0xcc] ;  /* 0x0000cc0001107983 */ /* 0x001ee80000300800 */
[----:B-1----:R-:W3:Y:S01]  /*14700*/  LDL.LU R13, [R1+0xc8] ;  /* 0x0000c800010d7983 */ /* 0x002ee20000300800 */
[----:B----4-:R-:W-:-:S05]  /*14710*/  SEL R2, R5, R2, !P3 ;  /* 0x0000000205027207 */ /* 0x010fca0005800000 */
[----:B------:R0:W-:Y:S04]  /*14720*/  STL [R1+0x228], R2 ;  /* 0x0002280201007387 */ /* 0x0001e80000100800 */
[----:B0-----:R-:W4:Y:S01]  /*14730*/  LDL.LU R2, [R1+0x3148] ;  /* 0x0031480001027983 */ /* 0x001f220000300800 */
[C---:B-----5:R-:W-:Y:S02]  /*14740*/  SEL R3, R5.reuse, R3, !P3 ;  /* 0x0000000305037207 */ /* 0x060fe40005800000 */
[C---:B--2---:R-:W-:Y:S02]  /*14750*/  SEL R0, R5.reuse, R0, !P3 ;  /* 0x0000000005007207 */ /* 0x044fe40005800000 */
        /* <DEDUP_REMOVED lines=62> */
[----:B------:R-:W5:Y:S01]  /*14b40*/  LDL.LU R7, [R1+0xa8] ;  /* 0x0000a80001077983 */ /* 0x000f620000300800 */
[----:B--2---:R-:W-:-:S03]  /*14b50*/  SEL R15, R5, R15, !P3 ;  /* 0x0000000f050f7207 */ /* 0x004fc60005800000 */
[----:B------:R-:W2:Y:S04]  /*14b60*/  LDL.LU R8, [R1+0xa4] ;  /* 0x0000a40001087983 */ /* 0x000ea80000300800 */
[----:B-1----:R-:W2:Y:S01]  /*14b70*/  LDL.LU R0, [R1+0xa0] ;  /* 0x0000a00001007983 */ /* 0x002ea20000300800 */
        /* <DEDUP_REMOVED lines=28> */
[C---:B------:R-:W-:Y:S02]  /*14d40*/  SEL R4, R5.reuse, R4, !P3 ;  /* 0x0000000405047207 */ /* 0x040fe40005800000 */
[C---:B------:R-:W-:Y:S02]  /*14d50*/  SEL R6, R5.reuse, R6, !P3 ;  /* 0x0000000605067207 */ /* 0x040fe40005800000 */
[----:B------:R-:W-:-:S02]  /*14d60*/  SEL R7, R5, R7, !P3 ;  /* 0x0000000705077207 */ /* 0x000fc40005800000 */
[C---:B--2---:R-:W-:Y:S02]  /*14d70*/  SEL R8, R5.reuse, R8, !P3 ;  /* 0x0000000805087207 */ /* 0x044fe40005800000 */
[C---:B------:R-:W-:Y:S02]  /*14d80*/  SEL R0, R5.reuse, R0, !P3 ;  /* 0x0000000005007207 */ /* 0x040fe40005800000 */
[C---:B---3--:R-:W-:Y:S02]  /*14d90*/  SEL R9, R5.reuse, R9, !P3 ;  /* 0x0000000905097207 */ /* 0x048fe40005800000 */
[C---:B------:R-:W-:Y:S02]  /*14da0*/  SEL R10, R5.reuse, R10, !P3 ;  /* 0x0000000a050a7207 */ /* 0x040fe40005800000 */
[C---:B------:R-:W-:Y:S02]  /*14db0*/  SEL R11, R5.reuse, R11, !P3 ;  /* 0x0000000b050b7207 */ /* 0x040fe40005800000 */
[----:B------:R-:W-:-:S02]  /*14dc0*/  SEL R12, R5, R12, !P3 ;  /* 0x0000000c050c7207 */ /* 0x000fc40005800000 */
[C---:B------:R-:W-:Y:S02]  /*14dd0*/  SEL R13, R5.reuse, R13, !P3 ;  /* 0x0000000d050d7207 */ /* 0x040fe40005800000 */
[----:B----4-:R-:W-:-:S05]  /*14de0*/  SEL R2, R5, R2, !P3 ;  /* 0x0000000205027207 */ /* 0x010fca0005800000 */
[----:B------:R0:W-:Y:S04]  /*14df0*/  STL [R1+0x18c], R2 ;  /* 0x00018c0201007387 */ /* 0x0001e80000100800 */
[----:B0-----:R-:W2:Y:S04]  /*14e00*/  LDL.LU R2, [R1+0x3140] ;  /* 0x0031400001027983 */ /* 0x001ea80000300800 */
[----:B------:R0:W-:Y:S04]  /*14e10*/  STL [R1+0x188], R3 ;  /* 0x0001880301007387 */ /* 0x0001e80000100800 */
[----:B0-----:R-:W3:Y:S04]  /*14e20*/  LDL.LU R3, [R1+0x313c] ;  /* 0x00313c0001037983 */ /* 0x001ee80000300800 */
[----:B------:R0:W-:Y:S04]  /*14e30*/  STL [R1+0x184], R4 ;  /* 0x0001840401007387 */ /* 0x0001e80000100800 */
[----:B0-----:R-:W4:Y:S04]  /*14e40*/  LDL.LU R4, [R1+0x3138] ;  /* 0x0031380001047983 */ /* 0x001f280000300800 */
[----:B------:R0:W-:Y:S04]  /*14e50*/  STL [R1+0x180], R6 ;  /* 0x0001800601007387 */ /* 0x0001e80000100800 */
[----:B0-----:R-:W5:Y:S04]  /*14e60*/  LDL.LU R6, [R1+0x3134] ;  /* 0x0031340001067983 */ /* 0x001f680000300800 */
[----:B------:R0:W-:Y:S04]  /*14e70*/  STL [R1+0x17c], R7 ;  /* 0x00017c0701007387 */ /* 0x0001e80000100800 */
[----:B0-----:R-:W2:Y:S04]  /*14e80*/  LDL.LU R7, [R1+0x3130] ;  /* 0x0031300001077983 */ /* 0x001ea80000300800 */
        /* <DEDUP_REMOVED lines=13> */
[----:B0-----:R-:W2:Y:S01]  /*14f60*/  LDL.LU R13, [R1+0x3114] ;  /* 0x00311400010d7983 */ /* 0x001ea20000300800 */
[----:B------:R-:W-:-:S02]  /*14f70*/  SEL R29, R5, R29, !P3 ;  /* 0x0000001d051d7207 */ /* 0x000fc40005800000 */
[C---:B------:R-:W-:Y:S02]  /*14f80*/  SEL R28, R5.reuse, R28, !P3 ;  /* 0x0000001c051c7207 */ /* 0x040fe40005800000 */
[C---:B------:R-:W-:Y:S02]  /*14f90*/  SEL R27, R5.reuse, R27, !P3 ;  /* 0x0000001b051b7207 */ /* 0x040fe40005800000 */
[C---:B------:R-:W-:Y:S02]  /*14fa0*/  SEL R26, R5.reuse, R26, !P3 ;  /* 0x0000001a051a7207 */ /* 0x040fe40005800000 */
[C---:B------:R-:W-:Y:S02]  /*14fb0*/  SEL R25, R5.reuse, R25, !P3 ;  /* 0x0000001905197207 */ /* 0x040fe40005800000 */
[C---:B------:R-:W-:Y:S02]  /*14fc0*/  SEL R24, R5.reuse, R24, !P3 ;  /* 0x0000001805187207 */ /* 0x040fe40005800000 */
        /* <DEDUP_REMOVED lines=10> */
[----:B--2---:R-:W-:-:S05]  /*15070*/  SEL R13, R5, R13, !P3 ;  /* 0x0000000d050d7207 */ /* 0x004fca0005800000 */
[----:B------:R0:W-:Y:S04]  /*15080*/  STL [R1+0x98], R13 ;  /* 0x0000980d01007387 */ /* 0x0001e80000100800 */
[----:B0-----:R-:W2:Y:S04]  /*15090*/  LDL.LU R13, [R1+0xc] ;  /* 0x00000c00010d7983 */ /* 0x001ea80000300800 */
[----:B------:R0:W-:Y:S04]  /*150a0*/  STL [R1+0x94], R29 ;  /* 0x0000941d01007387 */ /* 0x0001e80000100800 */
[----:B0-----:R-:W3:Y:S04]  /*150b0*/  LDL.LU R29, [R1+0x3110] ;  /* 0x00311000011d7983 */ /* 0x001ee80000300800 */
        /* <DEDUP_REMOVED lines=29> */
[----:B0-----:R-:W3:Y:S01]  /*15290*/  LDL.LU R14, [R1+0x30d4] ;  /* 0x0030d400010e7983 */ /* 0x001ee20000300800 */
[----:B--2---:R-:W-:-:S05]  /*152a0*/  SEL R13, R5, R13, !P3 ;  /* 0x0000000d050d7207 */ /* 0x004fca0005800000 */
[----:B------:R3:W-:Y:S02]  /*152b0*/  STL [R1+0x1c], R13 ;  /* 0x00001c0d01007387 */ /* 0x0007e40000100800 */
[C---:B---3--:R-:W-:Y:S02]  /*152c0*/  SEL R13, R5.reuse, R14, !P3 ;  /* 0x0000000e050d7207 */ /* 0x048fe40005800000 */
[----:B------:R-:W-:-:S03]  /*152d0*/  SEL R14, R5, R15, !P3 ;  /* 0x0000000f050e7207 */ /* 0x000fc60005800000 */
[----:B------:R0:W-:Y:S02]  /*152e0*/  STL [R1+0x18], R13 ;  /* 0x0000180d01007387 */ /* 0x0001e40000100800 */
[C---:B0-----:R-:W-:Y:S02]  /*152f0*/  SEL R13, R5.reuse, R16, !P3 ;  /* 0x00000010050d7207 */ /* 0x041fe40005800000 */
[----:B------:R-:W2:Y:S04]  /*15300*/  LDL.LU R16, [R1+0x5d0] ;  /* 0x0005d00001107983 */ /* 0x000ea80000300800 */
[----:B------:R-:W-:Y:S04]  /*15310*/  STL [R1+0x10], R14 ;  /* 0x0000100e01007387 */ /* 0x000fe80000100800 */
[----:B------:R-:W3:Y:S01]  /*15320*/  LDL.LU R15, [R1+0x5cc] ;  /* 0x0005cc00010f7983 */ /* 0x000ee20000300800 */
[----:B------:R-:W-:-:S03]  /*15330*/  SEL R17, R5, R17, !P3 ;  /* 0x0000001105117207 */ /* 0x000fc60005800000 */
[----:B------:R-:W-:Y:S04]  /*15340*/  STL [R1+0xc], R13 ;  /* 0x00000c0d01007387 */ /* 0x000fe80000100800 */
[----:B------:R0:W-:Y:S02]  /*15350*/  STL [R1+0x3040], R17 ;  /* 0x0030401101007387 */ /* 0x0001e40000100800 */
[----:B0-----:R-:W0:Y:S01]  /*15360*/  S2R R17, SR_TID.X ;  /* 0x0000000000117919 */ /* 0x001e220000002100 */
[C---:B------:R-:W-:Y:S02]  /*15370*/  SEL R18, R5.reuse, R18, !P3 ;  /* 0x0000001205127207 */ /* 0x040fe40005800000 */
[C---:B------:R-:W-:Y:S02]  /*15380*/  SEL R19, R5.reuse, R19, !P3 ;  /* 0x0000001305137207 */ /* 0x040fe40005800000 */
[----:B------:R-:W-:-:S02]  /*15390*/  SEL R20, R5, R20, !P3 ;  /* 0x0000001405147207 */ /* 0x000fc40005800000 */
[C---:B------:R-:W-:Y:S01]  /*153a0*/  SEL R21, R5.reuse, R21, !P3 ;  /* 0x0000001505157207 */ /* 0x040fe20005800000 */
[----:B------:R-:W-:Y:S01]  /*153b0*/  STL [R1+0x3044], R18 ;  /* 0x0030441201007387 */ /* 0x000fe20000100800 */
[C---:B------:R-:W-:Y:S02]  /*153c0*/  SEL R22, R5.reuse, R22, !P3 ;  /* 0x0000001605167207 */ /* 0x040fe40005800000 */
[C---:B------:R-:W-:Y:S01]  /*153d0*/  SEL R23, R5.reuse, R23, !P3 ;  /* 0x0000001705177207 */ /* 0x040fe20005800000 */
[----:B------:R-:W-:Y:S01]  /*153e0*/  STL [R1+0x3048], R19 ;  /* 0x0030481301007387 */ /* 0x000fe20000100800 */
[C---:B------:R-:W-:Y:S02]  /*153f0*/  SEL R24, R5.reuse, R24, !P3 ;  /* 0x0000001805187207 */ /* 0x040fe40005800000 */
[C---:B------:R-:W-:Y:S01]  /*15400*/  SEL R25, R5.reuse, R25, !P3 ;  /* 0x0000001905197207 */ /* 0x040fe20005800000 */
[----:B------:R-:W-:Y:S01]  /*15410*/  STL [R1+0x304c], R20 ;  /* 0x00304c1401007387 */ /* 0x000fe20000100800 */
[----:B------:R-:W-:-:S02]  /*15420*/  SEL R26, R5, R26, !P3 ;  /* 0x0000001a051a7207 */ /* 0x000fc40005800000 */
[C---:B------:R-:W-:Y:S01]  /*15430*/  SEL R27, R5.reuse, R27, !P3 ;  /* 0x0000001b051b7207 */ /* 0x040fe20005800000 */
[----:B------:R-:W-:Y:S01]  /*15440*/  STL [R1+0x3050], R21 ;  /* 0x0030501501007387 */ /* 0x000fe20000100800 */
[----:B------:R-:W-:-:S03]  /*15450*/  SEL R28, R5, R28, !P3 ;  /* 0x0000001c051c7207 */ /* 0x000fc60005800000 */
[----:B------:R-:W-:Y:S01]  /*15460*/  STL [R1+0x3054], R22 ;  /* 0x0030541601007387 */ /* 0x000fe20000100800 */
[----:B------:R-:W-:-:S03]  /*15470*/  SEL R29, R5, R29, !P3 ;  /* 0x0000001d051d7207 */ /* 0x000fc60005800000 */
[----:B------:R-:W-:Y:S01]  /*15480*/  STL [R1+0x3058], R23 ;  /* 0x0030581701007387 */ /* 0x000fe20000100800 */
[----:B------:R-:W-:-:S03]  /*15490*/  SEL R12, R5, R12, !P3 ;  /* 0x0000000c050c7207 */ /* 0x000fc60005800000 */
[----:B------:R-:W-:Y:S01]  /*154a0*/  STL [R1+0x305c], R24 ;  /* 0x00305c1801007387 */ /* 0x000fe20000100800 */
[----:B------:R-:W-:Y:S02]  /*154b0*/  SEL R11, R5, R11, !P3 ;  /* 0x0000000b050b7207 */ /* 0x000fe40005800000 */
[----:B0-----:R-:W-:Y:S01]  /*154c0*/  LOP3.LUT R17, R17, 0x3f, RZ, 0xc0, !PT ;  /* 0x0000003f11117812 */ /* 0x001fe200078ec0ff */
[----:B------:R-:W-:Y:S01]  /*154d0*/  STL [R1+0x3060], R25 ;  /* 0x0030601901007387 */ /* 0x000fe20000100800 */
[----:B------:R-:W-:-:S03]  /*154e0*/  SEL R10, R5, R10, !P3 ;  /* 0x0000000a050a7207 */ /* 0x000fc60005800000 */
[----:B------:R-:W-:Y:S01]  /*154f0*/  STL [R1+0x3064], R26 ;  /* 0x0030641a01007387 */ /* 0x000fe20000100800 */
[----:B------:R-:W-:-:S03]  /*15500*/  SEL R9, R5, R9, !P3 ;  /* 0x0000000905097207 */ /* 0x000fc60005800000 */
[----:B------:R-:W-:Y:S01]  /*15510*/  STL [R1+0x3068], R27 ;  /* 0x0030681b01007387 */ /* 0x000fe20000100800 */
[----:B------:R-:W-:-:S03]  /*15520*/  SEL R8, R5, R8, !P3 ;  /* 0x0000000805087207 */ /* 0x000fc60005800000 */
[----:B------:R-:W-:Y:S01]  /*15530*/  STL [R1+0x306c], R28 ;  /* 0x00306c1c01007387 */ /* 0x000fe20000100800 */
[----:B------:R-:W-:Y:S01]  /*15540*/  SEL R7, R5, R7, !P3 ;  /* 0x0000000705077207 */ /* 0x000fe20005800000 */
[----:B------:R-:W-:Y:S02]  /*15550*/  IMAD R17, R17, R0, RZ ;  /* 0x0000000011117224 */ /* 0x000fe400078e02ff */
[----:B------:R-:W-:Y:S01]  /*15560*/  STL [R1+0x3070], R29 ;  /* 0x0030701d01007387 */ /* 0x000fe20000100800 */
[----:B-----5:R-:W-:-:S03]  /*15570*/  SEL R6, R5, R6, !P3 ;  /* 0x0000000605067207 */ /* 0x020fc60005800000 */
[----:B------:R-:W-:Y:S01]  /*15580*/  STL [R1+0x3074], R12 ;  /* 0x0030740c01007387 */ /* 0x000fe20000100800 */
[C---:B----4-:R-:W-:Y:S02]  /*15590*/  SEL R13, R5.reuse, R4, !P3 ;  /* 0x00000004050d7207 */ /* 0x050fe40005800000 */
[C---:B------:R-:W-:Y:S01]  /*155a0*/  SEL R14, R5.reuse, R3, !P3 ;  /* 0x00000003050e7207 */ /* 0x040fe20005800000 */
[----:B------:R-:W-:Y:S01]  /*155b0*/  STL [R1+0x3078], R11 ;  /* 0x0030780b01007387 */ /* 0x000fe20000100800 */
[----:B------:R-:W-:-:S03]  /*155c0*/  SEL R5, R5, R2, !P3 ;  /* 0x0000000205057207 */ /* 0x000fc60005800000 */
[----:B------:R-:W-:Y:S01]  /*155d0*/  STL [R1+0x307c], R10 ;  /* 0x00307c0a01007387 */ /* 0x000fe20000100800 */
[----:B------:R-:W-:-:S03]  /*155e0*/  IADD3 R4, P2, PT, R17, UR26, RZ ;  /* 0x0000001a11047c10 */ /* 0x000fc6000ff5e0ff */
[----:B------:R-:W-:Y:S04]  /*155f0*/  STL [R1+0x3080], R9 ;  /* 0x0030800901007387 */ /* 0x000fe80000100800 */
[----:B------:R-:W-:Y:S04]  /*15600*/  STL [R1+0x3084], R8 ;  /* 0x0030840801007387 */ /* 0x000fe80000100800 */
[----:B------:R-:W-:Y:S04]  /*15610*/  STL [R1+0x3088], R7 ;  /* 0x0030880701007387 */ /* 0x000fe80000100800 */
[----:B------:R0:W-:Y:S04]  /*15620*/  STL [R1+0x308c], R6 ;  /* 0x00308c0601007387 */ /* 0x0001e80000100800 */
[----:B------:R-:W-:Y:S04]  /*15630*/  STL [R1+0x3090], R13 ;  /* 0x0030900d01007387 */ /* 0x000fe80000100800 */
[----:B------:R-:W-:Y:S04]  /*15640*/  STL [R1+0x3094], R14 ;  /* 0x0030940e01007387 */ /* 0x000fe80000100800 */
[----:B------:R-:W-:Y:S04]  /*15650*/  STL [R1+0x3098], R5 ;  /* 0x0030980501007387 */ /* 0x000fe80000100800 */
[----:B0-----:R-:W4:Y:S04]  /*15660*/  LDL.LU R6, [R1+0x90] ;  /* 0x0000900001067983 */ /* 0x001f280000300800 */
[----:B------:R-:W-:Y:S04]  /*15670*/  STL [R1+0x3024], R4 ;  /* 0x0030240401007387 */ /* 0x000fe80000100800 */
[----:B------:R-:W5:Y:S01]  /*15680*/  LDL.LU R7, [R1+0x88] ;  /* 0x0000880001077983 */ /* 0x000f620000300800 */
[----:B--2---:R-:W-:-:S02]  /*15690*/  IMAD R2, R16, UR4, RZ ;  /* 0x0000000410027c24 */ /* 0x004fc4000f8e02ff */
[----:B------:R-:W-:-:S03]  /*156a0*/  IMAD R16, R0, 0x40, R17 ;  /* 0x0000004000107824 */ /* 0x000fc600078e0211 */
[----:B------:R-:W-:Y:S01]  /*156b0*/  IADD3 R3, P0, PT, R2, UR24, RZ ;  /* 0x0000001802037c10 */ /* 0x000fe2000ff1e0ff */
[----:B---3--:R-:W-:Y:S01]  /*156c0*/  IMAD R15, R15, UR4, RZ ;  /* 0x000000040f0f7c24 */ /* 0x008fe2000f8e02ff */
[----:B------:R-:W-:-:S03]  /*156d0*/  UIMAD UR77, UR65, 0x7e, URZ ;  /* 0x0000007e414d78a4 */ /* 0x000fc6000f8e02ff */
[----:B------:R-:W-:Y:S01]  /*156e0*/  STL [R1+0xfb0], R3 ;  /* 0x000fb00301007387 */ /* 0x000fe20000100800 */
[----:B------:R-:W-:Y:S01]  /*156f0*/  UIMAD UR75, UR65, 0x7d, URZ ;  /* 0x0000007d414b78a4 */ /* 0x000fe2000f8e02ff */
[----:B------:R-:W-:Y:S02]  /*15700*/  IADD3 R0, P1, PT, R15, UR24, RZ ;  /* 0x000000180f007c10 */ /* 0x000fe4000ff3e0ff */
[----:B------:R-:W2:Y:S01]  /*15710*/  LDL.LU R8, [R1+0x84] ;  /* 0x0000840001087983 */ /* 0x000ea20000300800 */
[----:B------:R-:W-:Y:S02]  /*15720*/  UIMAD UR58, UR58, 0x3b, URZ ;  /* 0x0000003b3a3a78a4 */ /* 0x000fe4000f8e02ff */
[----:B------:R-:W-:Y:S01]  /*15730*/  UIMAD UR46, UR46, 0x3a, URZ ;  /* 0x0000003a2e2e78a4 */ /* 0x000fe2000f8e02ff */
[----:B------:R-:W3:Y:S01]  /*15740*/  LDL.LU R9, [R1+0x80] ;  /* 0x0000800001097983 */ /* 0x000ee20000300800 */
[----:B------:R-:W-:Y:S02]  /*15750*/  UIMAD UR50, UR50, 0x39, URZ ;  /* 0x00000039323278a4 */ /* 0x000fe4000f8e02ff */
[----:B------:R-:W-:Y:S01]  /*15760*/  UIMAD UR53, UR53, 0x38, URZ ;  /* 0x00000038353578a4 */ /* 0x000fe2000f8e02ff */
[----:B------:R0:W-:Y:S01]  /*15770*/  STL [R1+0xfb4], R0 ;  /* 0x000fb40001007387 */ /* 0x0001e20000100800 */
[----:B------:R-:W-:-:S02]  /*15780*/  UIMAD UR56, UR56, 0x37, URZ ;  /* 0x00000037383878a4 */ /* 0x000fc4000f8e02ff */
[----:B------:R-:W-:Y:S01]  /*15790*/  UIMAD UR60, UR60, 0x36, URZ ;  /* 0x000000363c3c78a4 */ /* 0x000fe2000f8e02ff */
[----:B------:R-:W3:Y:S01]  /*157a0*/  LDL.LU R10, [R1+0x7c] ;  /* 0x00007c00010a7983 */ /* 0x000ee20000300800 */
[----:B------:R-:W-:Y:S02]  /*157b0*/  UIMAD UR63, UR63, 0x35, URZ ;  /* 0x000000353f3f78a4 */ /* 0x000fe4000f8e02ff */
[----:B------:R-:W-:Y:S01]  /*157c0*/  UIMAD UR67, UR67, 0x34, URZ ;  /* 0x00000034434378a4 */ /* 0x000fe2000f8e02ff */
[----:B------:R-:W3:Y:S01]  /*157d0*/  LDL.LU R11, [R1+0x78] ;  /* 0x00007800010b7983 */ /* 0x000ee20000300800 */
[----:B------:R-:W-:Y:S02]  /*157e0*/  UIMAD UR70, UR70, 0x33, URZ ;  /* 0x00000033464678a4 */ /* 0x000fe4000f8e02ff */
[----:B------:R-:W-:Y:S01]  /*157f0*/  UIMAD UR47, UR47, 0x32, URZ ;  /* 0x000000322f2f78a4 */ /* 0x000fe2000f8e02ff */
[----:B------:R-:W3:Y:S01]  /*15800*/  LDL.LU R12, [R1+0x70] ;  /* 0x00007000010c7983 */ /* 0x000ee20000300800 */
        /* <DEDUP_REMOVED lines=25> */
[----:B------:R-:W-:Y:S01]  /*159a0*/  USHF.L.U32 UR11, UR11, 0x5, URZ ;  /* 0x000000050b0b7899 */ /* 0x000fe200080006ff */
[----:B------:R-:W3:Y:S01]  /*159b0*/  LDL.LU R18, [R1+0x8] ;  /* 0x0000080001127983 */ /* 0x000ee20000300800 */
[----:B0-----:R-:W-:Y:S01]  /*159c0*/  IADD3 R0, P3, PT, R16, UR26, RZ ;  /* 0x0000001a10007c10 */ /* 0x001fe2000ff7e0ff */
[----:B------:R-:W-:Y:S01]  /*159d0*/  UIMAD UR12, UR12, 0x1f, URZ ;  /* 0x0000001f0c0c78a4 */ /* 0x000fe2000f8e02ff */
[----:B------:R-:W-:Y:S01]  /*159e0*/  LEA.HI.X.SX32 R3, R17, UR27, 0x1, P2 ;  /* 0x0000001b11037c11 */ /* 0x000fe200090f0eff */
[----:B------:R-:W-:-:S02]  /*159f0*/  UIMAD UR13, UR13, 0x1e, URZ ;  /* 0x0000001e0d0d78a4 */ /* 0x000fc4000f8e02ff */
[----:B------:R0:W-:Y:S01]  /*15a00*/  STL [R1+0x3028], R0 ;  /* 0x0030280001007387 */ /* 0x0001e20000100800 */
[----:B------:R-:W-:Y:S02]  /*15a10*/  UIMAD UR14, UR14, 0x1d, URZ ;  /* 0x0000001d0e0e78a4 */ /* 0x000fe4000f8e02ff */
[----:B------:R-:W-:Y:S01]  /*15a20*/  UIMAD UR15, UR15, 0x1c, URZ ;  /* 0x0000001c0f0f78a4 */ /* 0x000fe2000f8e02ff */
[----:B------:R-:W3:Y:S01]  /*15a30*/  LDL.LU R23, [R1+0x4] ;  /* 0x0000040001177983 */ /* 0x000ee20000300800 */
[----:B------:R-:W-:Y:S02]  /*15a40*/  UIMAD UR16, UR16, 0x1b, URZ ;  /* 0x0000001b101078a4 */ /* 0x000fe4000f8e02ff */
[----:B------:R-:W-:Y:S01]  /*15a50*/  UIMAD UR17, UR17, 0x1a, URZ ;  /* 0x0000001a111178a4 */ /* 0x000fe2000f8e02ff */
[----:B------:R-:W3:Y:S01]  /*15a60*/  LDL.LU R17, [R1] ;  /* 0x0000000001117983 */ /* 0x000ee20000300800 */
        /* <DEDUP_REMOVED lines=8> */
[----:B------:R1:W-:Y:S01]  /*15af0*/  STL [R1+0x301c], R3 ;  /* 0x00301c0301007387 */ /* 0x0003e20000100800 */
[----:B0-----:R-:W-:Y:S01]  /*15b00*/  LEA.HI.X.SX32 R0, R15, UR25, 0x1, P1 ;  /* 0x000000190f007c11 */ /* 0x001fe200088f0eff */
[----:B------:R-:W-:Y:S02]  /*15b10*/  UIMAD UR28, UR28, 0x13, URZ ;  /* 0x000000131c1c78a4 */ /* 0x000fe4000f8e02ff */
[----:B------:R-:W-:Y:S02]  /*15b20*/  UIMAD UR29, UR29, 0x12, URZ ;  /* 0x000000121d1d78a4 */ /* 0x000fe4000f8e02ff */
[----:B------:R-:W-:-:S02]  /*15b30*/  UIMAD UR30, UR30, 0x11, URZ ;  /* 0x000000111e1e78a4 */ /* 0x000fc4000f8e02ff */
[----:B------:R-:W-:Y:S01]  /*15b40*/  USHF.L.U32 UR31, UR31, 0x4, URZ ;  /* 0x000000041f1f7899 */ /* 0x000fe200080006ff */
[----:B-1----:R-:W-:Y:S01]  /*15b50*/  LEA.HI.X.SX32 R3, R2, UR25, 0x1, P0 ;  /* 0x0000001902037c11 */ /* 0x002fe200080f0eff */
[----:B------:R-:W-:Y:S01]  /*15b60*/  UIMAD UR32, UR32, 0xf, URZ ;  /* 0x0000000f202078a4 */ /* 0x000fe2000f8e02ff */
[----:B------:R-:W-:Y:S01]  /*15b70*/  LEA.HI.X.SX32 R2, R16, UR27, 0x1, P3 ;  /* 0x0000001b10027c11 */ /* 0x000fe200098f0eff */
[----:B------:R-:W-:Y:S02]  /*15b80*/  UIMAD UR33, UR33, 0xe, URZ ;  /* 0x0000000e212178a4 */ /* 0x000fe4000f8e02ff */
[----:B------:R-:W-:Y:S01]  /*15b90*/  STL [R1+0xfac], R3 ;  /* 0x000fac0301007387 */ /* 0x000fe20000100800 */
[----:B------:R-:W-:Y:S02]  /*15ba0*/  UIMAD UR34, UR34, 0xd, URZ ;  /* 0x0000000d222278a4 */ /* 0x000fe4000f8e02ff */
[----:B------:R-:W-:Y:S01]  /*15bb0*/  UIMAD UR35, UR35, 0xc, URZ ;  /* 0x0000000c232378a4 */ /* 0x000fe2000f8e02ff */
[----:B------:R4:W-:Y:S01]  /*15bc0*/  STL [R1+0x3020], R2 ;  /* 0x0030200201007387 */ /* 0x0009e20000100800 */
[----:B------:R-:W-:-:S02]  /*15bd0*/  UIMAD UR36, UR36, 0xb, URZ ;  /* 0x0000000b242478a4 */ /* 0x000fc4000f8e02ff */
[----:B------:R-:W-:Y:S01]  /*15be0*/  UIMAD UR37, UR37, 0xa, URZ ;  /* 0x0000000a252578a4 */ /* 0x000fe2000f8e02ff */
[----:B------:R-:W-:Y:S01]  /*15bf0*/  STL [R1+0xfa8], R0 ;  /* 0x000fa80001007387 */ /* 0x000fe20000100800 */
[----:B------:R-:W-:Y:S02]  /*15c00*/  UIMAD UR38, UR38, 0x9, URZ ;  /* 0x00000009262678a4 */ /* 0x000fe4000f8e02ff */
[----:B------:R-:W-:Y:S01]  /*15c10*/  USHF.L.U32 UR39, UR39, 0x3, URZ ;  /* 0x0000000327277899 */ /* 0x000fe200080006ff */
[----:B------:R-:W0:Y:S01]  /*15c20*/  LDCU UR4, c[0x0][0x3a8] ;  /* 0x00007500ff0477ac */ /* 0x000e220008000800 */
[----:B----4-:R-:W-:Y:S02]  /*15c30*/  IMAD R2, R6, UR74, RZ ;  /* 0x0000004a06027c24 */ /* 0x010fe4000f8e02ff */
[----:B-----5:R-:W-:-:S03]  /*15c40*/  IMAD R3, R7, UR74, RZ ;  /* 0x0000004a07037c24 */ /* 0x020fc6000f8e02ff */
[----:B------:R2:W-:Y:S04]  /*15c50*/  STL [R1+0x309c], R2 ;  /* 0x00309c0201007387 */ /* 0x0005e80000100800 */
[----:B------:R1:W-:Y:S01]  /*15c60*/  STL [R1+0x30a0], R3 ;  /* 0x0030a00301007387 */ /* 0x0003e20000100800 */
[----:B--2---:R-:W-:Y:S02]  /*15c70*/  IMAD R2, R8, UR74, RZ ;  /* 0x0000004a08027c24 */ /* 0x004fe4000f8e02ff */
[----:B---3--:R-:W-:-:S03]  /*15c80*/  IMAD R0, R9, UR74, RZ ;  /* 0x0000004a09007c24 */ /* 0x008fc6000f8e02ff */
[----:B------:R2:W-:Y:S01]  /*15c90*/  STL [R1+0x144], R2 ;  /* 0x0001440201007387 */ /* 0x0005e20000100800 */
[----:B-1----:R-:W-:-:S03]  /*15ca0*/  IMAD R3, R10, UR74, RZ ;  /* 0x0000004a0a037c24 */ /* 0x002fc6000f8e02ff */
[----:B------:R1:W-:Y:S01]  /*15cb0*/  STL [R1+0x140], R0 ;  /* 0x0001400001007387 */ /* 0x0003e20000100800 */
[----:B--2---:R-:W-:-:S03]  /*15cc0*/  IMAD R2, R11, UR74, RZ ;  /* 0x0000004a0b027c24 */ /* 0x004fc6000f8e02ff */
[----:B------:R2:W-:Y:S01]  /*15cd0*/  STL [R1+0x13c], R3 ;  /* 0x00013c0301007387 */ /* 0x0005e20000100800 */
[----:B-1----:R-:W-:-:S03]  /*15ce0*/  IMAD R0, R12, UR74, RZ ;  /* 0x0000004a0c007c24 */ /* 0x002fc6000f8e02ff */
[----:B------:R1:W-:Y:S01]  /*15cf0*/  STL [R1+0x138], R2 ;  /* 0x0001380201007387 */ /* 0x0003e20000100800 */
[----:B--2---:R-:W-:-:S03]  /*15d00*/  IMAD R3, R29, UR74, RZ ;  /* 0x0000004a1d037c24 */ /* 0x004fc6000f8e02ff */
[----:B------:R2:W-:Y:S04]  /*15d10*/  STL [R1+0x134], R0 ;  /* 0x0001340001007387 */ /* 0x0005e80000100800 */
[----:B------:R3:W-:Y:S01]  /*15d20*/  STL [R1+0x130], R3 ;  /* 0x0001300301007387 */ /* 0x0007e20000100800 */
[----:B-1----:R-:W-:Y:S02]  /*15d30*/  IMAD R2, R28, UR74, RZ ;  /* 0x0000004a1c027c24 */ /* 0x002fe4000f8e02ff */
[----:B--2---:R-:W-:-:S03]  /*15d40*/  IMAD R0, R27, UR74, RZ ;  /* 0x0000004a1b007c24 */ /* 0x004fc6000f8e02ff */
[----:B------:R1:W-:Y:S01]  /*15d50*/  STL [R1+0x12c], R2 ;  /* 0x00012c0201007387 */ /* 0x0003e20000100800 */
[----:B---3--:R-:W-:-:S03]  /*15d60*/  IMAD R3, R26, UR74, RZ ;  /* 0x0000004a1a037c24 */ /* 0x008fc6000f8e02ff */
[----:B------:R2:W-:Y:S04]  /*15d70*/  STL [R1+0x128], R0 ;  /* 0x0001280001007387 */ /* 0x0005e80000100800 */
[----:B------:R3:W-:Y:S01]  /*15d80*/  STL [R1+0x124], R3 ;  /* 0x0001240301007387 */ /* 0x0007e20000100800 */
[----:B-1----:R-:W-:Y:S02]  /*15d90*/  IMAD R2, R25, UR74, RZ ;  /* 0x0000004a19027c24 */ /* 0x002fe4000f8e02ff */
[----:B--2---:R-:W-:-:S03]  /*15da0*/  IMAD R0, R24, UR74, RZ ;  /* 0x0000004a18007c24 */ /* 0x004fc6000f8e02ff */
[----:B------:R1:W-:Y:S01]  /*15db0*/  STL [R1+0x120], R2 ;  /* 0x0001200201007387 */ /* 0x0003e20000100800 */
[----:B---3--:R-:W-:-:S03]  /*15dc0*/  IMAD R3, R20, UR74, RZ ;  /* 0x0000004a14037c24 */ /* 0x008fc6000f8e02ff */
[----:B------:R2:W-:Y:S04]  /*15dd0*/  STL [R1+0x11c], R0 ;  /* 0x00011c0001007387 */ /* 0x0005e80000100800 */
[----:B------:R-:W-:Y:S01]  /*15de0*/  STL [R1+0x118], R3 ;  /* 0x0001180301007387 */ /* 0x000fe20000100800 */
[----:B-1----:R-:W-:-:S03]  /*15df0*/  IMAD R2, R19, UR74, RZ ;  /* 0x0000004a13027c24 */ /* 0x002fc6000f8e02ff */
[----:B------:R-:W3:Y:S01]  /*15e00*/  LDL.LU R20, [R1+0xf8] ;  /* 0x0000f80001147983 */ /* 0x000ee20000300800 */
[----:B--2---:R-:W-:-:S03]  /*15e10*/  IMAD R0, R18, UR74, RZ ;  /* 0x0000004a12007c24 */ /* 0x004fc6000f8e02ff */
[----:B------:R1:W-:Y:S04]  /*15e20*/  STL [R1+0x114], R2 ;  /* 0x0001140201007387 */ /* 0x0003e80000100800 */
[----:B------:R-:W2:Y:S04]  /*15e30*/  LDL.LU R19, [R1+0x158] ;  /* 0x0001580001137983 */ /* 0x000ea80000300800 */
[----:B------:R4:W-:Y:S04]  /*15e40*/  STL [R1+0x110], R0 ;  /* 0x0001100001007387 */ /* 0x0009e80000100800 */
[----:B------:R-:W5:Y:S01]  /*15e50*/  LDL.LU R18, [R1+0x160] ;  /* 0x0001600001127983 */ /* 0x000f620000300800 */
[----:B-1----:R-:W-:-:S02]  /*15e60*/  IMAD R2, R23, UR74, RZ ;  /* 0x0000004a17027c24 */ /* 0x002fc4000f8e02ff */
[----:B----4-:R-:W-:Y:S02]  /*15e70*/  IMAD R0, R17, UR74, RZ ;  /* 0x0000004a11007c24 */ /* 0x010fe4000f8e02ff */
[----:B------:R-:W4:Y:S04]  /*15e80*/  LDL.LU R17, [R1+0x170] ;  /* 0x0001700001117983 */ /* 0x000f280000300800 */
[----:B------:R1:W-:Y:S04]  /*15e90*/  STL [R1+0x10c], R2 ;  /* 0x00010c0201007387 */ /* 0x0003e80000100800 */
[----:B------:R0:W-:Y:S04]  /*15ea0*/  STL [R1+0x108], R0 ;  /* 0x0001080001007387 */ /* 0x0001e80000100800 */
[----:B------:R-:W4:Y:S01]  /*15eb0*/  LDL.LU R16, [R1+0x178] ;  /* 0x0001780001107983 */ /* 0x000f220000300800 */
[----:B-1----:R-:W-:-:S02]  /*15ec0*/  IMAD R2, R22, UR74, RZ ;  /* 0x0000004a16027c24 */ /* 0x002fc4000f8e02ff */
[----:B0-----:R-:W-:-:S03]  /*15ed0*/  IMAD R0, R21, UR74, RZ ;  /* 0x0000004a15007c24 */ /* 0x001fc6000f8e02ff */
[----:B------:R-:W-:Y:S04]  /*15ee0*/  STL [R1+0x104], R2 ;  /* 0x0001040201007387 */ /* 0x000fe80000100800 */
[----:B------:R-:W4:Y:S04]  /*15ef0*/  LDL.LU R15, [R1+0x1a8] ;  /* 0x0001a800010f7983 */ /* 0x000f280000300800 */
[----:B------:R0:W-:Y:S04]  /*15f00*/  STL [R1+0x100], R0 ;  /* 0x0001000001007387 */ /* 0x0001e80000100800 */
[----:B0-----:R-:W4:Y:S04]  /*15f10*/  LDL.LU R0, [R1+0x1b4] ;  /* 0x0001b40001007983 */ /* 0x001f280000300800 */
[----:B------:R-:W4:Y:S04]  /*15f20*/  LDL.LU R4, [R1+0x1c4] ;  /* 0x0001c40001047983 */ /* 0x000f280000300800 */
        /* <DEDUP_REMOVED lines=18> */
[----:B------:R-:W4:Y:S01]  /*16050*/  LDL.LU R21, [R1+0x35c] ;  /* 0x00035c0001157983 */ /* 0x000f220000300800 */
[----:B---3--:R-:W-:-:S05]  /*16060*/  IMAD R20, R20, UR74, RZ ;  /* 0x0000004a14147c24 */ /* 0x008fca000f8e02ff */
[----:B------:R0:W-:Y:S01]  /*16070*/  STL [R1+0xfc], R20 ;  /* 0x0000fc1401007387 */ /* 0x0001e20000100800 */
[----:B--2---:R-:W-:-:S03]  /*16080*/  IMAD R3, R19, UR74, RZ ;  /* 0x0000004a13037c24 */ /* 0x004fc6000f8e02ff */
[----:B0-----:R-:W2:Y:S01]  /*16090*/  LDL.LU R20, [R1+0x360] ;  /* 0x0003600001147983 */ /* 0x001ea20000300800 */
[----:B-----5:R-:W-:-:S03]  /*160a0*/  IMAD R2, R18, UR74, RZ ;  /* 0x0000004a12027c24 */ /* 0x020fc6000f8e02ff */
[----:B------:R-:W-:Y:S04]  /*160b0*/  STL [R1+0xf8], R3 ;  /* 0x0000f80301007387 */ /* 0x000fe80000100800 */
[----:B------:R-:W3:Y:S04]  /*160c0*/  LDL.LU R19, [R1+0x368] ;  /* 0x0003680001137983 */ /* 0x000ee80000300800 */
[----:B------:R4:W-:Y:S04]  /*160d0*/  STL [R1+0xf4], R2 ;  /* 0x0000f40201007387 */ /* 0x0009e80000100800 */
[----:B------:R-:W5:Y:S01]  /*160e0*/  LDL.LU R18, [R1+0x36c] ;  /* 0x00036c0001127983 */ /* 0x000f620000300800 */
[----:B----4-:R-:W-:-:S03]  /*160f0*/  IMAD R2, R17, UR74, RZ ;  /* 0x0000004a11027c24 */ /* 0x010fc6000f8e02ff */
[----:B------:R-:W4:Y:S04]  /*16100*/  LDL.LU R17, [R1+0x374] ;  /* 0x0003740001117983 */ /* 0x000f280000300800 */
[----:B------:R0:W-:Y:S01]  /*16110*/  STL [R1+0xf0], R2 ;  /* 0x0000f00201007387 */ /* 0x0001e20000100800 */
[----:B------:R-:W-:Y:S02]  /*16120*/  IMAD R15, R15, UR74, RZ ;  /* 0x0000004a0f0f7c24 */ /* 0x000fe4000f8e02ff */
[----:B0-----:R-:W-:-:S05]  /*16130*/  IMAD R2, R16, UR74, RZ ;  /* 0x0000004a10027c24 */ /* 0x001fca000f8e02ff */
[----:B------:R0:W-:Y:S01]  /*16140*/  STL [R1+0xec], R2 ;  /* 0x0000ec0201007387 */ /* 0x0001e20000100800 */
[----:B------:R-:W-:-:S03]  /*16150*/  IMAD R3, R0, UR74, RZ ;  /* 0x0000004a00037c24 */ /* 0x000fc6000f8e02ff */
[----:B------:R-:W-:Y:S01]  /*16160*/  STL [R1+0xe8], R15 ;  /* 0x0000e80f01007387 */ /* 0x000fe20000100800 */
[----:B0-----:R-:W-:-:S03]  /*16170*/  IMAD R2, R4, UR74, RZ ;  /* 0x0000004a04027c24 */ /* 0x001fc6000f8e02ff */
[----:B------:R0:W-:Y:S01]  /*16180*/  STL [R1+0xe4], R3 ;  /* 0x0000e40301007387 */ /* 0x0001e20000100800 */
[----:B------:R-:W-:-:S03]  /*16190*/  IMAD R0, R5, UR74, RZ ;  /* 0x0000004a05007c24 */ /* 0x000fc6000f8e02ff */
[----:B------:R1:W-:Y:S01]  /*161a0*/  STL [R1+0xe0], R2 ;  /* 0x0000e00201007387 */ /* 0x0003e20000100800 */
[----:B0-----:R-:W-:-:S03]  /*161b0*/  IMAD R3, R14, UR74, RZ ;  /* 0x0000004a0e037c24 */ /* 0x001fc6000f8e02ff */
[----:B------:R0:W-:Y:S01]  /*161c0*/  STL [R1+0xdc], R0 ;  /* 0x0000dc0001007387 */ /* 0x0001e20000100800 */
[----:B-1----:R-:W-:-:S03]  /*161d0*/  IMAD R2, R13, UR74, RZ ;  /* 0x0000004a0d027c24 */ /* 0x002fc6000f8e02ff */
        /* <DEDUP_REMOVED lines=30> */
[----:B------:R-:W-:Y:S01]  /*163c0*/  STL [R1+0x9c], R3 ;  /* 0x00009c0301007387 */ /* 0x000fe20000100800 */
[----:B-1----:R-:W-:-:S03]  /*163d0*/  IMAD R0, R21, UR74, RZ ;  /* 0x0000004a15007c24 */ /* 0x002fc6000f8e02ff */
[----:B------:R-:W4:Y:S04]  /*163e0*/  LDL.LU R16, [R1+0x378] ;  /* 0x0003780001107983 */ /* 0x000f280000300800 */
[----:B------:R0:W-:Y:S04]  /*163f0*/  STL [R1+0x158], R2 ;  /* 0x0001580201007387 */ /* 0x0001e80000100800 */
[----:B0-----:R-:W4:Y:S04]  /*16400*/  LDL.LU R2, [R1+0x37c] ;  /* 0x00037c0001027983 */ /* 0x001f280000300800 */
[----:B------:R0:W-:Y:S04]  /*16410*/  STL [R1+0x160], R0 ;  /* 0x0001600001007387 */ /* 0x0001e80000100800 */
[----:B0-----:R-:W4:Y:S04]  /*16420*/  LDL.LU R0, [R1+0x388] ;  /* 0x0003880001007983 */ /* 0x001f280000300800 */
[----:B------:R-:W4:Y:S01]  /*16430*/  LDL.LU R4, [R1+0x3a0] ;  /* 0x0003a00001047983 */ /* 0x000f220000300800 */
[----:B--2---:R-:W-:-:S05]  /*16440*/  IMAD R3, R20, UR74, RZ ;  /* 0x0000004a14037c24 */ /* 0x004fca000f8e02ff */
[----:B------:R5:W-:Y:S01]  /*16450*/  STL [R1+0x170], R3 ;  /* 0x0001700301007387 */ /* 0x000be20000100800 */
[----:B---3--:R-:W-:-:S05]  /*16460*/  IMAD R5, R19, UR74, RZ ;  /* 0x0000004a13057c24 */ /* 0x008fca000f8e02ff */
[----:B------:R0:W-:Y:S01]  /*16470*/  STL [R1+0x178], R5 ;  /* 0x0001780501007387 */ /* 0x0001e20000100800 */
[----:B-----5:R-:W-:-:S03]  /*16480*/  IMAD R3, R18, UR74, RZ ;  /* 0x0000004a12037c24 */ /* 0x020fc6000f8e02ff */
[----:B0-----:R-:W2:Y:S04]  /*16490*/  LDL.LU R5, [R1+0x3e0] ;  /* 0x0003e00001057983 */ /* 0x001ea80000300800 */
[----:B------:R-:W-:Y:S04]  /*164a0*/  STL [R1+0x1a8], R3 ;  /* 0x0001a80301007387 */ /* 0x000fe80000100800 */
[----:B------:R-:W3:Y:S04]  /*164b0*/  LDL.LU R14, [R1+0x3e8] ;  /* 0x0003e800010e7983 */ /* 0x000ee80000300800 */
[----:B------:R-:W5:Y:S04]  /*164c0*/  LDL.LU R13, [R1+0x400] ;  /* 0x00040000010d7983 */ /* 0x000f680000300800 */
        /* <DEDUP_REMOVED lines=17> */
[----:B------:R-:W5:Y:S01]  /*165e0*/  LDL.LU R19, [R1+0x404] ;  /* 0x0004040001137983 */ /* 0x000f620000300800 */
[----:B----4-:R-:W-:-:S03]  /*165f0*/  IMAD R15, R17, UR74, RZ ;  /* 0x0000004a110f7c24 */ /* 0x010fc6000f8e02ff */
[----:B------:R-:W4:Y:S04]  /*16600*/  LDL.LU R18, [R1+0x3fc] ;  /* 0x0003fc0001127983 */ /* 0x000f280000300800 */
[----:B------:R-:W4:Y:S04]  /*16610*/  LDL.LU R17, [R1+0x3f8] ;  /* 0x0003f80001117983 */ /* 0x000f280000300800 */
[----:B------:R-:W-:Y:S01]  /*16620*/  STL [R1+0x1b4], R15 ;  /* 0x0001b40f01007387 */ /* 0x000fe20000100800 */
[----:B------:R-:W-:Y:S02]  /*16630*/  IMAD R16, R16, UR74, RZ ;  /* 0x0000004a10107c24 */ /* 0x000fe4000f8e02ff */
[----:B------:R-:W-:-:S05]  /*16640*/  IMAD R2, R2, UR74, RZ ;  /* 0x0000004a02027c24 */ /* 0x000fca000f8e02ff */
[----:B------:R-:W-:Y:S04]  /*16650*/  STL [R1+0x1e0], R2 ;  /* 0x0001e00201007387 */ /* 0x000fe80000100800 */
[----:B------:R-:W-:Y:S01]  /*16660*/  STL [R1+0x30a4], R15 ;  /* 0x0030a40f01007387 */ /* 0x000fe20000100800 */
[----:B------:R-:W-:-:S05]  /*16670*/  IMAD R0, R0, UR74, RZ ;  /* 0x0000004a00007c24 */ /* 0x000fca000f8e02ff */
[----:B------:R0:W-:Y:S04]  /*16680*/  STL [R1+0x1f4], R0 ;  /* 0x0001f40001007387 */ /* 0x0001e80000100800 */
[----:B------:R-:W-:Y:S01]  /*16690*/  STL [R1+0x1c4], R16 ;  /* 0x0001c41001007387 */ /* 0x000fe20000100800 */
[----:B0-----:R-:W-:-:S03]  /*166a0*/  IMAD R0, R4, UR74, RZ ;  /* 0x0000004a04007c24 */ /* 0x001fc6000f8e02ff */
[----:B------:R-:W-:Y:S04]  /*166b0*/  STL [R1+0x30a8], R16 ;  /* 0x0030a81001007387 */ /* 0x000fe80000100800 */
[----:B------:R3:W-:Y:S01]  /*166c0*/  STL [R1+0x1fc], R0 ;  /* 0x0001fc0001007387 */ /* 0x0007e20000100800 */
[----:B--2---:R-:W-:Y:S02]  /*166d0*/  IMAD R2, R5, UR74, RZ ;  /* 0x0000004a05027c24 */ /* 0x004fe4000f8e02ff */
[----:B---3--:R-:W-:-:S03]  /*166e0*/  IMAD R0, R14, UR74, RZ ;  /* 0x0000004a0e007c24 */ /* 0x008fc6000f8e02ff */
[----:B------:R0:W-:Y:S01]  /*166f0*/  STL [R1+0x208], R2 ;  /* 0x0002080201007387 */ /* 0x0001e20000100800 */
[----:B-----5:R-:W-:-:S03]  /*16700*/  IMAD R3, R13, UR74, RZ ;  /* 0x0000004a0d037c24 */ /* 0x020fc6000f8e02ff */
[----:B------:R1:W-:Y:S04]  /*16710*/  STL [R1+0x23c], R0 ;  /* 0x00023c0001007387 */ /* 0x0003e80000100800 */
[----:B------:R2:W-:Y:S01]  /*16720*/  STL [R1+0x2ac], R3 ;  /* 0x0002ac0301007387 */ /* 0x0005e20000100800 */
[----:B0-----:R-:W-:Y:S02]  /*16730*/  IMAD R2, R6, UR74, RZ ;  /* 0x0000004a06027c24 */ /* 0x001fe4000f8e02ff */
[----:B-1----:R-:W-:-:S03]  /*16740*/  IMAD R0, R7, UR74, RZ ;  /* 0x0000004a07007c24 */ /* 0x002fc6000f8e02ff */
[----:B------:R0:W-:Y:S01]  /*16750*/  STL [R1+0x2b4], R2 ;  /* 0x0002b40201007387 */ /* 0x0001e20000100800 */
[----:B--2---:R-:W-:-:S03]  /*16760*/  IMAD R3, R8, UR74, RZ ;  /* 0x0000004a08037c24 */ /* 0x004fc6000f8e02ff */
        /* <DEDUP_REMOVED lines=31> */
[----:B------:R-:W-:Y:S04]  /*16960*/  STL [R1+0x378], R3 ;  /* 0x0003780301007387 */ /* 0x000fe80000100800 */
[----:B------:R-:W2:Y:S01]  /*16970*/  LDL.LU R16, [R1+0x3ec] ;  /* 0x0003ec0001107983 */ /* 0x000ea20000300800 */
[----:B----4-:R-:W-:Y:S02]  /*16980*/  IMAD R2, R18, UR74, RZ ;  /* 0x0000004a12027c24 */ /* 0x010fe4000f8e02ff */
[----:B0-----:R-:W-:-:S03]  /*16990*/  IMAD R0, R17, UR74, RZ ;  /* 0x0000004a11007c24 */ /* 0x001fc6000f8e02ff */
[----:B------:R-:W-:Y:S04]  /*169a0*/  STL [R1+0x37c], R2 ;  /* 0x00037c0201007387 */ /* 0x000fe80000100800 */
[----:B--2---:R0:W-:Y:S04]  /*169b0*/  STL [R1+0x30cc], R16 ;  /* 0x0030cc1001007387 */ /* 0x0041e80000100800 */
[----:B------:R-:W-:Y:S04]  /*169c0*/  STL [R1+0x388], R0 ;  /* 0x0003880001007387 */ /* 0x000fe80000100800 */
[----:B0-----:R-:W2:Y:S04]  /*169d0*/  LDL.LU R16, [R1+0x3f0] ;  /* 0x0003f00001107983 */ /* 0x001ea80000300800 */
[----:B--2---:R0:W-:Y:S04]  /*169e0*/  STL [R1+0x30d0], R16 ;  /* 0x0030d01001007387 */ /* 0x0041e80000100800 */
[----:B0-----:R-:W2:Y:S04]  /*169f0*/  LDL.LU R16, [R1+0x3f4] ;  /* 0x0003f40001107983 */ /* 0x001ea80000300800 */
[----:B------:R-:W3:Y:S04]  /*16a00*/  LDL.LU R15, [R1+0x3e4] ;  /* 0x0003e400010f7983 */ /* 0x000ee80000300800 */
[----:B------:R-:W4:Y:S04]  /*16a10*/  LDL.LU R3, [R1+0x3dc] ;  /* 0x0003dc0001037983 */ /* 0x000f280000300800 */
[----:B------:R-:W5:Y:S04]  /*16a20*/  LDL.LU R2, [R1+0x3d8] ;  /* 0x0003d80001027983 */ /* 0x000f680000300800 */
        /* <DEDUP_REMOVED lines=24> */
[----:B------:R-:W3:Y:S01]  /*16bb0*/  LDL.LU R17, [R1+0x338] ;  /* 0x0003380001117983 */ /* 0x000ee20000300800 */
[----:B--2---:R-:W-:-:S05]  /*16bc0*/  IMAD R16, R16, UR74, RZ ;  /* 0x0000004a10107c24 */ /* 0x004fca000f8e02ff */
[----:B------:R0:W-:Y:S04]  /*16bd0*/  STL [R1+0x3a0], R16 ;  /* 0x0003a01001007387 */ /* 0x0001e80000100800 */
[----:B0-----:R-:W2:Y:S02]  /*16be0*/  LDL.LU R16, [R1+0x30d0] ;  /* 0x0030d00001107983 */ /* 0x001ea40000300800 */
[----:B--2---:R-:W-:-:S05]  /*16bf0*/  IMAD R16, R16, UR74, RZ ;  /* 0x0000004a10107c24 */ /* 0x004fca000f8e02ff */
[----:B------:R0:W-:Y:S04]  /*16c00*/  STL [R1+0x3e0], R16 ;  /* 0x0003e01001007387 */ /* 0x0001e80000100800 */
[----:B0-----:R-:W2:Y:S01]  /*16c10*/  LDL.LU R16, [R1+0x30cc] ;  /* 0x0030cc0001107983 */ /* 0x001ea20000300800 */
[----:B---3--:R-:W-:Y:S02]  /*16c20*/  IMAD R15, R15, UR74, RZ ;  /* 0x0000004a0f0f7c24 */ /* 0x008fe4000f8e02ff */
[----:B----4-:R-:W-:Y:S02]  /*16c30*/  IMAD R3, R3, UR74, RZ ;  /* 0x0000004a03037c24 */ /* 0x010fe4000f8e02ff */
[----:B-----5:R-:W-:Y:S02]  /*16c40*/  IMAD R2, R2, UR74, RZ ;  /* 0x0000004a02027c24 */ /* 0x020fe4000f8e02ff */
[----:B------:R-:W-:-:S02]  /*16c50*/  IMAD R0, R0, UR74, RZ ;  /* 0x0000004a00007c24 */ /* 0x000fc4000f8e02ff */
[----:B--2---:R-:W-:-:S05]  /*16c60*/  IMAD R16, R16, UR74, RZ ;  /* 0x0000004a10107c24 */ /* 0x004fca000f8e02ff */
[----:B------:R-:W-:Y:S04]  /*16c70*/  STL [R1+0x3e8], R16 ;  /* 0x0003e81001007387 */ /* 0x000fe80000100800 */
[----:B------:R-:W-:Y:S04]  /*16c80*/  STL [R1+0x3e4], R15 ;  /* 0x0003e40f01007387 */ /* 0x000fe80000100800 */
[----:B------:R0:W-:Y:S04]  /*16c90*/  STL [R1+0x3dc], R3 ;  /* 0x0003dc0301007387 */ /* 0x0001e80000100800 */
        /* <DEDUP_REMOVED lines=47> */
[----:B0-----:R-:W-:Y:S02]  /*16f90*/  IMAD R2, R18, UR74, RZ ;  /* 0x0000004a12027c24 */ /* 0x001fe4000f8e02ff */
[----:B-1----:R-:W-:-:S03]  /*16fa0*/  IMAD R0, R17, UR74, RZ ;  /* 0x0000004a11007c24 */ /* 0x002fc6000f8e02ff */
        /* <DEDUP_REMOVED lines=335> */
[----:B------:R-:W-:Y:S02]  /*184a0*/  IMAD R14, R14, UR74, RZ ;  /* 0x0000004a0e0e7c24 */ /* 0x000fe4000f8e02ff */
[----:B------:R-:W-:Y:S02]  /*184b0*/  IMAD R13, R13, UR74, RZ ;  /* 0x0000004a0d0d7c24 */ /* 0x000fe4000f8e02ff */
[----:B------:R-:W-:Y:S02]  /*184c0*/  IMAD R6, R6, UR74, RZ ;  /* 0x0000004a06067c24 */ /* 0x000fe4000f8e02ff */
[----:B------:R-:W-:Y:S02]  /*184d0*/  IMAD R7, R7, UR74, RZ ;  /* 0x0000004a07077c24 */ /* 0x000fe4000f8e02ff */
[----:B------:R-:W-:Y:S02]  /*184e0*/  IMAD R8, R8, UR74, RZ ;  /* 0x0000004a08087c24 */ /* 0x000fe4000f8e02ff */
        /* <DEDUP_REMOVED lines=17> */
[----:B--2---:R-:W-:-:S05]  /*18600*/  IMAD R16, R16, UR74, RZ ;  /* 0x0000004a10107c24 */ /* 0x004fca000f8e02ff */
        /* <DEDUP_REMOVED lines=51> */
[----:B0-----:R-:W3:Y:S04]  /*18940*/  LDL.LU R18, [R1+0x3044] ;  /* 0x0030440001127983 */ /* 0x001ee80000300800 */
[----:B------:R0:W-:Y:S04]  /*18950*/  STL [R1+0x61c], R17 ;  /* 0x00061c1101007387 */ /* 0x0001e80000100800 */
[----:B0-----:R-:W4:Y:S01]  /*18960*/  LDL.LU R17, [R1+0x3040] ;  /* 0x0030400001117983 */ /* 0x001f220000300800 */
[----:B------:R-:W-:-:S05]  /*18970*/  IMAD R0, R0, UR74, RZ ;  /* 0x0000004a00007c24 */ /* 0x000fca000f8e02ff */
[----:B------:R0:W-:Y:S02]  /*18980*/  STL [R1+0x624], R0 ;  /* 0x0006240001007387 */ /* 0x0001e40000100800 */
[----:B0-----:R-:W-:-:S05]  /*18990*/  IMAD R0, R4, UR74, RZ ;  /* 0x0000004a04007c24 */ /* 0x001fca000f8e02ff */
[----:B------:R2:W-:Y:S02]  /*189a0*/  STL [R1+0x628], R0 ;  /* 0x0006280001007387 */ /* 0x0005e40000100800 */
[----:B--2---:R-:W-:Y:S02]  /*189b0*/  IMAD R0, R19, UR74, RZ ;  /* 0x0000004a13007c24 */ /* 0x004fe4000f8e02ff */
[----:B---3--:R-:W-:Y:S02]  /*189c0*/  IMAD R4, R18, UR74, RZ ;  /* 0x0000004a12047c24 */ /* 0x008fe4000f8e02ff */
[----:B----4-:R-:W-:-:S05]  /*189d0*/  IMAD R17, R17, UR74, RZ ;  /* 0x0000004a11117c24 */ /* 0x010fca000f8e02ff */
        /* <DEDUP_REMOVED lines=13> */
[----:B------:R-:W2:Y:S04]  /*18ab0*/  LDL R25, [R1+0x144] ;  /* 0x0001440001197983 */ /* 0x000ea80000100800 */
[----:B------:R-:W-:Y:S04]  /*18ac0*/  STL [R1+0x65c], R4 ;  /* 0x00065c0401007387 */ /* 0x000fe80000100800 */
[----:B------:R-:W3:Y:S04]  /*18ad0*/  LDL R24, [R1+0x140] ;  /* 0x0001400001187983 */ /* 0x000ee80000100800 */
[----:B------:R0:W-:Y:S04]  /*18ae0*/  STL [R1+0x664], R0 ;  /* 0x0006640001007387 */ /* 0x0001e80000100800 */
[----:B------:R-:W4:Y:S04]  /*18af0*/  LDL R21, [R1+0x13c] ;  /* 0x00013c0001157983 */ /* 0x000f280000100800 */
[----:B------:R-:W4:Y:S01]  /*18b00*/  LDL R23, [R1+0x138] ;  /* 0x0001380001177983 */ /* 0x000f220000100800 */
[----:B0-----:R-:W-:-:S03]  /*18b10*/  IMAD R0, R26, UR74, RZ ;  /* 0x0000004a1a007c24 */ /* 0x001fc6000f8e02ff */
[----:B------:R-:W4:Y:S04]  /*18b20*/  LDL R19, [R1+0x134] ;  /* 0x0001340001137983 */ /* 0x000f280000100800 */
[----:B------:R0:W-:Y:S04]  /*18b30*/  STL [R1+0x668], R0 ;  /* 0x0006680001007387 */ /* 0x0001e80000100800 */
[----:B------:R-:W4:Y:S04]  /*18b40*/  LDL R17, [R1+0x12c] ;  /* 0x00012c0001117983 */ /* 0x000f280000100800 */
[----:B------:R-:W4:Y:S01]  /*18b50*/  LDL R22, [R1+0x130] ;  /* 0x0001300001167983 */ /* 0x000f220000100800 */
[----:B0-----:R-:W-:-:S05]  /*18b60*/  IMAD R0, R27, UR74, RZ ;  /* 0x0000004a1b007c24 */ /* 0x001fca000f8e02ff */
[----:B------:R0:W-:Y:S04]  /*18b70*/  STL [R1+0x670], R0 ;  /* 0x0006700001007387 */ /* 0x0001e80000100800 */
[----:B------:R-:W4:Y:S01]  /*18b80*/  LDL R18, [R1+0x128] ;  /* 0x0001280001127983 */ /* 0x000f220000100800 */
[----:B------:R-:W-:Y:S02]  /*18b90*/  IMAD R20, R29, UR74, RZ ;  /* 0x0000004a1d147c24 */ /* 0x000fe4000f8e02ff */
[----:B0-----:R-:W-:-:S05]  /*18ba0*/  IMAD R0, R28, UR74, RZ ;  /* 0x0000004a1c007c24 */ /* 0x001fca000f8e02ff */
[----:B------:R0:W-:Y:S01]  /*18bb0*/  STL [R1+0x678], R0 ;  /* 0x0006780001007387 */ /* 0x0001e20000100800 */
[----:B------:R-:W-:Y:S02]  /*18bc0*/  IMAD R4, R11, UR74, RZ ;  /* 0x0000004a0b047c24 */ /* 0x000fe4000f8e02ff */
[----:B------:R-:W-:Y:S01]  /*18bd0*/  IMAD R10, R10, UR74, RZ ;  /* 0x0000004a0a0a7c24 */ /* 0x000fe2000f8e02ff */
[----:B------:R-:W-:Y:S01]  /*18be0*/  STL [R1+0x67c], R20 ;  /* 0x00067c1401007387 */ /* 0x000fe20000100800 */
[----:B0-----:R-:W-:Y:S02]  /*18bf0*/  IMAD R0, R12, UR74, RZ ;  /* 0x0000004a0c007c24 */ /* 0x001fe4000f8e02ff */
[----:B------:R-:W-:-:S03]  /*18c00*/  IMAD R7, R7, UR74, RZ ;  /* 0x0000004a07077c24 */ /* 0x000fc6000f8e02ff */
[----:B------:R0:W-:Y:S01]  /*18c10*/  STL [R1+0x684], R0 ;  /* 0x0006840001007387 */ /* 0x0001e20000100800 */
[----:B------:R-:W-:-:S03]  /*18c20*/  IMAD R6, R6, UR74, RZ ;  /* 0x0000004a06067c24 */ /* 0x000fc6000f8e02ff */
[----:B------:R1:W-:Y:S01]  /*18c30*/  STL [R1+0x688], R4 ;  /* 0x0006880401007387 */ /* 0x0003e20000100800 */
[----:B0-----:R-:W-:-:S03]  /*18c40*/  IMAD R0, R9, UR74, RZ ;  /* 0x0000004a09007c24 */ /* 0x001fc6000f8e02ff */
[----:B------:R-:W-:Y:S01]  /*18c50*/  STL [R1+0x690], R10 ;  /* 0x0006900a01007387 */ /* 0x000fe20000100800 */
[----:B-1----:R-:W-:-:S03]  /*18c60*/  IMAD R4, R8, UR74, RZ ;  /* 0x0000004a08047c24 */ /* 0x002fc6000f8e02ff */
[----:B------:R-:W-:Y:S04]  /*18c70*/  STL [R1+0x694], R0 ;  /* 0x0006940001007387 */ /* 0x000fe80000100800 */
[----:B------:R-:W-:Y:S04]  /*18c80*/  STL [R1+0x6a4], R7 ;  /* 0x0006a40701007387 */ /* 0x000fe80000100800 */
[----:B------:R0:W-:Y:S04]  /*18c90*/  STL [R1+0x302c], R0 ;  /* 0x00302c0001007387 */ /* 0x0001e80000100800 */
[----:B------:R1:W-:Y:S01]  /*18ca0*/  STL [R1+0x6a8], R6 ;  /* 0x0006a80601007387 */ /* 0x0003e20000100800 */
[----:B0-----:R-:W-:-:S03]  /*18cb0*/  IMAD R0, R13, UR74, RZ ;  /* 0x0000004a0d007c24 */ /* 0x001fc6000f8e02ff */
[----:B------:R-:W-:Y:S01]  /*18cc0*/  STL [R1+0x69c], R4 ;  /* 0x00069c0401007387 */ /* 0x000fe20000100800 */
[----:B-1----:R-:W-:-:S03]  /*18cd0*/  IMAD R6, R14, UR74, RZ ;  /* 0x0000004a0e067c24 */ /* 0x002fc6000f8e02ff */
[----:B------:R5:W-:Y:S04]  /*18ce0*/  STL [R1+0x3030], R4 ;  /* 0x0030300401007387 */ /* 0x000be80000100800 */
[----:B------:R0:W-:Y:S04]  /*18cf0*/  STL [R1+0x6b0], R0 ;  /* 0x0006b00001007387 */ /* 0x0001e80000100800 */
[----:B------:R-:W-:Y:S01]  /*18d00*/  STL [R1+0x6b4], R6 ;  /* 0x0006b40601007387 */ /* 0x000fe20000100800 */
[----:B-----5:R-:W-:Y:S01]  /*18d10*/  SHF.R.S32.HI R4, RZ, 0x1f, R2 ;  /* 0x0000001fff047819 */ /* 0x020fe20000011402 */
[----:B0-----:R-:W-:-:S02]  /*18d20*/  IMAD R0, R5, UR74, RZ ;  /* 0x0000004a05007c24 */ /* 0x001fc4000f8e02ff */
[----:B------:R-:W-:Y:S04]  /*18d30*/  STL [R1+0x3034], R2 ;  /* 0x0030340201007387 */ /* 0x000fe80000100800 */
[----:B------:R0:W-:Y:S04]  /*18d40*/  STL [R1+0x6bc], R0 ;  /* 0x0006bc0001007387 */ /* 0x0001e80000100800 */
[----:B------:R-:W-:Y:S04]  /*18d50*/  STL [R1+0x98], R4 ;  /* 0x0000980401007387 */ /* 0x000fe80000100800 */
[----:B------:R-:W5:Y:S01]  /*18d60*/  LDL R20, [R1+0x124] ;  /* 0x0001240001147983 */ /* 0x000f620000100800 */
[----:B0-----:R-:W-:-:S03]  /*18d70*/  SHF.R.S32.HI R0, RZ, 0x1f, R3 ;  /* 0x0000001fff007819 */ /* 0x001fc60000011403 */
[----:B------:R2:W-:Y:S04]  /*18d80*/  STL [R1+0x3038], R3 ;  /* 0x0030380301007387 */ /* 0x0005e80000100800 */
[----:B------:R3:W-:Y:S01]  /*18d90*/  STL [R1+0x94], R0 ;  /* 0x0000940001007387 */ /* 0x0007e20000100800 */
[----:B--2---:R-:W-:-:S05]  /*18da0*/  SHF.R.S32.HI R3, RZ, 0x1f, R25 ;  /* 0x0000001fff037819 */ /* 0x004fca0000011419 */
[----:B------:R-:W-:Y:S01]  /*18db0*/  STL [R1+0x90], R3 ;  /* 0x0000900301007387 */ /* 0x000fe20000100800 */
[----:B---3--:R-:W-:Y:S02]  /*18dc0*/  SHF.R.S32.HI R0, RZ, 0x1f, R24 ;  /* 0x0000001fff007819 */ /* 0x008fe40000011418 */
[----:B----4-:R-:W-:Y:S02]  /*18dd0*/  SHF.R.S32.HI R2, RZ, 0x1f, R21 ;  /* 0x0000001fff027819 */ /* 0x010fe40000011415 */
[----:B------:R-:W2:Y:S04]  /*18de0*/  LDL R21, [R1+0x120] ;  /* 0x0001200001157983 */ /* 0x000ea80000100800 */
[----:B------:R0:W-:Y:S04]  /*18df0*/  STL [R1+0x8c], R0 ;  /* 0x00008c0001007387 */ /* 0x0001e80000100800 */
[----:B------:R1:W-:Y:S01]  /*18e00*/  STL [R1+0x88], R2 ;  /* 0x0000880201007387 */ /* 0x0003e20000100800 */
[----:B0-----:R-:W-:-:S02]  /*18e10*/  SHF.R.S32.HI R0, RZ, 0x1f, R23 ;  /* 0x0000001fff007819 */ /* 0x001fc40000011417 */
[----:B-1----:R-:W-:Y:S02]  /*18e20*/  SHF.R.S32.HI R2, RZ, 0x1f, R19 ;  /* 0x0000001fff027819 */ /* 0x002fe40000011413 */
[----:B------:R-:W3:Y:S04]  /*18e30*/  LDL R19, [R1+0x11c] ;  /* 0x00011c0001137983 */ /* 0x000ee80000100800 */
[----:B------:R-:W-:Y:S04]  /*18e40*/  STL [R1+0x84], R0 ;  /* 0x0000840001007387 */ /* 0x000fe80000100800 */
[----:B------:R0:W-:Y:S02]  /*18e50*/  STL [R1+0x80], R2 ;  /* 0x0000800201007387 */ /* 0x0001e40000100800 */
[----:B0-----:R-:W-:-:S02]  /*18e60*/  SHF.R.S32.HI R2, RZ, 0x1f, R17 ;  /* 0x0000001fff027819 */ /* 0x001fc40000011411 */
[----:B------:R-:W4:Y:S01]  /*18e70*/  LDL R17, [R1+0x118] ;  /* 0x0001180001117983 */ /* 0x000f220000100800 */
[----:B------:R-:W-:-:S05]  /*18e80*/  SHF.R.S32.HI R0, RZ, 0x1f, R22 ;  /* 0x0000001fff007819 */ /* 0x000fca0000011416 */
[----:B------:R0:W-:Y:S04]  /*18e90*/  STL [R1+0x7c], R0 ;  /* 0x00007c0001007387 */ /* 0x0001e80000100800 */
[----:B------:R1:W-:Y:S04]  /*18ea0*/  STL [R1+0x78], R2 ;  /* 0x0000780201007387 */ /* 0x0003e80000100800 */
[----:B------:R-:W4:Y:S01]  /*18eb0*/  LDL R3, [R1+0x114] ;  /* 0x0001140001037983 */ /* 0x000f220000100800 */
[----:B0-----:R-:W-:-:S03]  /*18ec0*/  SHF.R.S32.HI R0, RZ, 0x1f, R18 ;  /* 0x0000001fff007819 */ /* 0x001fc60000011412 */
[----:B-1----:R-:W4:Y:S04]  /*18ed0*/  LDL R2, [R1+0x110] ;  /* 0x0001100001027983 */ /* 0x002f280000100800 */
[----:B------:R0:W-:Y:S04]  /*18ee0*/  STL [R1+0x74], R0 ;  /* 0x0000740001007387 */ /* 0x0001e80000100800 */
[----:B------:R-:W4:Y:S04]  /*18ef0*/  LDL R5, [R1+0x10c] ;  /* 0x00010c0001057983 */ /* 0x000f280000100800 */
[----:B------:R-:W4:Y:S04]  /*18f00*/  LDL R14, [R1+0x108] ;  /* 0x00010800010e7983 */ /* 0x000f280000100800 */
[----:B------:R-:W4:Y:S04]  /*18f10*/  LDL R4, [R1+0x104] ;  /* 0x0001040001047983 */ /* 0x000f280000100800 */
[----:B------:R-:W4:Y:S04]  /*18f20*/  LDL R13, [R1+0x100] ;  /* 0x00010000010d7983 */ /* 0x000f280000100800 */
[----:B0-----:R-:W4:Y:S04]  /*18f30*/  LDL R0, [R1+0xfc] ;  /* 0x0000fc0001007983 */ /* 0x001f280000100800 */
[----:B------:R-:W4:Y:S04]  /*18f40*/  LDL R6, [R1+0xf8] ;  /* 0x0000f80001067983 */ /* 0x000f280000100800 */
        /* <DEDUP_REMOVED lines=9> */
[----:B------:R-:W4:Y:S01]  /*18fe0*/  LDL R26, [R1+0xd0] ;  /* 0x0000d000011a7983 */ /* 0x000f220000100800 */
[----:B-----5:R-:W-:-:S03]  /*18ff0*/  SHF.R.S32.HI R20, RZ, 0x1f, R20 ;  /* 0x0000001fff147819 */ /* 0x020fc60000011414 */
[----:B------:R-:W5:Y:S04]  /*19000*/  LDL R18, [R1+0xcc] ;  /* 0x0000cc0001127983 */ /* 0x000f680000100800 */
[----:B------:R-:W5:Y:S04]  /*19010*/  LDL R25, [R1+0xc8] ;  /* 0x0000c80001197983 */ /* 0x000f680000100800 */
[----:B------:R-:W5:Y:S04]  /*19020*/  LDL R24, [R1+0xc4] ;  /* 0x0000c40001187983 */ /* 0x000f680000100800 */
[----:B------:R0:W-:Y:S04]  /*19030*/  STL [R1+0x70], R20 ;  /* 0x0000701401007387 */ /* 0x0001e80000100800 */
[----:B------:R-:W5:Y:S04]  /*19040*/  LDL R23, [R1+0xbc] ;  /* 0x0000bc0001177983 */ /* 0x000f680000100800 */
[----:B0-----:R-:W5:Y:S01]  /*19050*/  LDL R20, [R1+0xc0] ;  /* 0x0000c00001147983 */ /* 0x001f620000100800 */
[----:B--2---:R-:W-:-:S03]  /*19060*/  SHF.R.S32.HI R22, RZ, 0x1f, R21 ;  /* 0x0000001fff167819 */ /* 0x004fc60000011415 */
[----:B------:R-:W2:Y:S04]  /*19070*/  LDL R21, [R1+0xb8] ;  /* 0x0000b80001157983 */ /* 0x000ea80000100800 */
[----:B------:R0:W-:Y:S04]  /*19080*/  STL [R1+0x6c], R22 ;  /* 0x00006c1601007387 */ /* 0x0001e80000100800 */
[----:B0-----:R-:W2:Y:S01]  /*19090*/  LDL R22, [R1+0xb4] ;  /* 0x0000b40001167983 */ /* 0x001ea20000100800 */
[----:B---3--:R-:W-:-:S05]  /*190a0*/  SHF.R.S32.HI R19, RZ, 0x1f, R19 ;  /* 0x0000001fff137819 */ /* 0x008fca0000011413 */
[----:B------:R0:W-:Y:S04]  /*190b0*/  STL [R1+0x68], R19 ;  /* 0x0000681301007387 */ /* 0x0001e80000100800 */
[----:B0-----:R-:W3:Y:S01]  /*190c0*/  LDL R19, [R1+0xb0] ;  /* 0x0000b00001137983 */ /* 0x001ee20000100800 */
[----:B----4-:R-:W-:-:S05]  /*190d0*/  SHF.R.S32.HI R17, RZ, 0x1f, R17 ;  /* 0x0000001fff117819 */ /* 0x010fca0000011411 */
[----:B------:R0:W-:Y:S04]  /*190e0*/  STL [R1+0x64], R17 ;  /* 0x0000641101007387 */ /* 0x0001e80000100800 */
[----:B0-----:R-:W4:Y:S01]  /*190f0*/  LDL R17, [R1+0xac] ;  /* 0x0000ac0001117983 */ /* 0x001f220000100800 */
[----:B------:R-:W-:-:S05]  /*19100*/  SHF.R.S32.HI R3, RZ, 0x1f, R3 ;  /* 0x0000001fff037819 */ /* 0x000fca0000011403 */
[----:B------:R0:W-:Y:S02]  /*19110*/  STL [R1+0x60], R3 ;  /* 0x0000600301007387 */ /* 0x0001e40000100800 */
[----:B0-----:R-:W-:Y:S02]  /*19120*/  SHF.R.S32.HI R3, RZ, 0x1f, R2 ;  /* 0x0000001fff037819 */ /* 0x001fe40000011402 */
[----:B------:R-:W-:Y:S02]  /*19130*/  SHF.R.S32.HI R2, RZ, 0x1f, R5 ;  /* 0x0000001fff027819 */ /* 0x000fe40000011405 */
[----:B------:R-:W-:Y:S01]  /*19140*/  SHF.R.S32.HI R5, RZ, 0x1f, R14 ;  /* 0x0000001fff057819 */ /* 0x000fe2000001140e */
[----:B------:R0:W-:Y:S04]  /*19150*/  STL [R1+0x5c], R3 ;  /* 0x00005c0301007387 */ /* 0x0001e80000100800 */
[----:B------:R1:W-:Y:S01]  /*19160*/  STL [R1+0x58], R2 ;  /* 0x0000580201007387 */ /* 0x0003e20000100800 */
[----:B0-----:R-:W-:-:S03]  /*19170*/  SHF.R.S32.HI R3, RZ, 0x1f, R4 ;  /* 0x0000001fff037819 */ /* 0x001fc60000011404 */
[----:B------:R-:W-:Y:S01]  /*19180*/  STL [R1+0x54], R5 ;  /* 0x0000540501007387 */ /* 0x000fe20000100800 */
[----:B------:R-:W-:Y:S02]  /*19190*/  SHF.R.S32.HI R0, RZ, 0x1f, R0 ;  /* 0x0000001fff007819 */ /* 0x000fe40000011400 */
[----:B-1----:R-:W-:Y:S01]  /*191a0*/  SHF.R.S32.HI R2, RZ, 0x1f, R13 ;  /* 0x0000001fff027819 */ /* 0x002fe2000001140d */
[----:B------:R0:W-:Y:S04]  /*191b0*/  STL [R1+0x50], R3 ;  /* 0x0000500301007387 */ /* 0x0001e80000100800 */
[----:B------:R1:W-:Y:S04]  /*191c0*/  STL [R1+0x4c], R2 ;  /* 0x00004c0201007387 */ /* 0x0003e80000100800 */
[----:B------:R1:W-:Y:S01]  /*191d0*/  STL [R1+0x48], R0 ;  /* 0x0000480001007387 */ /* 0x0003e20000100800 */
[----:B0-----:R-:W-:-:S02]  /*191e0*/  SHF.R.S32.HI R3, RZ, 0x1f, R6 ;  /* 0x0000001fff037819 */ /* 0x001fc40000011406 */
[----:B-1----:R-:W-:-:S03]  /*191f0*/  SHF.R.S32.HI R2, RZ, 0x1f, R7 ;  /* 0x0000001fff027819 */ /* 0x002fc60000011407 */
[----:B------:R0:W-:Y:S01]  /*19200*/  STL [R1+0x44], R3 ;  /* 0x0000440301007387 */ /* 0x0001e20000100800 */
[----:B------:R-:W-:-:S03]  /*19210*/  SHF.R.S32.HI R0, RZ, 0x1f, R8 ;  /* 0x0000001fff007819 */ /* 0x000fc60000011408 */
[----:B------:R1:W-:Y:S04]  /*19220*/  STL [R1+0x40], R2 ;  /* 0x0000400201007387 */ /* 0x0003e80000100800 */
[----:B------:R1:W-:Y:S01]  /*19230*/  STL [R1+0x3c], R0 ;  /* 0x00003c0001007387 */ /* 0x0003e20000100800 */
[----:B0-----:R-:W-:Y:S02]  /*19240*/  SHF.R.S32.HI R3, RZ, 0x1f, R9 ;  /* 0x0000001fff037819 */ /* 0x001fe40000011409 */
        /* <DEDUP_REMOVED lines=14> */
[----:B-----5:R-:W-:-:S03]  /*19330*/  SHF.R.S32.HI R0, RZ, 0x1f, R18 ;  /* 0x0000001fff007819 */ /* 0x020fc60000011412 */
[----:B------:R-:W5:Y:S04]  /*19340*/  LDL R18, [R1+0x158] ;  /* 0x0001580001127983 */ /* 0x000f680000100800 */
[----:B------:R1:W-:Y:S01]  /*19350*/  STL [R1+0x1c], R2 ;  /* 0x00001c0201007387 */ /* 0x0003e20000100800 */
[----:B0-----:R-:W-:-:S03]  /*19360*/  SHF.R.S32.HI R3, RZ, 0x1f, R25 ;  /* 0x0000001fff037819 */ /* 0x001fc60000011419 */
[----:B------:R0:W-:Y:S04]  /*19370*/  STL [R1+0x18], R0 ;  /* 0x0000180001007387 */ /* 0x0001e80000100800 */
[----:B------:R-:W-:Y:S01]  /*19380*/  STL [R1+0x14], R3 ;  /* 0x0000140301007387 */ /* 0x000fe20000100800 */
[----:B-1----:R-:W-:-:S03]  /*19390*/  SHF.R.S32.HI R2, RZ, 0x1f, R20 ;  /* 0x0000001fff027819 */ /* 0x002fc60000011414 */
[----:B------:R-:W5:Y:S01]  /*193a0*/  LDL R20, [R1+0x160] ;  /* 0x0001600001147983 */ /* 0x000f620000100800 */
[----:B0-----:R-:W-:-:S05]  /*193b0*/  SHF.R.S32.HI R0, RZ, 0x1f, R24 ;  /* 0x0000001fff007819 */ /* 0x001fca0000011418 */
[----:B------:R0:W-:Y:S04]  /*193c0*/  STL [R1+0x10], R0 ;  /* 0x0000100001007387 */ /* 0x0001e80000100800 */
[----:B------:R2:W-:Y:S01]  /*193d0*/  STL [R1+0xc], R2 ;  /* 0x00000c0201007387 */ /* 0x0005e20000100800 */
[----:B0-----:R-:W-:Y:S02]  /*193e0*/  SHF.R.S32.HI R0, RZ, 0x1f, R23 ;  /* 0x0000001fff007819 */ /* 0x001fe40000011417 */
[----:B--2---:R-:W-:Y:S02]  /*193f0*/  SHF.R.S32.HI R2, RZ, 0x1f, R21 ;  /* 0x0000001fff027819 */ /* 0x004fe40000011415 */
[----:B------:R-:W2:Y:S04]  /*19400*/  LDL R21, [R1+0x170] ;  /* 0x0001700001157983 */ /* 0x000ea80000100800 */
[----:B------:R0:W-:Y:S04]  /*19410*/  STL [R1+0x8], R0 ;  /* 0x0000080001007387 */ /* 0x0001e80000100800 */
[----:B------:R-:W-:Y:S01]  /*19420*/  STL [R1+0x4], R2 ;  /* 0x0000040201007387 */ /* 0x000fe20000100800 */
[----:B0-----:R-:W-:-:S02]  /*19430*/  SHF.R.S32.HI R0, RZ, 0x1f, R22 ;  /* 0x0000001fff007819 */ /* 0x001fc40000011416 */
[----:B---3--:R-:W-:-:S05]  /*19440*/  SHF.R.S32.HI R29, RZ, 0x1f, R19 ;  /* 0x0000001fff1d7819 */ /* 0x008fca0000011413 */
[----:B------:R-:W-:Y:S04]  /*19450*/  STL [R1+0x2fdc], R29 ;  /* 0x002fdc1d01007387 */ /* 0x000fe80000100800 */
[----:B------:R-:W-:Y:S04]  /*19460*/  STL [R1], R0 ;  /* 0x0000000001007387 */ /* 0x000fe80000100800 */
[----:B------:R-:W3:Y:S01]  /*19470*/  LDL R28, [R1+0x1a8] ;  /* 0x0001a800011c7983 */ /* 0x000ee20000100800 */
[----:B----4-:R-:W-:-:S03]  /*19480*/  SHF.R.S32.HI R5, RZ, 0x1f, R17 ;  /* 0x0000001fff057819 */ /* 0x010fc60000011411 */
[----:B------:R-:W4:Y:S04]  /*19490*/  LDL R17, [R1+0x1e0] ;  /* 0x0001e00001117983 */ /* 0x000f280000100800 */
[----:B------:R0:W-:Y:S04]  /*194a0*/  STL [R1+0x2fd8], R5 ;  /* 0x002fd80501007387 */ /* 0x0001e80000100800 */
[----:B0-----:R-:W2:Y:S02]  /*194b0*/  LDL.LU R5, [R1+0xa8] ;  /* 0x0000a80001057983 */ /* 0x001ea40000300800 */
[----:B--2---:R-:W-:-:S02]  /*194c0*/  SHF.R.S32.HI R6, RZ, 0x1f, R5 ;  /* 0x0000001fff067819 */ /* 0x004fc40000011405 */
[----:B------:R-:W-:Y:S04]  /*194d0*/  STL [R1+0x2fe4], R5 ;  /* 0x002fe40501007387 */ /* 0x000fe80000100800 */
        /* <DEDUP_REMOVED lines=9> */
[----:B0-----:R-:W2:Y:S01]  /*19570*/  LDL.LU R8, [R1+0x9c] ;  /* 0x00009c0001087983 */ /* 0x001ea20000300800 */
[----:B-----5:R-:W-:Y:S02]  /*19580*/  SHF.R.S32.HI R10, RZ, 0x1f, R18 ;  /* 0x0000001fff0a7819 */ /* 0x020fe40000011412 */
[----:B------:R-:W-:-:S02]  /*19590*/  SHF.R.S32.HI R11, RZ, 0x1f, R20 ;  /* 0x0000001fff0b7819 */ /* 0x000fc40000011414 */
[----:B------:R-:W-:Y:S02]  /*195a0*/  SHF.R.S32.HI R12, RZ, 0x1f, R21 ;  /* 0x0000001fff0c7819 */ /* 0x000fe40000011415 */
[----:B--2---:R-:W-:-:S05]  /*195b0*/  SHF.R.S32.HI R9, RZ, 0x1f, R8 ;  /* 0x0000001fff097819 */ /* 0x004fca0000011408 */
[----:B------:R-:W-:Y:S04]  /*195c0*/  STL [R1+0x2ff0], R9 ;  /* 0x002ff00901007387 */ /* 0x000fe80000100800 */
[----:B------:R-:W-:Y:S04]  /*195d0*/  STL [R1+0x2fec], R8 ;  /* 0x002fec0801007387 */ /* 0x000fe80000100800 */
[----:B------:R-:W2:Y:S04]  /*195e0*/  LDL R18, [R1+0x1f4] ;  /* 0x0001f40001127983 */ /* 0x000ea80000100800 */
[----:B------:R-:W5:Y:S04]  /*195f0*/  LDL R19, [R1+0x1fc] ;  /* 0x0001fc0001137983 */ /* 0x000f680000100800 */
[----:B------:R-:W-:Y:S04]  /*19600*/  STL [R1+0x2fc8], R10 ;  /* 0x002fc80a01007387 */ /* 0x000fe80000100800 */
[----:B------:R-:W5:Y:S04]  /*19610*/  LDL R20, [R1+0x208] ;  /* 0x0002080001147983 */ /* 0x000f680000100800 */
[----:B------:R-:W-:Y:S04]  /*19620*/  STL [R1+0x2ff4], R11 ;  /* 0x002ff40b01007387 */ /* 0x000fe80000100800 */
[----:B------:R-:W5:Y:S04]  /*19630*/  LDL R21, [R1+0x23c] ;  /* 0x00023c0001157983 */ /* 0x000f680000100800 */
[----:B------:R-:W5:Y:S04]  /*19640*/  LDL R22, [R1+0x2ac] ;  /* 0x0002ac0001167983 */ /* 0x000f680000100800 */
[----:B------:R-:W5:Y:S04]  /*19650*/  LDL R23, [R1+0x2b4] ;  /* 0x0002b40001177983 */ /* 0x000f680000100800 */
[----:B------:R-:W5:Y:S04]  /*19660*/  LDL R24, [R1+0x314] ;  /* 0x0003140001187983 */ /* 0x000f680000100800 */
[----:B------:R-:W5:Y:S04]  /*19670*/  LDL R25, [R1+0x31c] ;  /* 0x00031c0001197983 */ /* 0x000f680000100800 */
[----:B------:R-:W5:Y:S04]  /*19680*/  LDL R26, [R1+0x324] ;  /* 0x00032400011a7983 */ /* 0x000f680000100800 */
[----:B------:R-:W5:Y:S04]  /*19690*/  LDL R27, [R1+0x32c] ;  /* 0x00032c00011b7983 */ /* 0x000f680000100800 */
[----:B------:R0:W-:Y:S04]  /*196a0*/  STL [R1+0x2fc4], R12 ;  /* 0x002fc40c01007387 */ /* 0x0001e80000100800 */
[----:B0-----:R-:W5:Y:S01]  /*196b0*/  LDL.LU R12, [R1+0x178] ;  /* 0x00017800010c7983 */ /* 0x001f620000300800 */
[----:B---3--:R-:W-:-:S02]  /*196c0*/  SHF.R.S32.HI R14, RZ, 0x1f, R28 ;  /* 0x0000001fff0e7819 */ /* 0x008fc4000001141c */
[----:B------:R-:W-:Y:S02]  /*196d0*/  SHF.R.S32.HI R15, RZ, 0x1f, R15 ;  /* 0x0000001fff0f7819 */ /* 0x000fe4000001140f */
[----:B------:R-:W-:Y:S02]  /*196e0*/  SHF.R.S32.HI R16, RZ, 0x1f, R16 ;  /* 0x0000001fff107819 */ /* 0x000fe40000011410 */
[----:B----4-:R-:W-:Y:S02]  /*196f0*/  SHF.R.S32.HI R17, RZ, 0x1f, R17 ;  /* 0x0000001fff117819 */ /* 0x010fe40000011411 */
[----:B--2---:R-:W-:Y:S02]  /*19700*/  SHF.R.S32.HI R18, RZ, 0x1f, R18 ;  /* 0x0000001fff127819 */ /* 0x004fe40000011412 */
[----:B-----5:R-:W-:Y:S02]  /*19710*/  SHF.R.S32.HI R19, RZ, 0x1f, R19 ;  /* 0x0000001fff137819 */ /* 0x020fe40000011413 */
[----:B------:R-:W-:-:S02]  /*19720*/  SHF.R.S32.HI R20, RZ, 0x1f, R20 ;  /* 0x0000001fff147819 */ /* 0x000fc40000011414 */
[----:B------:R-:W-:-:S05]  /*19730*/  SHF.R.S32.HI R13, RZ, 0x1f, R12 ;  /* 0x0000001fff0d7819 */ /* 0x000fca000001140c */
[----:B------:R-:W-:Y:S04]  /*19740*/  STL [R1+0x2ffc], R13 ;  /* 0x002ffc0d01007387 */ /* 0x000fe80000100800 */
[----:B------:R-:W-:Y:S04]  /*19750*/  STL [R1+0x2ff8], R12 ;  /* 0x002ff80c01007387 */ /* 0x000fe80000100800 */
[----:B------:R-:W-:Y:S04]  /*19760*/  STL [R1+0x3000], R14 ;  /* 0x0030000e01007387 */ /* 0x000fe80000100800 */
[----:B------:R-:W2:Y:S04]  /*19770*/  LDL R7, [R1+0x33c] ;  /* 0x00033c0001077983 */ /* 0x000ea80000100800 */
[----:B------:R-:W3:Y:S04]  /*19780*/  LDL R28, [R1+0x334] ;  /* 0x00033400011c7983 */ /* 0x000ee80000100800 */
[----:B------:R-:W-:Y:S04]  /*19790*/  STL [R1+0x3004], R15 ;  /* 0x0030040f01007387 */ /* 0x000fe80000100800 */
[----:B------:R-:W4:Y:S04]  /*197a0*/  LDL R29, [R1+0x340] ;  /* 0x00034000011d7983 */ /* 0x000f280000100800 */
[----:B------:R-:W5:Y:S04]  /*197b0*/  LDL R6, [R1+0x348] ;  /* 0x0003480001067983 */ /* 0x000f680000100800 */
[----:B------:R-:W-:Y:S04]  /*197c0*/  STL [R1+0x3008], R16 ;  /* 0x0030081001007387 */ /* 0x000fe80000100800 */
[----:B------:R-:W-:Y:S04]  /*197d0*/  STL [R1+0x300c], R17 ;  /* 0x00300c1101007387 */ /* 0x000fe80000100800 */
[----:B------:R-:W-:Y:S04]  /*197e0*/  STL [R1+0x3010], R18 ;  /* 0x0030101201007387 */ /* 0x000fe80000100800 */
[----:B------:R-:W3:Y:S04]  /*197f0*/  LDL R3, [R1+0x34c] ;  /* 0x00034c0001037983 */ /* 0x000ee80000100800 */
[----:B------:R-:W-:Y:S04]  /*19800*/  STL [R1+0x3014], R19 ;  /* 0x0030141301007387 */ /* 0x000fe80000100800 */
[----:B------:R-:W3:Y:S04]  /*19810*/  LDL R2, [R1+0x350] ;  /* 0x0003500001027983 */ /* 0x000ee80000100800 */
[----:B------:R-:W-:Y:S04]  /*19820*/  STL [R1+0x3018], R20 ;  /* 0x0030181401007387 */ /* 0x000fe80000100800 */
[----:B------:R-:W3:Y:S01]  /*19830*/  LDL R4, [R1+0x358] ;  /* 0x0003580001047983 */ /* 0x000ee20000100800 */
[----:B------:R-:W-:-:S05]  /*19840*/  SHF.R.S32.HI R21, RZ, 0x1f, R21 ;  /* 0x0000001fff157819 */ /* 0x000fca0000011415 */
[----:B------:R0:W-:Y:S04]  /*19850*/  STL [R1+0x303c], R21 ;  /* 0x00303c1501007387 */ /* 0x0001e80000100800 */
[----:B------:R-:W3:Y:S04]  /*19860*/  LDL R0, [R1+0x35c] ;  /* 0x00035c0001007983 */ /* 0x000ee80000100800 */
[----:B------:R-:W3:Y:S04]  /*19870*/  LDL R9, [R1+0x360] ;  /* 0x0003600001097983 */ /* 0x000ee80000100800 */
[----:B0-----:R-:W3:Y:S04]  /*19880*/  LDL R21, [R1+0x368] ;  /* 0x0003680001157983 */ /* 0x001ee80000100800 */
[----:B------:R-:W3:Y:S04]  /*19890*/  LDL R20, [R1+0x36c] ;  /* 0x00036c0001147983 */ /* 0x000ee80000100800 */
[----:B------:R-:W3:Y:S04]  /*198a0*/  LDL R8, [R1+0x374] ;  /* 0x0003740001087983 */ /* 0x000ee80000100800 */
[----:B------:R-:W3:Y:S01]  /*198b0*/  LDL R5, [R1+0x378] ;  /* 0x0003780001057983 */ /* 0x000ee20000100800 */
[----:B--2---:R-:W-:-:S03]  /*198c0*/  SHF.R.S32.HI R11, RZ, 0x1f, R7 ;  /* 0x0000001fff0b7819 */ /* 0x004fc60000011407 */
[----:B------:R-:W2:Y:S04]  /*198d0*/  LDL R7, [R1+0x37c] ;  /* 0x00037c0001077983 */ /* 0x000ea80000100800 */
[----:B------:R-:W-:Y:S01]  /*198e0*/  STL [R1+0x150], R11 ;  /* 0x0001500b01007387 */ /* 0x000fe20000100800 */
[----:B----4-:R-:W-:-:S03]  /*198f0*/  SHF.R.S32.HI R10, RZ, 0x1f, R29 ;  /* 0x0000001fff0a7819 */ /* 0x010fc6000001141d */
[----:B------:R-:W4:Y:S01]  /*19900*/  LDL R29, [R1+0x388] ;  /* 0x00038800011d7983 */ /* 0x000f220000100800 */
[----:B-----5:R-:W-:-:S03]  /*19910*/  SHF.R.S32.HI R6, RZ, 0x1f, R6 ;  /* 0x0000001fff067819 */ /* 0x020fc60000011406 */
[----:B------:R-:W-:Y:S04]  /*19920*/  STL [R1+0x154], R10 ;  /* 0x0001540a01007387 */ /* 0x000fe80000100800 */
[----:B------:R-:W5:Y:S04]  /*19930*/  LDL R19, [R1+0x3a0] ;  /* 0x0003a00001137983 */ /* 0x000f680000100800 */
[----:B------:R-:W5:Y:S04]  /*19940*/  LDL R18, [R1+0x3e0] ;  /* 0x0003e00001127983 */ /* 0x000f680000100800 */
[----:B------:R0:W-:Y:S04]  /*19950*/  STL [R1+0x15c], R6 ;  /* 0x00015c0601007387 */ /* 0x0001e80000100800 */
[----:B------:R-:W5:Y:S04]  /*19960*/  LDL R17, [R1+0x3e8] ;  /* 0x0003e80001117983 */ /* 0x000f680000100800 */
[----:B------:R-:W5:Y:S04]  /*19970*/  LDL R16, [R1+0x3e4] ;  /* 0x0003e40001107983 */ /* 0x000f680000100800 */
[----:B------:R-:W5:Y:S04]  /*19980*/  LDL R15, [R1+0x3dc] ;  /* 0x0003dc00010f7983 */ /* 0x000f680000100800 */
[----:B0-----:R-:W5:Y:S01]  /*19990*/  LDL R6, [R1+0x3d8] ;  /* 0x0003d80001067983 */ /* 0x001f620000100800 */
[----:B---3--:R-:W-:-:S03]  /*199a0*/  SHF.R.S32.HI R10, RZ, 0x1f, R3 ;  /* 0x0000001fff0a7819 */ /* 0x008fc60000011403 */
[----:B------:R-:W3:Y:S04]  /*199b0*/  LDL R14, [R1+0x3d4] ;  /* 0x0003d400010e7983 */ /* 0x000ee80000100800 */
[----:B------:R-:W3:Y:S04]  /*199c0*/  LDL R3, [R1+0x3d0] ;  /* 0x0003d00001037983 */ /* 0x000ee80000100800 */
[----:B------:R0:W-:Y:S01]  /*199d0*/  STL [R1+0x164], R10 ;  /* 0x0001640a01007387 */ /* 0x0001e20000100800 */
[----:B------:R-:W-:Y:S02]  /*199e0*/  SHF.R.S32.HI R4, RZ, 0x1f, R4 ;  /* 0x0000001fff047819 */ /* 0x000fe40000011404 */
[----:B0-----:R-:W-:-:S02]  /*199f0*/  SHF.R.S32.HI R10, RZ, 0x1f, R2 ;  /* 0x0000001fff0a7819 */ /* 0x001fc40000011402 */
[----:B------:R-:W3:Y:S04]  /*19a00*/  LDL R2, [R1+0x3cc] ;  /* 0x0003cc0001027983 */ /* 0x000ee80000100800 */
[----:B------:R0:W-:Y:S04]  /*19a10*/  STL [R1+0x168], R10 ;  /* 0x0001680a01007387 */ /* 0x0001e80000100800 */
[----:B------:R-:W3:Y:S04]  /*19a20*/  LDL R12, [R1+0x3c8] ;  /* 0x0003c800010c7983 */ /* 0x000ee80000100800 */
[----:B------:R-:W3:Y:S04]  /*19a30*/  LDL R13, [R1+0x3c4] ;  /* 0x0003c400010d7983 */ /* 0x000ee80000100800 */
[----:B------:R1:W-:Y:S01]  /*19a40*/  STL [R1+0x16c], R4 ;  /* 0x00016c0401007387 */ /* 0x0003e20000100800 */
[----:B0-----:R-:W-:-:S03]  /*19a50*/  SHF.R.S32.HI R10, RZ, 0x1f, R0 ;  /* 0x0000001fff0a7819 */ /* 0x001fc60000011400 */
[----:B------:R-:W3:Y:S04]  /*19a60*/  LDL R0, [R1+0x3bc] ;  /* 0x0003bc0001007983 */ /* 0x000ee80000100800 */
[----:B-1----:R-:W3:Y:S01]  /*19a70*/  LDL R4, [R1+0x3c0] ;  /* 0x0003c00001047983 */ /* 0x002ee20000100800 */
[----:B------:R-:W-:-:S03]  /*19a80*/  SHF.R.S32.HI R9, RZ, 0x1f, R9 ;  /* 0x0000001fff097819 */ /* 0x000fc60000011409 */
[----:B------:R0:W-:Y:S01]  /*19a90*/  STL [R1+0x174], R10 ;  /* 0x0001740a01007387 */ /* 0x0001e20000100800 */
[----:B------:R-:W-:-:S03]  /*19aa0*/  SHF.R.S32.HI R21, RZ, 0x1f, R21 ;  /* 0x0000001fff157819 */ /* 0x000fc60000011415 */
[----:B------:R-:W3:Y:S01]  /*19ab0*/  LDL R11, [R1+0x3b8] ;  /* 0x0003b800010b7983 */ /* 0x000ee20000100800 */
[----:B------:R-:W-:-:S03]  /*19ac0*/  SHF.R.S32.HI R20, RZ, 0x1f, R20 ;  /* 0x0000001fff147819 */ /* 0x000fc60000011414 */
[----:B0-----:R-:W3:Y:S04]  /*19ad0*/  LDL R10, [R1+0x3b4] ;  /* 0x0003b400010a7983 */ /* 0x001ee80000100800 */
[----:B------:R0:W-:Y:S04]  /*19ae0*/  STL [R1+0x17c], R9 ;  /* 0x00017c0901007387 */ /* 0x0001e80000100800 */
[----:B0-----:R-:W3:Y:S04]  /*19af0*/  LDL R9, [R1+0x3b0] ;  /* 0x0003b00001097983 */ /* 0x001ee80000100800 */
[----:B------:R0:W-:Y:S04]  /*19b00*/  STL [R1+0x180], R21 ;  /* 0x0001801501007387 */ /* 0x0001e80000100800 */
[----:B------:R1:W-:Y:S01]  /*19b10*/  STL [R1+0x184], R20 ;  /* 0x0001841401007387 */ /* 0x0003e20000100800 */
[----:B0-----:R-:W-:-:S03]  /*19b20*/  SHF.R.S32.HI R21, RZ, 0x1f, R8 ;  /* 0x0000001fff157819 */ /* 0x001fc60000011408 */
[----:B------:R-:W3:Y:S01]  /*19b30*/  LDL R8, [R1+0x3ac] ;  /* 0x0003ac0001087983 */ /* 0x000ee20000100800 */
[----:B-1----:R-:W-:-:S03]  /*19b40*/  SHF.R.S32.HI R20, RZ, 0x1f, R5 ;  /* 0x0000001fff147819 */ /* 0x002fc60000011405 */
[----:B------:R-:W-:Y:S04]  /*19b50*/  STL [R1+0x188], R21 ;  /* 0x0001881501007387 */ /* 0x000fe80000100800 */
[----:B------:R-:W3:Y:S04]  /*19b60*/  LDL R5, [R1+0x3a8] ;  /* 0x0003a80001057983 */ /* 0x000ee80000100800 */
[----:B------:R2:W-:Y:S02]  /*19b70*/  STL [R1+0x18c], R20 ;  /* 0x00018c1401007387 */ /* 0x0005e40000100800 */
[----:B--2---:R-:W-:-:S02]  /*19b80*/  SHF.R.S32.HI R20, RZ, 0x1f, R7 ;  /* 0x0000001fff147819 */ /* 0x004fc40000011407 */
[----:B------:R-:W2:Y:S04]  /*19b90*/  LDL R7, [R1+0x3a4] ;  /* 0x0003a40001077983 */ /* 0x000ea80000100800 */
[----:B------:R5:W-:Y:S01]  /*19ba0*/  STL [R1+0x190], R20 ;  /* 0x0001901401007387 */ /* 0x000be20000100800 */
[----:B----4-:R-:W-:-:S03]  /*19bb0*/  SHF.R.S32.HI R21, RZ, 0x1f, R29 ;  /* 0x0000001fff157819 */ /* 0x010fc6000001141d */
[----:B------:R-:W4:Y:S01]  /*19bc0*/  LDL R29, [R1+0x39c] ;  /* 0x00039c00011d7983 */ /* 0x000f220000100800 */
[----:B-----5:R-:W-:-:S03]  /*19bd0*/  SHF.R.S32.HI R20, RZ, 0x1f, R19 ;  /* 0x0000001fff147819 */ /* 0x020fc60000011413 */
[----:B------:R-:W-:Y:S01]  /*19be0*/  STL [R1+0x194], R21 ;  /* 0x0001941501007387 */ /* 0x000fe20000100800 */
[----:B------:R-:W-:-:S03]  /*19bf0*/  SHF.R.S32.HI R19, RZ, 0x1f, R18 ;  /* 0x0000001fff137819 */ /* 0x000fc60000011412 */
        /* <DEDUP_REMOVED lines=8> */
[----:B------:R-:W5:Y:S04]  /*19c80*/  LDL R6, [R1+0x398] ;  /* 0x0003980001067983 */ /* 0x000f680000100800 */
[----:B------:R3:W-:Y:S04]  /*19c90*/  STL [R1+0x1ac], R15 ;  /* 0x0001ac0f01007387 */ /* 0x0007e80000100800 */
[----:B------:R-:W-:Y:S01]  /*19ca0*/  STL [R1+0x1b0], R16 ;  /* 0x0001b01001007387 */ /* 0x000fe20000100800 */
[----:B---3--:R-:W-:Y:S02]  /*19cb0*/  SHF.R.S32.HI R15, RZ, 0x1f, R14 ;  /* 0x0000001fff0f7819 */ /* 0x008fe4000001140e */
[----:B------:R-:W-:-:S02]  /*19cc0*/  SHF.R.S32.HI R14, RZ, 0x1f, R3 ;  /* 0x0000001fff0e7819 */ /* 0x000fc40000011403 */
[----:B------:R-:W3:Y:S04]  /*19cd0*/  LDL R3, [R1+0x394] ;  /* 0x0003940001037983 */ /* 0x000ee80000100800 */
[----:B------:R0:W-:Y:S04]  /*19ce0*/  STL [R1+0x1b8], R15 ;  /* 0x0001b80f01007387 */ /* 0x0001e80000100800 */
[----:B------:R1:W-:Y:S01]  /*19cf0*/  STL [R1+0x1bc], R14 ;  /* 0x0001bc0e01007387 */ /* 0x0003e20000100800 */
[----:B0-----:R-:W-:-:S03]  /*19d00*/  SHF.R.S32.HI R15, RZ, 0x1f, R2 ;  /* 0x0000001fff0f7819 */ /* 0x001fc60000011402 */
[----:B------:R-:W3:Y:S01]  /*19d10*/  LDL R2, [R1+0x390] ;  /* 0x0003900001027983 */ /* 0x000ee20000100800 */
[----:B-1----:R-:W-:-:S03]  /*19d20*/  SHF.R.S32.HI R14, RZ, 0x1f, R12 ;  /* 0x0000001fff0e7819 */ /* 0x002fc6000001140c */
[----:B------:R-:W-:Y:S01]  /*19d30*/  STL [R1+0x1c0], R15 ;  /* 0x0001c00f01007387 */ /* 0x000fe20000100800 */
[----:B------:R-:W-:-:S03]  /*19d40*/  SHF.R.S32.HI R12, RZ, 0x1f, R13 ;  /* 0x0000001fff0c7819 */ /* 0x000fc6000001140d */
[----:B------:R-:W-:Y:S01]  /*19d50*/  STL [R1+0x1c8], R14 ;  /* 0x0001c80e01007387 */ /* 0x000fe20000100800 */
[----:B------:R-:W-:-:S03]  /*19d60*/  SHF.R.S32.HI R13, RZ, 0x1f, R4 ;  /* 0x0000001fff0d7819 */ /* 0x000fc60000011404 */
[----:B------:R-:W3:Y:S04]  /*19d70*/  LDL R4, [R1+0x38c] ;  /* 0x00038c0001047983 */ /* 0x000ee80000100800 */
[----:B------:R0:W-:Y:S04]  /*19d80*/  STL [R1+0x1cc], R12 ;  /* 0x0001cc0c01007387 */ /* 0x0001e80000100800 */
[----:B------:R-:W-:Y:S01]  /*19d90*/  STL [R1+0x1d0], R13 ;  /* 0x0001d00d01007387 */ /* 0x000fe20000100800 */
[----:B0-----:R-:W-:-:S03]  /*19da0*/  SHF.R.S32.HI R12, RZ, 0x1f, R0 ;  /* 0x0000001fff0c7819 */ /* 0x001fc60000011400 */
[----:B------:R-:W3:Y:S01]  /*19db0*/  LDL R0, [R1+0x384] ;  /* 0x0003840001007983 */ /* 0x000ee20000100800 */
[----:B------:R-:W-:Y:S02]  /*19dc0*/  SHF.R.S32.HI R11, RZ, 0x1f, R11 ;  /* 0x0000001fff0b7819 */ /* 0x000fe4000001140b */
[----:B------:R-:W-:Y:S01]  /*19dd0*/  SHF.R.S32.HI R10, RZ, 0x1f, R10 ;  /* 0x0000001fff0a7819 */ /* 0x000fe2000001140a */
[----:B------:R-:W-:Y:S04]  /*19de0*/  STL [R1+0x1d4], R12 ;  /* 0x0001d40c01007387 */ /* 0x000fe80000100800 */
[----:B------:R-:W-:Y:S01]  /*19df0*/  STL [R1+0x1d8], R11 ;  /* 0x0001d80b01007387 */ /* 0x000fe20000100800 */
[----:B------:R-:W-:-:S03]  /*19e00*/  SHF.R.S32.HI R9, RZ, 0x1f, R9 ;  /* 0x0000001fff097819 */ /* 0x000fc60000011409 */
[----:B------:R-:W3:Y:S04]  /*19e10*/  LDL R21, [R1+0x380] ;  /* 0x0003800001157983 */ /* 0x000ee80000100800 */
[----:B------:R0:W-:Y:S04]  /*19e20*/  STL [R1+0x1dc], R10 ;  /* 0x0001dc0a01007387 */ /* 0x0001e80000100800 */
[----:B------:R-:W3:Y:S04]  /*19e30*/  LDL R20, [R1+0x370] ;  /* 0x0003700001147983 */ /* 0x000ee80000100800 */
[----:B------:R1:W-:Y:S04]  /*19e40*/  STL [R1+0x1e4], R9 ;  /* 0x0001e40901007387 */ /* 0x0003e80000100800 */
[----:B0-----:R-:W3:Y:S01]  /*19e50*/  LDL R10, [R1+0x364] ;  /* 0x00036400010a7983 */ /* 0x001ee20000100800 */
[----:B------:R-:W-:-:S03]  /*19e60*/  SHF.R.S32.HI R11, RZ, 0x1f, R8 ;  /* 0x0000001fff0b7819 */ /* 0x000fc60000011408 */
[----:B-1----:R-:W3:Y:S01]  /*19e70*/  LDL R9, [R1+0x354] ;  /* 0x0003540001097983 */ /* 0x002ee20000100800 */
[----:B------:R-:W-:-:S03]  /*19e80*/  SHF.R.S32.HI R8, RZ, 0x1f, R5 ;  /* 0x0000001fff087819 */ /* 0x000fc60000011405 */
[----:B------:R-:W3:Y:S04]  /*19e90*/  LDL R5, [R1+0x344] ;  /* 0x0003440001057983 */ /* 0x000ee80000100800 */
[----:B------:R2:W-:Y:S04]  /*19ea0*/  STL [R1+0x1e8], R11 ;  /* 0x0001e80b01007387 */ /* 0x0005e80000100800 */
[----:B------:R4:W-:Y:S01]  /*19eb0*/  STL [R1+0x1ec], R8 ;  /* 0x0001ec0801007387 */ /* 0x0009e20000100800 */
[----:B--2---:R-:W-:-:S03]  /*19ec0*/  SHF.R.S32.HI R11, RZ, 0x1f, R7 ;  /* 0x0000001fff0b7819 */ /* 0x004fc60000011407 */
[----:B------:R-:W2:Y:S04]  /*19ed0*/  LDL R7, [R1+0x338] ;  /* 0x0003380001077983 */ /* 0x000ea80000100800 */
[----:B------:R-:W-:Y:S04]  /*19ee0*/  STL [R1+0x1f0], R11 ;  /* 0x0001f00b01007387 */ /* 0x000fe80000100800 */
[----:B------:R-:W2:Y:S01]  /*19ef0*/  LDL R19, [R1+0x330] ;  /* 0x0003300001137983 */ /* 0x000ea20000100800 */
[----:B----4-:R-:W-:-:S03]  /*19f00*/  SHF.R.S32.HI R8, RZ, 0x1f, R29 ;  /* 0x0000001fff087819 */ /* 0x010fc6000001141d */
[----:B------:R-:W4:Y:S04]  /*19f10*/  LDL R18, [R1+0x328] ;  /* 0x0003280001127983 */ /* 0x000f280000100800 */
[----:B------:R5:W-:Y:S04]  /*19f20*/  STL [R1+0x1f8], R8 ;  /* 0x0001f80801007387 */ /* 0x000be80000100800 */
[----:B------:R-:W4:Y:S04]  /*19f30*/  LDL R17, [R1+0x320] ;  /* 0x0003200001117983 */ /* 0x000f280000100800 */
[----:B------:R-:W4:Y:S04]  /*19f40*/  LDL R16, [R1+0x318] ;  /* 0x0003180001107983 */ /* 0x000f280000100800 */
[----:B------:R-:W4:Y:S04]  /*19f50*/  LDL R15, [R1+0x310] ;  /* 0x00031000010f7983 */ /* 0x000f280000100800 */
[----:B------:R-:W4:Y:S04]  /*19f60*/  LDL R29, [R1+0x30c] ;  /* 0x00030c00011d7983 */ /* 0x000f280000100800 */
[----:B------:R-:W4:Y:S01]  /*19f70*/  LDL R14, [R1+0x308] ;  /* 0x00030800010e7983 */ /* 0x000f220000100800 */
[----:B-----5:R-:W-:-:S03]  /*19f80*/  SHF.R.S32.HI R8, RZ, 0x1f, R6 ;  /* 0x0000001fff087819 */ /* 0x020fc60000011406 */
[----:B------:R-:W5:Y:S04]  /*19f90*/  LDL R6, [R1+0x304] ;  /* 0x0003040001067983 */ /* 0x000f680000100800 */
[----:B------:R3:W-:Y:S02]  /*19fa0*/  STL [R1+0x200], R8 ;  /* 0x0002000801007387 */ /* 0x0007e40000100800 */
[----:B---3--:R-:W-:Y:S02]  /*19fb0*/  SHF.R.S32.HI R8, RZ, 0x1f, R3 ;  /* 0x0000001fff087819 */ /* 0x008fe40000011403 */
[----:B------:R-:W3:Y:S04]  /*19fc0*/  LDL R3, [R1+0x300] ;  /* 0x0003000001037983 */ /* 0x000ee80000100800 */
[----:B------:R-:W-:Y:S04]  /*19fd0*/  STL [R1+0x204], R8 ;  /* 0x0002040801007387 */ /* 0x000fe80000100800 */
[----:B------:R-:W3:Y:S04]  /*19fe0*/  LDL R12, [R1+0x2fc] ;  /* 0x0002fc00010c7983 */ /* 0x000ee80000100800 */
[----:B------:R-:W3:Y:S01]  /*19ff0*/  LDL R13, [R1+0x2f8] ;  /* 0x0002f800010d7983 */ /* 0x000ee20000100800 */
[----:B------:R-:W-:-:S05]  /*1a000*/  SHF.R.S32.HI R2, RZ, 0x1f, R2 ;  /* 0x0000001fff027819 */ /* 0x000fca0000011402 */
[----:B------:R0:W-:Y:S04]  /*1a010*/  STL [R1+0x20c], R2 ;  /* 0x00020c0201007387 */ /* 0x0001e80000100800 */
[----:B0-----:R-:W3:Y:S01]  /*1a020*/  LDL R2, [R1+0x2f4] ;  /* 0x0002f40001027983 */ /* 0x001ee20000100800 */
[----:B------:R-:W-:-:S03]  /*1a030*/  SHF.R.S32.HI R8, RZ, 0x1f, R4 ;  /* 0x0000001fff087819 */ /* 0x000fc60000011404 */
[----:B------:R-:W3:Y:S04]  /*1a040*/  LDL R4, [R1+0x2f0] ;  /* 0x0002f00001047983 */ /* 0x000ee80000100800 */
[----:B------:R0:W-:Y:S04]  /*1a050*/  STL [R1+0x210], R8 ;  /* 0x0002100801007387 */ /* 0x0001e80000100800 */
[----:B------:R-:W3:Y:S01]  /*1a060*/  LDL R11, [R1+0x2ec] ;  /* 0x0002ec00010b7983 */ /* 0x000ee20000100800 */
[----:B------:R-:W-:-:S03]  /*1a070*/  SHF.R.S32.HI R0, RZ, 0x1f, R0 ;  /* 0x0000001fff007819 */ /* 0x000fc60000011400 */
[----:B0-----:R-:W3:Y:S04]  /*1a080*/  LDL R8, [R1+0x2e8] ;  /* 0x0002e80001087983 */ /* 0x001ee80000100800 */
[----:B------:R0:W-:Y:S04]  /*1a090*/  STL [R1+0x214], R0 ;  /* 0x0002140001007387 */ /* 0x0001e80000100800 */
[----:B0-----:R-:W3:Y:S01]  /*1a0a0*/  LDL R0, [R1+0x2e4] ;  /* 0x0002e40001007983 */ /* 0x001ee20000100800 */
[----:B------:R-:W-:Y:S02]  /*1a0b0*/  SHF.R.S32.HI R21, RZ, 0x1f, R21 ;  /* 0x0000001fff157819 */ /* 0x000fe40000011415 */
[----:B------:R-:W-:-:S03]  /*1a0c0*/  SHF.R.S32.HI R20, RZ, 0x1f, R20 ;  /* 0x0000001fff147819 */ /* 0x000fc60000011414 */
        /* <DEDUP_REMOVED lines=8> */
[----:B0-----:R-:W-:-:S02]  /*1a150*/  SHF.R.S32.HI R20, RZ, 0x1f, R5 ;  /* 0x0000001fff147819 */ /* 0x001fc40000011405 */
[----:B------:R-:W3:Y:S04]  /*1a160*/  LDL R5, [R1+0x2d8] ;  /* 0x0002d80001057983 */ /* 0x000ee80000100800 */
[----:B------:R0:W-:Y:S01]  /*1a170*/  STL [R1+0x228], R20 ;  /* 0x0002281401007387 */ /* 0x0001e20000100800 */
[----:B--2---:R-:W-:-:S03]  /*1a180*/  SHF.R.S32.HI R21, RZ, 0x1f, R7 ;  /* 0x0000001fff157819 */ /* 0x004fc60000011407 */
[----:B------:R-:W2:Y:S01]  /*1a190*/  LDL R7, [R1+0x2d4] ;  /* 0x0002d40001077983 */ /* 0x000ea20000100800 */
[----:B0-----:R-:W-:-:S03]  /*1a1a0*/  SHF.R.S32.HI R20, RZ, 0x1f, R19 ;  /* 0x0000001fff147819 */ /* 0x001fc60000011413 */
[----:B------:R-:W-:Y:S01]  /*1a1b0*/  STL [R1+0x22c], R21 ;  /* 0x00022c1501007387 */ /* 0x000fe20000100800 */
[----:B----4-:R-:W-:-:S03]  /*1a1c0*/  SHF.R.S32.HI R19, RZ, 0x1f, R18 ;  /* 0x0000001fff137819 */ /* 0x010fc60000011412 */
        /* <DEDUP_REMOVED lines=8> */
[----:B------:R-:W4:Y:S04]  /*1a250*/  LDL R29, [R1+0x2d0] ;  /* 0x0002d000011d7983 */ /* 0x000f280000100800 */
[----:B------:R0:W-:Y:S04]  /*1a260*/  STL [R1+0x244], R15 ;  /* 0x0002440f01007387 */ /* 0x0001e80000100800 */
[----:B------:R-:W-:Y:S01]  /*1a270*/  STL [R1+0x248], R16 ;  /* 0x0002481001007387 */ /* 0x000fe20000100800 */
[----:B0-----:R-:W-:Y:S02]  /*1a280*/  SHF.R.S32.HI R15, RZ, 0x1f, R14 ;  /* 0x0000001fff0f7819 */ /* 0x001fe4000001140e */
[----:B-----5:R-:W-:-:S02]  /*1a290*/  SHF.R.S32.HI R14, RZ, 0x1f, R6 ;  /* 0x0000001fff0e7819 */ /* 0x020fc40000011406 */
[----:B------:R-:W5:Y:S04]  /*1a2a0*/  LDL R6, [R1+0x2cc] ;  /* 0x0002cc0001067983 */ /* 0x000f680000100800 */
[----:B------:R3:W-:Y:S04]  /*1a2b0*/  STL [R1+0x24c], R15 ;  /* 0x00024c0f01007387 */ /* 0x0007e80000100800 */
[----:B------:R0:W-:Y:S01]  /*1a2c0*/  STL [R1+0x250], R14 ;  /* 0x0002500e01007387 */ /* 0x0001e20000100800 */
[----:B---3--:R-:W-:-:S03]  /*1a2d0*/  SHF.R.S32.HI R15, RZ, 0x1f, R3 ;  /* 0x0000001fff0f7819 */ /* 0x008fc60000011403 */
[----:B------:R-:W3:Y:S01]  /*1a2e0*/  LDL R3, [R1+0x2c8] ;  /* 0x0002c80001037983 */ /* 0x000ee20000100800 */
[----:B0-----:R-:W-:-:S03]  /*1a2f0*/  SHF.R.S32.HI R14, RZ, 0x1f, R12 ;  /* 0x0000001fff0e7819 */ /* 0x001fc6000001140c */
[----:B------:R-:W-:Y:S01]  /*1a300*/  STL [R1+0x254], R15 ;  /* 0x0002540f01007387 */ /* 0x000fe20000100800 */
[----:B------:R-:W-:-:S03]  /*1a310*/  SHF.R.S32.HI R12, RZ, 0x1f, R13 ;  /* 0x0000001fff0c7819 */ /* 0x000fc6000001140d */
[----:B------:R-:W-:Y:S01]  /*1a320*/  STL [R1+0x258], R14 ;  /* 0x0002580e01007387 */ /* 0x000fe20000100800 */
[----:B------:R-:W-:-:S03]  /*1a330*/  SHF.R.S32.HI R13, RZ, 0x1f, R2 ;  /* 0x0000001fff0d7819 */ /* 0x000fc60000011402 */
[----:B------:R-:W3:Y:S04]  /*1a340*/  LDL R2, [R1+0x2c4] ;  /* 0x0002c40001027983 */ /* 0x000ee80000100800 */
[----:B------:R0:W-:Y:S04]  /*1a350*/  STL [R1+0x25c], R12 ;  /* 0x00025c0c01007387 */ /* 0x0001e80000100800 */
[----:B------:R-:W-:Y:S01]  /*1a360*/  STL [R1+0x260], R13 ;  /* 0x0002600d01007387 */ /* 0x000fe20000100800 */
[----:B------:R-:W-:Y:S02]  /*1a370*/  SHF.R.S32.HI R11, RZ, 0x1f, R11 ;  /* 0x0000001fff0b7819 */ /* 0x000fe4000001140b */
[----:B0-----:R-:W-:-:S02]  /*1a380*/  SHF.R.S32.HI R12, RZ, 0x1f, R4 ;  /* 0x0000001fff0c7819 */ /* 0x001fc40000011404 */
[----:B------:R-:W3:Y:S01]  /*1a390*/  LDL R4, [R1+0x2c0] ;  /* 0x0002c00001047983 */ /* 0x000ee20000100800 */
[----:B------:R-:W-:-:S03]  /*1a3a0*/  SHF.R.S32.HI R8, RZ, 0x1f, R8 ;  /* 0x0000001fff087819 */ /* 0x000fc60000011408 */
[----:B------:R-:W-:Y:S04]  /*1a3b0*/  STL [R1+0x264], R12 ;  /* 0x0002640c01007387 */ /* 0x000fe80000100800 */
[----:B------:R-:W-:Y:S04]  /*1a3c0*/  STL [R1+0x268], R11 ;  /* 0x0002680b01007387 */ /* 0x000fe80000100800 */
[----:B------:R-:W3:Y:S01]  /*1a3d0*/  LDL R21, [R1+0x2bc] ;  /* 0x0002bc0001157983 */ /* 0x000ee20000100800 */
[----:B------:R-:W-:-:S03]  /*1a3e0*/  SHF.R.S32.HI R0, RZ, 0x1f, R0 ;  /* 0x0000001fff007819 */ /* 0x000fc60000011400 */
[----:B------:R0:W-:Y:S04]  /*1a3f0*/  STL [R1+0x26c], R8 ;  /* 0x00026c0801007387 */ /* 0x0001e80000100800 */
[----:B------:R-:W3:Y:S04]  /*1a400*/  LDL R20, [R1+0x2b8] ;  /* 0x0002b80001147983 */ /* 0x000ee80000100800 */
[----:B------:R1:W-:Y:S04]  /*1a410*/  STL [R1+0x270], R0 ;  /* 0x0002700001007387 */ /* 0x0003e80000100800 */
[----:B0-----:R-:W3:Y:S04]  /*1a420*/  LDL R8, [R1+0x2b0] ;  /* 0x0002b00001087983 */ /* 0x001ee80000100800 */
[----:B-1----:R-:W3:Y:S01]  /*1a430*/  LDL R0, [R1+0x2a8] ;  /* 0x0002a80001007983 */ /* 0x002ee20000100800 */
[----:B------:R-:W-:-:S02]  /*1a440*/  SHF.R.S32.HI R10, RZ, 0x1f, R10 ;  /* 0x0000001fff0a7819 */ /* 0x000fc4000001140a */
[----:B------:R-:W-:Y:S02]  /*1a450*/  SHF.R.S32.HI R11, RZ, 0x1f, R9 ;  /* 0x0000001fff0b7819 */ /* 0x000fe40000011409 */
[----:B------:R-:W3:Y:S04]  /*1a460*/  LDL R9, [R1+0x2a4] ;  /* 0x0002a40001097983 */ /* 0x000ee80000100800 */
[----:B------:R0:W-:Y:S04]  /*1a470*/  STL [R1+0x274], R10 ;  /* 0x0002740a01007387 */ /* 0x0001e80000100800 */
[----:B------:R-:W-:Y:S01]  /*1a480*/  STL [R1+0x278], R11 ;  /* 0x0002780b01007387 */ /* 0x000fe20000100800 */
[----:B0-----:R-:W-:-:S03]  /*1a490*/  SHF.R.S32.HI R10, RZ, 0x1f, R5 ;  /* 0x0000001fff0a7819 */ /* 0x001fc60000011405 */
[----:B------:R-:W3:Y:S04]  /*1a4a0*/  LDL R5, [R1+0x2a0] ;  /* 0x0002a00001057983 */ /* 0x000ee80000100800 */
[----:B------:R-:W-:Y:S04]  /*1a4b0*/  STL [R1+0x27c], R10 ;  /* 0x00027c0a01007387 */ /* 0x000fe80000100800 */
[----:B------:R-:W3:Y:S04]  /*1a4c0*/  LDL R19, [R1+0x29c] ;  /* 0x00029c0001137983 */ /* 0x000ee80000100800 */
[----:B------:R-:W3:Y:S01]  /*1a4d0*/  LDL R18, [R1+0x298] ;  /* 0x0002980001127983 */ /* 0x000ee20000100800 */
[----:B--2---:R-:W-:-:S05]  /*1a4e0*/  SHF.R.S32.HI R7, RZ, 0x1f, R7 ;  /* 0x0000001fff077819 */ /* 0x004fca0000011407 */
[----:B------:R0:W-:Y:S04]  /*1a4f0*/  STL [R1+0x280], R7 ;  /* 0x0002800701007387 */ /* 0x0001e80000100800 */
[----:B------:R-:W2:Y:S04]  /*1a500*/  LDL R17, [R1+0x3ec] ;  /* 0x0003ec0001117983 */ /* 0x000ea80000100800 */
[----:B------:R-:W2:Y:S04]  /*1a510*/  LDL R16, [R1+0x3f4] ;  /* 0x0003f40001107983 */ /* 0x000ea80000100800 */
[----:B------:R-:W2:Y:S04]  /*1a520*/  LDL R15, [R1+0x3fc] ;  /* 0x0003fc00010f7983 */ /* 0x000ea80000100800 */
[----:B0-----:R-:W2:Y:S04]  /*1a530*/  LDL R7, [R1+0x400] ;  /* 0x0004000001077983 */ /* 0x001ea80000100800 */
[----:B------:R-:W2:Y:S01]  /*1a540*/  LDL R14, [R1+0x408] ;  /* 0x00040800010e7983 */ /* 0x000ea20000100800 */
[----:B----4-:R-:W-:-:S03]  /*1a550*/  SHF.R.S32.HI R10, RZ, 0x1f, R29 ;  /* 0x0000001fff0a7819 */ /* 0x010fc6000001141d */
[----:B------:R-:W4:Y:S04]  /*1a560*/  LDL R29, [R1+0x40c] ;  /* 0x00040c00011d7983 */ /* 0x000f280000100800 */
[----:B------:R5:W-:Y:S02]  /*1a570*/  STL [R1+0x284], R10 ;  /* 0x0002840a01007387 */ /* 0x000be40000100800 */
[----:B-----5:R-:W-:Y:S02]  /*1a580*/  SHF.R.S32.HI R10, RZ, 0x1f, R6 ;  /* 0x0000001fff0a7819 */ /* 0x020fe40000011406 */
[----:B------:R-:W5:Y:S04]  /*1a590*/  LDL R6, [R1+0x414] ;  /* 0x0004140001067983 */ /* 0x000f680000100800 */
[----:B------:R-:W-:Y:S04]  /*1a5a0*/  STL [R1+0x288], R10 ;  /* 0x0002880a01007387 */ /* 0x000fe80000100800 */
[----:B------:R-:W5:Y:S04]  /*1a5b0*/  LDL R12, [R1+0x418] ;  /* 0x00041800010c7983 */ /* 0x000f680000100800 */
[----:B------:R-:W5:Y:S01]  /*1a5c0*/  LDL R13, [R1+0x420] ;  /* 0x00042000010d7983 */ /* 0x000f620000100800 */
[----:B---3--:R-:W-:-:S05]  /*1a5d0*/  SHF.R.S32.HI R3, RZ, 0x1f, R3 ;  /* 0x0000001fff037819 */ /* 0x008fca0000011403 */
        /* <DEDUP_REMOVED lines=8> */
[----:B------:R0:W-:Y:S01]  /*1a660*/  STL [R1+0x294], R4 ;  /* 0x0002940401007387 */ /* 0x0001e20000100800 */
[----:B------:R-:W-:-:S03]  /*1a670*/  SHF.R.S32.HI R21, RZ, 0x1f, R21 ;  /* 0x0000001fff157819 */ /* 0x000fc60000011415 */
[----:B0-----:R-:W3:Y:S04]  /*1a680*/  LDL R4, [R1+0x440] ;  /* 0x0004400001047983 */ /* 0x001ee80000100800 */
[----:B------:R0:W-:Y:S01]  /*1a690*/  STL [R1+0x3f0], R21 ;  /* 0x0003f01501007387 */ /* 0x0001e20000100800 */
[----:B------:R-:W-:-:S05]  /*1a6a0*/  SHF.R.S32.HI R20, RZ, 0x1f, R20 ;  /* 0x0000001fff147819 */ /* 0x000fca0000011414 */
        /* <DEDUP_REMOVED lines=8> */
[----:B------:R-:W3:Y:S01]  /*1a730*/  LDL R9, [R1+0x454] ;  /* 0x0004540001097983 */ /* 0x000ee20000100800 */
[----:B------:R-:W-:-:S03]  /*1a740*/  SHF.R.S32.HI R21, RZ, 0x1f, R5 ;  /* 0x0000001fff157819 */ /* 0x000fc60000011405 */
[----:B------:R0:W-:Y:S04]  /*1a750*/  STL [R1+0x41c], R20 ;  /* 0x00041c1401007387 */ /* 0x0001e80000100800 */
[----:B------:R-:W3:Y:S01]  /*1a760*/  LDL R5, [R1+0x458] ;  /* 0x0004580001057983 */ /* 0x000ee20000100800 */
[----:B0-----:R-:W-:Y:S02]  /*1a770*/  SHF.R.S32.HI R20, RZ, 0x1f, R19 ;  /* 0x0000001fff147819 */ /* 0x001fe40000011413 */
[----:B------:R-:W-:Y:S01]  /*1a780*/  SHF.R.S32.HI R19, RZ, 0x1f, R18 ;  /* 0x0000001fff137819 */ /* 0x000fe20000011412 */
[----:B------:R-:W-:Y:S04]  /*1a790*/  STL [R1+0x424], R21 ;  /* 0x0004241501007387 */ /* 0x000fe80000100800 */
[----:B------:R-:W-:Y:S04]  /*1a7a0*/  STL [R1+0x430], R20 ;  /* 0x0004301401007387 */ /* 0x000fe80000100800 */
[----:B------:R-:W-:Y:S01]  /*1a7b0*/  STL [R1+0x438], R19 ;  /* 0x0004381301007387 */ /* 0x000fe20000100800 */
[----:B--2---:R-:W-:-:S02]  /*1a7c0*/  SHF.R.S32.HI R18, RZ, 0x1f, R17 ;  /* 0x0000001fff127819 */ /* 0x004fc40000011411 */
[----:B------:R-:W-:-:S03]  /*1a7d0*/  SHF.R.S32.HI R17, RZ, 0x1f, R16 ;  /* 0x0000001fff117819 */ /* 0x000fc60000011410 */
[----:B------:R-:W-:Y:S01]  /*1a7e0*/  STL [R1+0x444], R18 ;  /* 0x0004441201007387 */ /* 0x000fe20000100800 */
[----:B------:R-:W-:-:S03]  /*1a7f0*/  SHF.R.S32.HI R15, RZ, 0x1f, R15 ;  /* 0x0000001fff0f7819 */ /* 0x000fc6000001140f */
[----:B------:R-:W-:Y:S01]  /*1a800*/  STL [R1+0x450], R17 ;  /* 0x0004501101007387 */ /* 0x000fe20000100800 */
[----:B------:R-:W-:-:S03]  /*1a810*/  SHF.R.S32.HI R16, RZ, 0x1f, R7 ;  /* 0x0000001fff107819 */ /* 0x000fc60000011407 */
[----:B------:R-:W2:Y:S04]  /*1a820*/  LDL R7, [R1+0x460] ;  /* 0x0004600001077983 */ /* 0x000ea80000100800 */
[----:B------:R0:W-:Y:S04]  /*1a830*/  STL [R1+0x45c], R15 ;  /* 0x00045c0f01007387 */ /* 0x0001e80000100800 */
[----:B------:R-:W-:Y:S01]  /*1a840*/  STL [R1+0x464], R16 ;  /* 0x0004641001007387 */ /* 0x000fe20000100800 */
[----:B0-----:R-:W-:Y:S02]  /*1a850*/  SHF.R.S32.HI R15, RZ, 0x1f, R14 ;  /* 0x0000001fff0f7819 */ /* 0x001fe4000001140e */
[----:B----4-:R-:W-:-:S02]  /*1a860*/  SHF.R.S32.HI R14, RZ, 0x1f, R29 ;  /* 0x0000001fff0e7819 */ /* 0x010fc4000001141d */
[----:B------:R-:W4:Y:S04]  /*1a870*/  LDL R29, [R1+0x468] ;  /* 0x00046800011d7983 */ /* 0x000f280000100800 */
[----:B------:R5:W-:Y:S04]  /*1a880*/  STL [R1+0x470], R15 ;  /* 0x0004700f01007387 */ /* 0x000be80000100800 */
[----:B------:R0:W-:Y:S01]  /*1a890*/  STL [R1+0x47c], R14 ;  /* 0x00047c0e01007387 */ /* 0x0001e20000100800 */
[----:B-----5:R-:W-:-:S03]  /*1a8a0*/  SHF.R.S32.HI R15, RZ, 0x1f, R6 ;  /* 0x0000001fff0f7819 */ /* 0x020fc60000011406 */
[----:B------:R-:W5:Y:S01]  /*1a8b0*/  LDL R6, [R1+0x46c] ;  /* 0x00046c0001067983 */ /* 0x000f620000100800 */
[----:B0-----:R-:W-:-:S03]  /*1a8c0*/  SHF.R.S32.HI R14, RZ, 0x1f, R12 ;  /* 0x0000001fff0e7819 */ /* 0x001fc6000001140c */
[----:B------:R-:W-:Y:S01]  /*1a8d0*/  STL [R1+0x484], R15 ;  /* 0x0004840f01007387 */ /* 0x000fe20000100800 */
[----:B------:R-:W-:-:S03]  /*1a8e0*/  SHF.R.S32.HI R12, RZ, 0x1f, R13 ;  /* 0x0000001fff0c7819 */ /* 0x000fc6000001140d */
[----:B------:R-:W-:Y:S01]  /*1a8f0*/  STL [R1+0x490], R14 ;  /* 0x0004900e01007387 */ /* 0x000fe20000100800 */
[----:B---3--:R-:W-:-:S03]  /*1a900*/  SHF.R.S32.HI R13, RZ, 0x1f, R3 ;  /* 0x0000001fff0d7819 */ /* 0x008fc60000011403 */
[----:B------:R-:W3:Y:S04]  /*1a910*/  LDL R3, [R1+0x474] ;  /* 0x0004740001037983 */ /* 0x000ee80000100800 */
[----:B------:R0:W-:Y:S04]  /*1a920*/  STL [R1+0x49c], R12 ;  /* 0x00049c0c01007387 */ /* 0x0001e80000100800 */
[----:B------:R-:W-:Y:S01]  /*1a930*/  STL [R1+0x4a4], R13 ;  /* 0x0004a40d01007387 */ /* 0x000fe20000100800 */
[----:B0-----:R-:W-:-:S03]  /*1a940*/  SHF.R.S32.HI R12, RZ, 0x1f, R2 ;  /* 0x0000001fff0c7819 */ /* 0x001fc60000011402 */
[----:B------:R-:W3:Y:S01]  /*1a950*/  LDL R2, [R1+0x478] ;  /* 0x0004780001027983 */ /* 0x000ee20000100800 */
[----:B------:R-:W-:-:S03]  /*1a960*/  SHF.R.S32.HI R11, RZ, 0x1f, R11 ;  /* 0x0000001fff0b7819 */ /* 0x000fc6000001140b */
[----:B------:R-:W-:Y:S04]  /*1a970*/  STL [R1+0x4b0], R12 ;  /* 0x0004b00c01007387 */ /* 0x000fe80000100800 */
[----:B------:R-:W-:Y:S01]  /*1a980*/  STL [R1+0x4bc], R11 ;  /* 0x0004bc0b01007387 */ /* 0x000fe20000100800 */
[----:B------:R-:W-:-:S03]  /*1a990*/  SHF.R.S32.HI R10, RZ, 0x1f, R10 ;  /* 0x0000001fff0a7819 */ /* 0x000fc6000001140a */
[----:B------:R-:W3:Y:S04]  /*1a9a0*/  LDL R21, [R1+0x480] ;  /* 0x0004800001157983 */ /* 0x000ee80000100800 */
[----:B------:R0:W-:Y:S04]  /*1a9b0*/  STL [R1+0x4c4], R10 ;  /* 0x0004c40a01007387 */ /* 0x0001e80000100800 */
[----:B------:R-:W3:Y:S01]  /*1a9c0*/  LDL R20, [R1+0x488] ;  /* 0x0004880001147983 */ /* 0x000ee20000100800 */
[----:B------:R-:W-:-:S05]  /*1a9d0*/  SHF.R.S32.HI R4, RZ, 0x1f, R4 ;  /* 0x0000001fff047819 */ /* 0x000fca0000011404 */
[----:B------:R1:W-:Y:S04]  /*1a9e0*/  STL [R1+0x4d0], R4 ;  /* 0x0004d00401007387 */ /* 0x0003e80000100800 */
[----:B0-----:R-:W3:Y:S04]  /*1a9f0*/  LDL R10, [R1+0x48c] ;  /* 0x00048c00010a7983 */ /* 0x001ee80000100800 */
[----:B-1----:R-:W3:Y:S01]  /*1aa00*/  LDL R4, [R1+0x494] ;  /* 0x0004940001047983 */ /* 0x002ee20000100800 */
[----:B------:R-:W-:Y:S02]  /*1aa10*/  SHF.R.S32.HI R11, RZ, 0x1f, R8 ;  /* 0x0000001fff0b7819 */ /* 0x000fe40000011408 */
[----:B------:R-:W-:-:S02]  /*1aa20*/  SHF.R.S32.HI R8, RZ, 0x1f, R0 ;  /* 0x0000001fff087819 */ /* 0x000fc40000011400 */
[----:B------:R-:W3:Y:S04]  /*1aa30*/  LDL R0, [R1+0x498] ;  /* 0x0004980001007983 */ /* 0x000ee80000100800 */
[----:B------:R-:W-:Y:S04]  /*1aa40*/  STL [R1+0x4dc], R11 ;  /* 0x0004dc0b01007387 */ /* 0x000fe80000100800 */
[----:B------:R0:W-:Y:S01]  /*1aa50*/  STL [R1+0x4e4], R8 ;  /* 0x0004e40801007387 */ /* 0x0001e20000100800 */
[----:B------:R-:W-:-:S03]  /*1aa60*/  SHF.R.S32.HI R9, RZ, 0x1f, R9 ;  /* 0x0000001fff097819 */ /* 0x000fc60000011409 */
[----:B0-----:R-:W3:Y:S01]  /*1aa70*/  LDL R8, [R1+0x4a0] ;  /* 0x0004a00001087983 */ /* 0x001ee20000100800 */
[----:B------:R-:W-:-:S03]  /*1aa80*/  SHF.R.S32.HI R5, RZ, 0x1f, R5 ;  /* 0x0000001fff057819 */ /* 0x000fc60000011405 */
[----:B------:R-:W-:Y:S04]  /*1aa90*/  STL [R1+0x4f0], R9 ;  /* 0x0004f00901007387 */ /* 0x000fe80000100800 */
[----:B------:R-:W3:Y:S04]  /*1aaa0*/  LDL R19, [R1+0x4a8] ;  /* 0x0004a80001137983 */ /* 0x000ee80000100800 */
[----:B------:R-:W3:Y:S04]  /*1aab0*/  LDL R18, [R1+0x4ac] ;  /* 0x0004ac0001127983 */ /* 0x000ee80000100800 */
[----:B------:R0:W-:Y:S04]  /*1aac0*/  STL [R1+0x4fc], R5 ;  /* 0x0004fc0501007387 */ /* 0x0001e80000100800 */
[----:B------:R-:W3:Y:S04]  /*1aad0*/  LDL R17, [R1+0x4b4] ;  /* 0x0004b40001117983 */ /* 0x000ee80000100800 */
[----:B------:R-:W3:Y:S04]  /*1aae0*/  LDL R16, [R1+0x4b8] ;  /* 0x0004b80001107983 */ /* 0x000ee80000100800 */
[----:B------:R-:W3:Y:S04]  /*1aaf0*/  LDL R15, [R1+0x4c0] ;  /* 0x0004c000010f7983 */ /* 0x000ee80000100800 */
[----:B0-----:R-:W3:Y:S04]  /*1ab00*/  LDL R5, [R1+0x4c8] ;  /* 0x0004c80001057983 */ /* 0x001ee80000100800 */
[----:B------:R-:W3:Y:S04]  /*1ab10*/  LDL R14, [R1+0x4cc] ;  /* 0x0004cc00010e7983 */ /* 0x000ee80000100800 */
[----:B------:R-:W3:Y:S01]  /*1ab20*/  LDL R9, [R1+0x4d4] ;  /* 0x0004d40001097983 */ /* 0x000ee20000100800 */
[----:B--2---:R-:W-:-:S05]  /*1ab30*/  SHF.R.S32.HI R7, RZ, 0x1f, R7 ;  /* 0x0000001fff077819 */ /* 0x004fca0000011407 */
[----:B------:R4:W-:Y:S02]  /*1ab40*/  STL [R1+0x508], R7 ;  /* 0x0005080701007387 */ /* 0x0009e40000100800 */
[----:B----4-:R-:W-:Y:S02]  /*1ab50*/  SHF.R.S32.HI R7, RZ, 0x1f, R29 ;  /* 0x0000001fff077819 */ /* 0x010fe4000001141d */
[----:B------:R-:W2:Y:S04]  /*1ab60*/  LDL R29, [R1+0x4d8] ;  /* 0x0004d800011d7983 */ /* 0x000ea80000100800 */
[----:B------:R0:W-:Y:S04]  /*1ab70*/  STL [R1+0x510], R7 ;  /* 0x0005100701007387 */ /* 0x0001e80000100800 */
[----:B------:R-:W4:Y:S04]  /*1ab80*/  LDL R12, [R1+0x4e0] ;  /* 0x0004e000010c7983 */ /* 0x000f280000100800 */
[----:B------:R-:W4:Y:S01]  /*1ab90*/  LDL R13, [R1+0x4e8] ;  /* 0x0004e800010d7983 */ /* 0x000f220000100800 */
[----:B-----5:R-:W-:-:S05]  /*1aba0*/  SHF.R.S32.HI R6, RZ, 0x1f, R6 ;  /* 0x0000001fff067819 */ /* 0x020fca0000011406 */
[----:B------:R3:W-:Y:S04]  /*1abb0*/  STL [R1+0x51c], R6 ;  /* 0x00051c0601007387 */ /* 0x0007e80000100800 */
[----:B0-----:R-:W5:Y:S01]  /*1abc0*/  LDL R7, [R1+0x4ec] ;  /* 0x0004ec0001077983 */ /* 0x001f620000100800 */
[----:B---3--:R-:W-:-:S03]  /*1abd0*/  SHF.R.S32.HI R6, RZ, 0x1f, R3 ;  /* 0x0000001fff067819 */ /* 0x008fc60000011403 */
        /* <DEDUP_REMOVED lines=20> */
[----:B------:R-:W-:-:S03]  /*1ad20*/  SHF.R.S32.HI R21, RZ, 0x1f, R8 ;  /* 0x0000001fff157819 */ /* 0x000fc60000011408 */
[----:B------:R-:W3:Y:S01]  /*1ad30*/  LDL R8, [R1+0x520] ;  /* 0x0005200001087983 */ /* 0x000ee20000100800 */
[----:B0-----:R-:W-:-:S03]  /*1ad40*/  SHF.R.S32.HI R20, RZ, 0x1f, R19 ;  /* 0x0000001fff147819 */ /* 0x001fc60000011413 */
        /* <DEDUP_REMOVED lines=10> */
[----:B------:R-:W3:Y:S04]  /*1adf0*/  LDL R5, [R1+0x524] ;  /* 0x0005240001057983 */ /* 0x000ee80000100800 */
[----:B------:R0:W-:Y:S04]  /*1ae00*/  STL [R1+0x5a8], R15 ;  /* 0x0005a80f01007387 */ /* 0x0001e80000100800 */
[----:B------:R-:W-:Y:S01]  /*1ae10*/  STL [R1+0x5b4], R16 ;  /* 0x0005b41001007387 */ /* 0x000fe20000100800 */
[----:B0-----:R-:W-:Y:S02]  /*1ae20*/  SHF.R.S32.HI R15, RZ, 0x1f, R14 ;  /* 0x0000001fff0f7819 */ /* 0x001fe4000001140e */
[----:B------:R-:W-:-:S02]  /*1ae30*/  SHF.R.S32.HI R14, RZ, 0x1f, R9 ;  /* 0x0000001fff0e7819 */ /* 0x000fc40000011409 */
[----:B------:R-:W3:Y:S04]  /*1ae40*/  LDL R9, [R1+0x52c] ;  /* 0x00052c0001097983 */ /* 0x000ee80000100800 */
[----:B------:R2:W-:Y:S04]  /*1ae50*/  STL [R1+0x5c0], R15 ;  /* 0x0005c00f01007387 */ /* 0x0005e80000100800 */
[----:B------:R4:W-:Y:S01]  /*1ae60*/  STL [R1+0x5c8], R14 ;  /* 0x0005c80e01007387 */ /* 0x0009e20000100800 */
[----:B--2---:R-:W-:-:S03]  /*1ae70*/  SHF.R.S32.HI R15, RZ, 0x1f, R29 ;  /* 0x0000001fff0f7819 */ /* 0x004fc6000001141d */
[----:B------:R-:W2:Y:S01]  /*1ae80*/  LDL R29, [R1+0x530] ;  /* 0x00053000011d7983 */ /* 0x000ea20000100800 */
[----:B----4-:R-:W-:-:S03]  /*1ae90*/  SHF.R.S32.HI R14, RZ, 0x1f, R12 ;  /* 0x0000001fff0e7819 */ /* 0x010fc6000001140c */
[----:B------:R-:W-:Y:S01]  /*1aea0*/  STL [R1+0x5d4], R15 ;  /* 0x0005d40f01007387 */ /* 0x000fe20000100800 */
[----:B------:R-:W-:-:S03]  /*1aeb0*/  SHF.R.S32.HI R12, RZ, 0x1f, R13 ;  /* 0x0000001fff0c7819 */ /* 0x000fc6000001140d */
[----:B------:R-:W-:Y:S01]  /*1aec0*/  STL [R1+0x5e0], R14 ;  /* 0x0005e00e01007387 */ /* 0x000fe20000100800 */
[----:B-----5:R-:W-:-:S03]  /*1aed0*/  SHF.R.S32.HI R13, RZ, 0x1f, R7 ;  /* 0x0000001fff0d7819 */ /* 0x020fc60000011407 */
[----:B------:R-:W4:Y:S04]  /*1aee0*/  LDL R7, [R1+0x538] ;  /* 0x0005380001077983 */ /* 0x000f280000100800 */
[----:B------:R3:W-:Y:S04]  /*1aef0*/  STL [R1+0x5ec], R12 ;  /* 0x0005ec0c01007387 */ /* 0x0007e80000100800 */
[----:B------:R-:W-:Y:S01]  /*1af00*/  STL [R1+0x5f4], R13 ;  /* 0x0005f40d01007387 */ /* 0x000fe20000100800 */
[----:B---3--:R-:W-:-:S03]  /*1af10*/  SHF.R.S32.HI R12, RZ, 0x1f, R3 ;  /* 0x0000001fff0c7819 */ /* 0x008fc60000011403 */
[----:B------:R-:W3:Y:S01]  /*1af20*/  LDL R3, [R1+0x540] ;  /* 0x0005400001037983 */ /* 0x000ee20000100800 */
[----:B------:R-:W-:-:S03]  /*1af30*/  SHF.R.S32.HI R11, RZ, 0x1f, R11 ;  /* 0x0000001fff0b7819 */ /* 0x000fc6000001140b */
[----:B------:R-:W-:Y:S01]  /*1af40*/  STL [R1+0x600], R12 ;  /* 0x0006000c01007387 */ /* 0x000fe20000100800 */
[----:B------:R-:W-:-:S03]  /*1af50*/  SHF.R.S32.HI R6, RZ, 0x1f, R6 ;  /* 0x0000001fff067819 */ /* 0x000fc60000011406 */
[----:B------:R-:W-:Y:S04]  /*1af60*/  STL [R1+0x60c], R11 ;  /* 0x00060c0b01007387 */ /* 0x000fe80000100800 */
[----:B------:R-:W5:Y:S04]  /*1af70*/  LDL R21, [R1+0x544] ;  /* 0x0005440001157983 */ /* 0x000f680000100800 */
[----:B------:R0:W-:Y:S04]  /*1af80*/  STL [R1+0x614], R6 ;  /* 0x0006140601007387 */ /* 0x0001e80000100800 */
[----:B------:R-:W5:Y:S01]  /*1af90*/  LDL R20, [R1+0x54c] ;  /* 0x00054c0001147983 */ /* 0x000f620000100800 */
[----:B------:R-:W-:-:S05]  /*1afa0*/  SHF.R.S32.HI R2, RZ, 0x1f, R2 ;  /* 0x0000001fff027819 */ /* 0x000fca0000011402 */
[----:B------:R1:W-:Y:S04]  /*1afb0*/  STL [R1+0x620], R2 ;  /* 0x0006200201007387 */ /* 0x0003e80000100800 */
[----:B0-----:R-:W5:Y:S04]  /*1afc0*/  LDL R6, [R1+0x554] ;  /* 0x0005540001067983 */ /* 0x001f680000100800 */
[----:B-1----:R-:W5:Y:S01]  /*1afd0*/  LDL R2, [R1+0x558] ;  /* 0x0005580001027983 */ /* 0x002f620000100800 */
[----:B------:R-:W-:Y:S02]  /*1afe0*/  SHF.R.S32.HI R10, RZ, 0x1f, R10 ;  /* 0x0000001fff0a7819 */ /* 0x000fe4000001140a */
[----:B------:R-:W-:-:S02]  /*1aff0*/  SHF.R.S32.HI R11, RZ, 0x1f, R4 ;  /* 0x0000001fff0b7819 */ /* 0x000fc40000011404 */
[----:B------:R-:W5:Y:S04]  /*1b000*/  LDL R4, [R1+0x560] ;  /* 0x0005600001047983 */ /* 0x000f680000100800 */
[----:B------:R0:W-:Y:S04]  /*1b010*/  STL [R1+0x62c], R10 ;  /* 0x00062c0a01007387 */ /* 0x0001e80000100800 */
[----:B------:R-:W-:Y:S01]  /*1b020*/  STL [R1+0x634], R11 ;  /* 0x0006340b01007387 */ /* 0x000fe20000100800 */
[----:B0-----:R-:W-:-:S03]  /*1b030*/  SHF.R.S32.HI R10, RZ, 0x1f, R0 ;  /* 0x0000001fff0a7819 */ /* 0x001fc60000011400 */
[----:B------:R-:W5:Y:S04]  /*1b040*/  LDL R0, [R1+0x564] ;  /* 0x0005640001007983 */ /* 0x000f680000100800 */
[----:B------:R-:W-:Y:S04]  /*1b050*/  STL [R1+0x640], R10 ;  /* 0x0006400a01007387 */ /* 0x000fe80000100800 */
[----:B------:R-:W5:Y:S01]  /*1b060*/  LDL R19, [R1+0x56c] ;  /* 0x00056c0001137983 */ /* 0x000f620000100800 */
[----:B------:R-:W-:-:S03]  /*1b070*/  SHF.R.S32.HI R8, RZ, 0x1f, R8 ;  /* 0x0000001fff087819 */ /* 0x000fc60000011408 */
[----:B------:R-:W5:Y:S04]  /*1b080*/  LDL R18, [R1+0x570] ;  /* 0x0005700001127983 */ /* 0x000f680000100800 */
[----:B------:R0:W-:Y:S04]  /*1b090*/  STL [R1+0x64c], R8 ;  /* 0x00064c0801007387 */ /* 0x0001e80000100800 */
[----:B------:R-:W5:Y:S04]  /*1b0a0*/  LDL R17, [R1+0x578] ;  /* 0x0005780001117983 */ /* 0x000f680000100800 */
[----:B------:R-:W5:Y:S04]  /*1b0b0*/  LDL R16, [R1+0x580] ;  /* 0x0005800001107983 */ /* 0x000f680000100800 */
[----:B------:R-:W5:Y:S04]  /*1b0c0*/  LDL R15, [R1+0x584] ;  /* 0x00058400010f7983 */ /* 0x000f680000100800 */
[----:B------:R-:W5:Y:S04]  /*1b0d0*/  LDL R13, [R1+0x58c] ;  /* 0x00058c00010d7983 */ /* 0x000f680000100800 */
[----:B------:R-:W5:Y:S01]  /*1b0e0*/  LDL R14, [R1+0x590] ;  /* 0x00059000010e7983 */ /* 0x000f620000100800 */
[----:B0-----:R-:W-:-:S03]  /*1b0f0*/  SHF.R.S32.HI R8, RZ, 0x1f, R5 ;  /* 0x0000001fff087819 */ /* 0x001fc60000011405 */
[----:B------:R-:W5:Y:S04]  /*1b100*/  LDL R5, [R1+0x598] ;  /* 0x0005980001057983 */ /* 0x000f680000100800 */
[----:B------:R2:W-:Y:S04]  /*1b110*/  STL [R1+0x654], R8 ;  /* 0x0006540801007387 */ /* 0x0005e80000100800 */
[----:B------:R-:W5:Y:S01]  /*1b120*/  LDL R11, [R1+0x5a0] ;  /* 0x0005a000010b7983 */ /* 0x000f620000100800 */
[----:B------:R-:W-:-:S05]  /*1b130*/  SHF.R.S32.HI R9, RZ, 0x1f, R9 ;  /* 0x0000001fff097819 */ /* 0x000fca0000011409 */
[----:B------:R-:W-:Y:S04]  /*1b140*/  STL [R1+0x660], R9 ;  /* 0x0006600901007387 */ /* 0x000fe80000100800 */
[----:B------:R-:W5:Y:S04]  /*1b150*/  LDL R12, [R1+0x5a4] ;  /* 0x0005a400010c7983 */ /* 0x000f680000100800 */
[----:B------:R-:W5:Y:S01]  /*1b160*/  LDL R10, [R1+0x5ac] ;  /* 0x0005ac00010a7983 */ /* 0x000f620000100800 */
[----:B--2---:R-:W-:-:S05]  /*1b170*/  SHF.R.S32.HI R8, RZ, 0x1f, R29 ;  /* 0x0000001fff087819 */ /* 0x004fca000001141d */
[----:B------:R0:W-:Y:S04]  /*1b180*/  STL [R1+0x66c], R8 ;  /* 0x00066c0801007387 */ /* 0x0001e80000100800 */
[----:B------:R-:W2:Y:S04]  /*1b190*/  LDL R29, [R1+0x5b0] ;  /* 0x0005b000011d7983 */ /* 0x000ea80000100800 */
[----:B0-----:R-:W2:Y:S01]  /*1b1a0*/  LDL R8, [R1+0x5b8] ;  /* 0x0005b80001087983 */ /* 0x001ea20000100800 */
[----:B----4-:R-:W-:-:S05]  /*1b1b0*/  SHF.R.S32.HI R7, RZ, 0x1f, R7 ;  /* 0x0000001fff077819 */ /* 0x010fca0000011407 */
[----:B------:R0:W-:Y:S04]  /*1b1c0*/  STL [R1+0x674], R7 ;  /* 0x0006740701007387 */ /* 0x0001e80000100800 */
[----:B------:R-:W4:Y:S04]  /*1b1d0*/  LDL R9, [R1+0x5bc] ;  /* 0x0005bc0001097983 */ /* 0x000f280000100800 */
[----:B0-----:R-:W4:Y:S01]  /*1b1e0*/  LDL R7, [R1+0x5c4] ;  /* 0x0005c40001077983 */ /* 0x001f220000100800 */
[----:B---3--:R-:W-:-:S05]  /*1b1f0*/  SHF.R.S32.HI R3, RZ, 0x1f, R3 ;  /* 0x0000001fff037819 */ /* 0x008fca0000011403 */
[----:B------:R0:W-:Y:S04]  /*1b200*/  STL [R1+0x680], R3 ;  /* 0x0006800301007387 */ /* 0x0001e80000100800 */
[----:B0-----:R-:W3:Y:S01]  /*1b210*/  LDL R3, [R1+0x5cc] ;  /* 0x0005cc0001037983 */ /* 0x001ee20000100800 */
[----:B-----5:R-:W-:-:S05]  /*1b220*/  SHF.R.S32.HI R21, RZ, 0x1f, R21 ;  /* 0x0000001fff157819 */ /* 0x020fca0000011415 */
[----:B------:R0:W-:Y:S01]  /*1b230*/  STL [R1+0x68c], R21 ;  /* 0x00068c1501007387 */ /* 0x0001e20000100800 */
[----:B------:R-:W-:-:S05]  /*1b240*/  SHF.R.S32.HI R20, RZ, 0x1f, R20 ;  /* 0x0000001fff147819 */ /* 0x000fca0000011414 */
[----:B------:R1:W-:Y:S01]  /*1b250*/  STL [R1+0x698], R20 ;  /* 0x0006981401007387 */ /* 0x0003e20000100800 */
[----:B0-----:R-:W-:-:S03]  /*1b260*/  SHF.R.S32.HI R21, RZ, 0x1f, R6 ;  /* 0x0000001fff157819 */ /* 0x001fc60000011406 */
[----:B------:R-:W5:Y:S01]  /*1b270*/  LDL R6, [R1+0x5d0] ;  /* 0x0005d00001067983 */ /* 0x000f620000100800 */
[----:B-1----:R-:W-:-:S03]  /*1b280*/  SHF.R.S32.HI R20, RZ, 0x1f, R2 ;  /* 0x0000001fff147819 */ /* 0x002fc60000011402 */
[----:B------:R-:W-:Y:S04]  /*1b290*/  STL [R1+0x6a0], R21 ;  /* 0x0006a01501007387 */ /* 0x000fe80000100800 */
[----:B------:R-:W5:Y:S04]  /*1b2a0*/  LDL R2, [R1+0x5d8] ;  /* 0x0005d80001027983 */ /* 0x000f680000100800 */
[----:B------:R0:W-:Y:S02]  /*1b2b0*/  STL [R1+0x6ac], R20 ;  /* 0x0006ac1401007387 */ /* 0x0001e40000100800 */
[----:B0-----:R-:W-:-:S02]  /*1b2c0*/  SHF.R.S32.HI R20, RZ, 0x1f, R4 ;  /* 0x0000001fff147819 */ /* 0x001fc40000011404 */
[----:B------:R-:W5:Y:S04]  /*1b2d0*/  LDL R4, [R1+0x5dc] ;  /* 0x0005dc0001047983 */ /* 0x000f680000100800 */
[----:B------:R0:W-:Y:S01]  /*1b2e0*/  STL [R1+0x6b8], R20 ;  /* 0x0006b81401007387 */ /* 0x0001e20000100800 */
[----:B------:R-:W-:-:S03]  /*1b2f0*/  SHF.R.S32.HI R21, RZ, 0x1f, R0 ;  /* 0x0000001fff157819 */ /* 0x000fc60000011400 */
[----:B------:R-:W5:Y:S01]  /*1b300*/  LDL R0, [R1+0x5e4] ;  /* 0x0005e40001007983 */ /* 0x000f620000100800 */
        /* <DEDUP_REMOVED lines=14> */
[----:B0-----:R-:W-:Y:S02]  /*1b3f0*/  SHF.R.S32.HI R15, RZ, 0x1f, R14 ;  /* 0x0000001fff0f7819 */ /* 0x001fe4000001140e */
[----:B------:R-:W-:-:S02]  /*1b400*/  SHF.R.S32.HI R14, RZ, 0x1f, R5 ;  /* 0x0000001fff0e7819 */ /* 0x000fc40000011405 */
[----:B------:R-:W5:Y:S04]  /*1b410*/  LDL R5, [R1+0x5f0] ;  /* 0x0005f00001057983 */ /* 0x000f680000100800 */
[----:B------:R0:W-:Y:S04]  /*1b420*/  STL [R1+0x6dc], R15 ;  /* 0x0006dc0f01007387 */ /* 0x0001e80000100800 */
[----:B------:R1:W-:Y:S01]  /*1b430*/  STL [R1+0x6e0], R14 ;  /* 0x0006e00e01007387 */ /* 0x0003e20000100800 */
[----:B0-----:R-:W-:-:S03]  /*1b440*/  SHF.R.S32.HI R15, RZ, 0x1f, R11 ;  /* 0x0000001fff0f7819 */ /* 0x001fc6000001140b */
[----:B------:R-:W5:Y:S01]  /*1b450*/  LDL R11, [R1+0x5f8] ;  /* 0x0005f800010b7983 */ /* 0x000f620000100800 */
[----:B-1----:R-:W-:Y:S02]  /*1b460*/  SHF.R.S32.HI R14, RZ, 0x1f, R12 ;  /* 0x0000001fff0e7819 */ /* 0x002fe4000001140c */
[----:B------:R-:W-:Y:S01]  /*1b470*/  SHF.R.S32.HI R12, RZ, 0x1f, R10 ;  /* 0x0000001fff0c7819 */ /* 0x000fe2000001140a */
[----:B------:R-:W-:Y:S04]  /*1b480*/  STL [R1+0x6e4], R15 ;  /* 0x0006e40f01007387 */ /* 0x000fe80000100800 */
[----:B------:R-:W-:Y:S01]  /*1b490*/  STL [R1+0x794], R14 ;  /* 0x0007940e01007387 */ /* 0x000fe20000100800 */
[----:B--2---:R-:W-:-:S03]  /*1b4a0*/  SHF.R.S32.HI R10, RZ, 0x1f, R29 ;  /* 0x0000001fff0a7819 */ /* 0x004fc6000001141d */
[----:B------:R-:W2:Y:S01]  /*1b4b0*/  LDL R29, [R1+0x5fc] ;  /* 0x0005fc00011d7983 */ /* 0x000ea20000100800 */
[----:B------:R-:W-:-:S03]  /*1b4c0*/  SHF.R.S32.HI R8, RZ, 0x1f, R8 ;  /* 0x0000001fff087819 */ /* 0x000fc60000011408 */
[----:B------:R-:W-:Y:S04]  /*1b4d0*/  STL [R1+0x6e8], R12 ;  /* 0x0006e80c01007387 */ /* 0x000fe80000100800 */
[----:B------:R0:W-:Y:S04]  /*1b4e0*/  STL [R1+0x6ec], R10 ;  /* 0x0006ec0a01007387 */ /* 0x0001e80000100800 */
[----:B0-----:R-:W2:Y:S01]  /*1b4f0*/  LDL R10, [R1+0x604] ;  /* 0x00060400010a7983 */ /* 0x001ea20000100800 */
[----:B----4-:R-:W-:-:S03]  /*1b500*/  SHF.R.S32.HI R9, RZ, 0x1f, R9 ;  /* 0x0000001fff097819 */ /* 0x010fc60000011409 */
[----:B------:R0:W-:Y:S04]  /*1b510*/  STL [R1+0x6f0], R8 ;  /* 0x0006f00801007387 */ /* 0x0001e80000100800 */
[----:B------:R-:W-:Y:S04]  /*1b520*/  STL [R1+0x6f4], R9 ;  /* 0x0006f40901007387 */ /* 0x000fe80000100800 */
[----:B------:R-:W4:Y:S01]  /*1b530*/  LDL R21, [R1+0x608] ;  /* 0x0006080001157983 */ /* 0x000f220000100800 */
[----:B0-----:R-:W-:-:S05]  /*1b540*/  SHF.R.S32.HI R8, RZ, 0x1f, R7 ;  /* 0x0000001fff087819 */ /* 0x001fca0000011407 */
[----:B------:R0:W-:Y:S01]  /*1b550*/  STL [R1+0x6f8], R8 ;  /* 0x0006f80801007387 */ /* 0x0001e20000100800 */
[----:B---3--:R-:W-:-:S03]  /*1b560*/  SHF.R.S32.HI R7, RZ, 0x1f, R3 ;  /* 0x0000001fff077819 */ /* 0x008fc60000011403 */
[----:B------:R-:W3:Y:S04]  /*1b570*/  LDL R3, [R1+0x610] ;  /* 0x0006100001037983 */ /* 0x000ee80000100800 */
[----:B------:R5:W-:Y:S04]  /*1b580*/  STL [R1+0x6fc], R7 ;  /* 0x0006fc0701007387 */ /* 0x000be80000100800 */
[----:B------:R-:W3:Y:S04]  /*1b590*/  LDL R14, [R1+0x618] ;  /* 0x00061800010e7983 */ /* 0x000ee80000100800 */
[----:B0-----:R-:W3:Y:S04]  /*1b5a0*/  LDL R8, [R1+0x61c] ;  /* 0x00061c0001087983 */ /* 0x001ee80000100800 */
[----:B------:R-:W3:Y:S01]  /*1b5b0*/  LDL R9, [R1+0x624] ;  /* 0x0006240001097983 */ /* 0x000ee20000100800 */
[----:B-----5:R-:W-:-:S05]  /*1b5c0*/  SHF.R.S32.HI R7, RZ, 0x1f, R6 ;  /* 0x0000001fff077819 */ /* 0x020fca0000011406 */
[----:B------:R0:W-:Y:S01]  /*1b5d0*/  STL [R1+0x700], R7 ;  /* 0x0007000701007387 */ /* 0x0001e20000100800 */
[----:B------:R-:W-:-:S05]  /*1b5e0*/  SHF.R.S32.HI R6, RZ, 0x1f, R2 ;  /* 0x0000001fff067819 */ /* 0x000fca0000011402 */
[----:B------:R-:W-:Y:S04]  /*1b5f0*/  STL [R1+0x704], R6 ;  /* 0x0007040601007387 */ /* 0x000fe80000100800 */
[----:B0-----:R-:W5:Y:S01]  /*1b600*/  LDL R7, [R1+0x628] ;  /* 0x0006280001077983 */ /* 0x001f620000100800 */
[----:B------:R-:W-:-:S05]  /*1b610*/  SHF.R.S32.HI R2, RZ, 0x1f, R4 ;  /* 0x0000001fff027819 */ /* 0x000fca0000011404 */
[----:B------:R0:W-:Y:S04]  /*1b620*/  STL [R1+0x708], R2 ;  /* 0x0007080201007387 */ /* 0x0001e80000100800 */
[----:B------:R-:W5:Y:S01]  /*1b630*/  LDL R4, [R1+0x638] ;  /* 0x0006380001047983 */ /* 0x000f620000100800 */
[----:B------:R-:W-:-:S03]  /*1b640*/  SHF.R.S32.HI R0, RZ, 0x1f, R0 ;  /* 0x0000001fff007819 */ /* 0x000fc60000011400 */
[----:B0-----:R-:W5:Y:S04]  /*1b650*/  LDL R2, [R1+0x630] ;  /* 0x0006300001027983 */ /* 0x001f680000100800 */
[----:B------:R0:W-:Y:S04]  /*1b660*/  STL [R1+0x70c], R0 ;  /* 0x00070c0001007387 */ /* 0x0001e80000100800 */
[----:B------:R-:W5:Y:S04]  /*1b670*/  LDL R20, [R1+0x644] ;  /* 0x0006440001147983 */ /* 0x000f680000100800 */
[----:B------:R-:W5:Y:S04]  /*1b680*/  LDL R19, [R1+0x648] ;  /* 0x0006480001137983 */ /* 0x000f680000100800 */
[----:B0-----:R-:W5:Y:S04]  /*1b690*/  LDL R0, [R1+0x63c] ;  /* 0x00063c0001007983 */ /* 0x001f680000100800 */
[----:B------:R-:W5:Y:S04]  /*1b6a0*/  LDL R6, [R1+0x650] ;  /* 0x0006500001067983 */ /* 0x000f680000100800 */
[----:B------:R-:W5:Y:S04]  /*1b6b0*/  LDL R18, [R1+0x658] ;  /* 0x0006580001127983 */ /* 0x000f680000100800 */
[----:B------:R-:W5:Y:S01]  /*1b6c0*/  LDL R12, [R1+0x65c] ;  /* 0x00065c00010c7983 */ /* 0x000f620000100800 */
[----:B------:R-:W-:-:S05]  /*1b6d0*/  SHF.R.S32.HI R13, RZ, 0x1f, R13 ;  /* 0x0000001fff0d7819 */ /* 0x000fca000001140d */
[----:B------:R0:W-:Y:S02]  /*1b6e0*/  STL [R1+0x710], R13 ;  /* 0x0007100d01007387 */ /* 0x0001e40000100800 */
[----:B0-----:R-:W-:Y:S02]  /*1b6f0*/  SHF.R.S32.HI R13, RZ, 0x1f, R5 ;  /* 0x0000001fff0d7819 */ /* 0x001fe40000011405 */
[----:B------:R-:W5:Y:S04]  /*1b700*/  LDL R5, [R1+0x664] ;  /* 0x0006640001057983 */ /* 0x000f680000100800 */
[----:B------:R0:W-:Y:S04]  /*1b710*/  STL [R1+0x714], R13 ;  /* 0x0007140d01007387 */ /* 0x0001e80000100800 */
[----:B------:R-:W5:Y:S04]  /*1b720*/  LDL R17, [R1+0x668] ;  /* 0x0006680001117983 */ /* 0x000f680000100800 */
[----:B------:R-:W5:Y:S01]  /*1b730*/  LDL R16, [R1+0x670] ;  /* 0x0006700001107983 */ /* 0x000f620000100800 */
[----:B------:R-:W-:-:S05]  /*1b740*/  SHF.R.S32.HI R11, RZ, 0x1f, R11 ;  /* 0x0000001fff0b7819 */ /* 0x000fca000001140b */
[----:B------:R2:W-:Y:S04]  /*1b750*/  STL [R1+0x718], R11 ;  /* 0x0007180b01007387 */ /* 0x0005e80000100800 */
[----:B0-----:R-:W5:Y:S01]  /*1b760*/  LDL R13, [R1+0x678] ;  /* 0x00067800010d7983 */ /* 0x001f620000100800 */
[----:B--2---:R-:W-:-:S03]  /*1b770*/  SHF.R.S32.HI R11, RZ, 0x1f, R29 ;  /* 0x0000001fff0b7819 */ /* 0x004fc6000001141d */
[----:B------:R-:W2:Y:S04]  /*1b780*/  LDL R29, [R1+0x67c] ;  /* 0x00067c00011d7983 */ /* 0x000ea80000100800 */
[----:B------:R0:W-:Y:S04]  /*1b790*/  STL [R1+0x71c], R11 ;  /* 0x00071c0b01007387 */ /* 0x0001e80000100800 */
[----:B------:R-:W2:Y:S04]  /*1b7a0*/  LDL R15, [R1+0x684] ;  /* 0x00068400010f7983 */ /* 0x000ea80000100800 */
[----:B0-----:R-:W2:Y:S01]  /*1b7b0*/  LDL R11, [R1+0x688] ;  /* 0x00068800010b7983 */ /* 0x001ea20000100800 */
[----:B------:R-:W-:-:S05]  /*1b7c0*/  SHF.R.S32.HI R10, RZ, 0x1f, R10 ;  /* 0x0000001fff0a7819 */ /* 0x000fca000001140a */
[----:B------:R0:W-:Y:S01]  /*1b7d0*/  STL [R1+0x720], R10 ;  /* 0x0007200a01007387 */ /* 0x0001e20000100800 */
[----:B----4-:R-:W-:-:S03]  /*1b7e0*/  SHF.R.S32.HI R21, RZ, 0x1f, R21 ;  /* 0x0000001fff157819 */ /* 0x010fc60000011415 */
[----:B0-----:R-:W4:Y:S04]  /*1b7f0*/  LDL R10, [R1+0x690] ;  /* 0x00069000010a7983 */ /* 0x001f280000100800 */
[----:B------:R0:W-:Y:S01]  /*1b800*/  STL [R1+0x724], R21 ;  /* 0x0007241501007387 */ /* 0x0001e20000100800 */
[----:B---3--:R-:W-:-:S03]  /*1b810*/  SHF.R.S32.HI R3, RZ, 0x1f, R3 ;  /* 0x0000001fff037819 */ /* 0x008fc60000011403 */
[----:B0-----:R-:W3:Y:S04]  /*1b820*/  LDL.LU R21, [R1+0x303c] ;  /* 0x00303c0001157983 */ /* 0x001ee80000300800 */
[----:B------:R0:W-:Y:S01]  /*1b830*/  STL [R1+0x728], R3 ;  /* 0x0007280301007387 */ /* 0x0001e20000100800 */
[----:B------:R-:W-:Y:S02]  /*1b840*/  SHF.R.S32.HI R14, RZ, 0x1f, R14 ;  /* 0x0000001fff0e7819 */ /* 0x000fe4000001140e */
[----:B------:R-:W-:Y:S01]  /*1b850*/  SHF.R.S32.HI R8, RZ, 0x1f, R8 ;  /* 0x0000001fff087819 */ /* 0x000fe20000011408 */
[----:B0-----:R-:W3:Y:S01]  /*1b860*/  LDL.LU R3, [R1+0x3038] ;  /* 0x0030380001037983 */ /* 0x001ee20000300800 */
[----:B------:R-:W-:-:S03]  /*1b870*/  SHF.R.S32.HI R9, RZ, 0x1f, R9 ;  /* 0x0000001fff097819 */ /* 0x000fc60000011409 */
[----:B------:R0:W-:Y:S04]  /*1b880*/  STL [R1+0x72c], R14 ;  /* 0x00072c0e01007387 */ /* 0x0001e80000100800 */
[----:B0-----:R-:W3:Y:S04]  /*1b890*/  LDL R14, [R1+0x6a4] ;  /* 0x0006a400010e7983 */ /* 0x001ee80000100800 */
[----:B------:R0:W-:Y:S01]  /*1b8a0*/  STL [R1+0x730], R8 ;  /* 0x0007300801007387 */ /* 0x0001e20000100800 */
[----:B-----5:R-:W-:-:S03]  /*1b8b0*/  SHF.R.S32.HI R7, RZ, 0x1f, R7 ;  /* 0x0000001fff077819 */ /* 0x020fc60000011407 */
[----:B0-----:R-:W5:Y:S04]  /*1b8c0*/  LDL R8, [R1+0x6a8] ;  /* 0x0006a80001087983 */ /* 0x001f680000100800 */
[----:B------:R0:W-:Y:S01]  /*1b8d0*/  STL [R1+0x734], R9 ;  /* 0x0007340901007387 */ /* 0x0001e20000100800 */
[----:B------:R-:W-:-:S03]  /*1b8e0*/  SHF.R.S32.HI R4, RZ, 0x1f, R4 ;  /* 0x0000001fff047819 */ /* 0x000fc60000011404 */
[----:B0-----:R-:W3:Y:S01]  /*1b8f0*/  LDL R9, [R1+0x6b0] ;  /* 0x0006b00001097983 */ /* 0x001ee20000100800 */
[----:B------:R-:W-:-:S03]  /*1b900*/  SHF.R.S32.HI R2, RZ, 0x1f, R2 ;  /* 0x0000001fff027819 */ /* 0x000fc60000011402 */
[----:B------:R0:W-:Y:S04]  /*1b910*/  STL [R1+0x738], R7 ;  /* 0x0007380701007387 */ /* 0x0001e80000100800 */
[----:B0-----:R-:W3:Y:S04]  /*1b920*/  LDL R7, [R1+0x6b4] ;  /* 0x0006b40001077983 */ /* 0x001ee80000100800 */
[----:B------:R0:W-:Y:S01]  /*1b930*/  STL [R1+0x73c], R2 ;  /* 0x00073c0201007387 */ /* 0x0001e20000100800 */
[----:B------:R-:W-:-:S03]  /*1b940*/  SHF.R.S32.HI R0, RZ, 0x1f, R0 ;  /* 0x0000001fff007819 */ /* 0x000fc60000011400 */
[----:B0-----:R-:W3:Y:S04]  /*1b950*/  LDL.LU R2, [R1+0x3034] ;  /* 0x0030340001027983 */ /* 0x001ee80000300800 */
[----:B------:R0:W-:Y:S04]  /*1b960*/  STL [R1+0x740], R4 ;  /* 0x0007400401007387 */ /* 0x0001e80000100800 */
[----:B0-----:R-:W3:Y:S04]  /*1b970*/  LDL.LU R4, [R1+0x3030] ;  /* 0x0030300001047983 */ /* 0x001ee80000300800 */
[----:B------:R0:W-:Y:S04]  /*1b980*/  STL [R1+0x744], R0 ;  /* 0x0007440001007387 */ /* 0x0001e80000100800 */
[----:B0-----:R-:W5:Y:S01]  /*1b990*/  LDL.LU R0, [R1+0x302c] ;  /* 0x00302c0001007983 */ /* 0x001f620000300800 */
[----:B------:R-:W-:-:S02]  /*1b9a0*/  SHF.R.S32.HI R20, RZ, 0x1f, R20 ;  /* 0x0000001fff147819 */ /* 0x000fc40000011414 */
[----:B------:R-:W-:-:S03]  /*1b9b0*/  SHF.R.S32.HI R19, RZ, 0x1f, R19 ;  /* 0x0000001fff137819 */ /* 0x000fc60000011413 */
[----:B------:R0:W-:Y:S02]  /*1b9c0*/  STL [R1+0x748], R20 ;  /* 0x0007481401007387 */ /* 0x0001e40000100800 */
[----:B0-----:R-:W-:Y:S02]  /*1b9d0*/  SHF.R.S32.HI R20, RZ, 0x1f, R6 ;  /* 0x0000001fff147819 */ /* 0x001fe40000011406 */
[----:B------:R-:W5:Y:S04]  /*1b9e0*/  LDL.LU R6, [R1+0x144] ;  /* 0x0001440001067983 */ /* 0x000f680000300800 */
[----:B------:R0:W-:Y:S04]  /*1b9f0*/  STL [R1+0x74c], R19 ;  /* 0x00074c1301007387 */ /* 0x0001e80000100800 */
[----:B------:R-:W-:Y:S01]  /*1ba00*/  STL [R1+0x750], R20 ;  /* 0x0007501401007387 */ /* 0x000fe20000100800 */
[----:B0-----:R-:W-:-:S02]  /*1ba10*/  SHF.R.S32.HI R19, RZ, 0x1f, R18 ;  /* 0x0000001fff137819 */ /* 0x001fc40000011412 */
[----:B------:R-:W-:Y:S02]  /*1ba20*/  SHF.R.S32.HI R18, RZ, 0x1f, R12 ;  /* 0x0000001fff127819 */ /* 0x000fe4000001140c */
[----:B------:R-:W5:Y:S04]  /*1ba30*/  LDL.LU R12, [R1+0x98] ;  /* 0x00009800010c7983 */ /* 0x000f680000300800 */
[----:B------:R0:W-:Y:S04]  /*1ba40*/  STL [R1+0x754], R19 ;  /* 0x0007541301007387 */ /* 0x0001e80000100800 */
[----:B------:R1:W-:Y:S01]  /*1ba50*/  STL [R1+0x758], R18 ;  /* 0x0007581201007387 */ /* 0x0003e20000100800 */
[----:B0-----:R-:W-:-:S03]  /*1ba60*/  SHF.R.S32.HI R19, RZ, 0x1f, R5 ;  /* 0x0000001fff137819 */ /* 0x001fc60000011405 */
[----:B------:R-:W5:Y:S01]  /*1ba70*/  LDL.LU R5, [R1+0x140] ;  /* 0x0001400001057983 */ /* 0x000f620000300800 */
[----:B-1----:R-:W-:Y:S02]  /*1ba80*/  SHF.R.S32.HI R18, RZ, 0x1f, R17 ;  /* 0x0000001fff127819 */ /* 0x002fe40000011411 */
[----:B------:R-:W-:Y:S01]  /*1ba90*/  SHF.R.S32.HI R17, RZ, 0x1f, R16 ;  /* 0x0000001fff117819 */ /* 0x000fe20000011410 */
[----:B------:R-:W-:Y:S01]  /*1baa0*/  STL [R1+0x75c], R19 ;  /* 0x00075c1301007387 */ /* 0x000fe20000100800 */
[----:B------:R-:W-:-:S03]  /*1bab0*/  SHF.R.S32.HI R16, RZ, 0x1f, R13 ;  /* 0x0000001fff107819 */ /* 0x000fc6000001140d */
[----:B------:R-:W-:Y:S04]  /*1bac0*/  STL [R1+0x760], R18 ;  /* 0x0007601201007387 */ /* 0x000fe80000100800 */
[----:B------:R-:W5:Y:S04]  /*1bad0*/  LDL.LU R13, [R1+0x94] ;  /* 0x00009400010d7983 */ /* 0x000f680000300800 */
[----:B------:R2:W-:Y:S04]  /*1bae0*/  STL [R1+0x764], R17 ;  /* 0x0007641101007387 */ /* 0x0005e80000100800 */
[----:B------:R0:W-:Y:S01]  /*1baf0*/  STL [R1+0x768], R16 ;  /* 0x0007681001007387 */ /* 0x0001e20000100800 */
[----:B--2---:R-:W-:-:S03]  /*1bb00*/  SHF.R.S32.HI R17, RZ, 0x1f, R29 ;  /* 0x0000001fff117819 */ /* 0x004fc6000001141d */
[----:B------:R-:W2:Y:S01]  /*1bb10*/  LDL.LU R29, [R1+0x13c] ;  /* 0x00013c00011d7983 */ /* 0x000ea20000300800 */
[----:B0-----:R-:W-:-:S03]  /*1bb20*/  SHF.R.S32.HI R16, RZ, 0x1f, R15 ;  /* 0x0000001fff107819 */ /* 0x001fc6000001140f */
[----:B------:R-:W-:Y:S01]  /*1bb30*/  STL [R1+0x76c], R17 ;  /* 0x00076c1101007387 */ /* 0x000fe20000100800 */
[----:B------:R-:W-:-:S03]  /*1bb40*/  SHF.R.S32.HI R15, RZ, 0x1f, R11 ;  /* 0x0000001fff0f7819 */ /* 0x000fc6000001140b */
[----:B------:R-:W-:Y:S04]  /*1bb50*/  STL [R1+0x770], R16 ;  /* 0x0007701001007387 */ /* 0x000fe80000100800 */
[----:B------:R-:W2:Y:S04]  /*1bb60*/  LDL.LU R11, [R1+0x90] ;  /* 0x00009000010b7983 */ /* 0x000ea80000300800 */
[----:B------:R3:W-:Y:S01]  /*1bb70*/  STL [R1+0x774], R15 ;  /* 0x0007740f01007387 */ /* 0x0007e20000100800 */
[----:B----4-:R-:W-:-:S05]  /*1bb80*/  SHF.R.S32.HI R10, RZ, 0x1f, R10 ;  /* 0x0000001fff0a7819 */ /* 0x010fca000001140a */
[----:B------:R0:W-:Y:S01]  /*1bb90*/  STL [R1+0x778], R10 ;  /* 0x0007780a01007387 */ /* 0x0001e20000100800 */
[----:B---3--:R-:W-:Y:S02]  /*1bba0*/  SHF.R.S32.HI R15, RZ, 0x1f, R4 ;  /* 0x0000001fff0f7819 */ /* 0x008fe40000011404 */
[----:B-----5:R-:W-:Y:S02]  /*1bbb0*/  SHF.R.S32.HI R16, RZ, 0x1f, R0 ;  /* 0x0000001fff107819 */ /* 0x020fe40000011400 */
[----:B------:R-:W3:Y:S04]  /*1bbc0*/  LDL.LU R0, [R1+0x3028] ;  /* 0x0030280001007983 */ /* 0x000ee80000300800 */
[----:B0-----:R-:W4:Y:S04]  /*1bbd0*/  LDL.LU R10, [R1+0x138] ;  /* 0x00013800010a7983 */ /* 0x001f280000300800 */
[----:B------:R-:W-:Y:S04]  /*1bbe0*/  STL [R1+0x77c], R16 ;  /* 0x00077c1001007387 */ /* 0x000fe80000100800 */
[----:B------:R-:W5:Y:S01]  /*1bbf0*/  LDL.LU R4, [R1+0x3024] ;  /* 0x0030240001047983 */ /* 0x000f620000300800 */
[----:B------:R-:W-:-:S02]  /*1bc00*/  SHF.R.S32.HI R14, RZ, 0x1f, R14 ;  /* 0x0000001fff0e7819 */ /* 0x000fc4000001140e */
[----:B------:R-:W-:Y:S01]  /*1bc10*/  SHF.R.S32.HI R8, RZ, 0x1f, R8 ;  /* 0x0000001fff087819 */ /* 0x000fe20000011408 */
[----:B------:R0:W-:Y:S01]  /*1bc20*/  STL [R1+0x780], R15 ;  /* 0x0007800f01007387 */ /* 0x0001e20000100800 */
[----:B------:R-:W-:-:S03]  /*1bc30*/  SHF.R.S32.HI R9, RZ, 0x1f, R9 ;  /* 0x0000001fff097819 */ /* 0x000fc60000011409 */
[----:B0-----:R-:W2:Y:S04]  /*1bc40*/  LDL.LU R15, [R1+0x8c] ;  /* 0x00008c00010f7983 */ /* 0x001ea80000300800 */
[----:B------:R0:W-:Y:S04]  /*1bc50*/  STL [R1+0x784], R14 ;  /* 0x0007840e01007387 */ /* 0x0001e80000100800 */
[----:B------:R1:W-:Y:S01]  /*1bc60*/  STL [R1+0x788], R8 ;  /* 0x0007880801007387 */ /* 0x0003e20000100800 */
[----:B0-----:R-:W-:-:S03]  /*1bc70*/  SHF.R.S32.HI R14, RZ, 0x1f, R7 ;  /* 0x0000001fff0e7819 */ /* 0x001fc60000011407 */
[----:B-1----:R-:W2:Y:S04]  /*1bc80*/  LDL.LU R8, [R1+0x134] ;  /* 0x0001340001087983 */ /* 0x002ea80000300800 */
[----:B------:R3:W-:Y:S04]  /*1bc90*/  STL [R1+0x78c], R9 ;  /* 0x00078c0901007387 */ /* 0x0007e80000100800 */
[----:B------:R0:W-:Y:S01]  /*1bca0*/  STL [R1+0x790], R14 ;  /* 0x0007900e01007387 */ /* 0x0001e20000100800 */
[-C--:B---3--:R-:W-:Y:S02]  /*1bcb0*/  IADD3 R9, P0, PT, R2, R0.reuse, RZ ;  /* 0x0000000002097210 */ /* 0x088fe40007f1e0ff */
[----:B------:R-:W-:-:S02]  /*1bcc0*/  IADD3 R16, P1, PT, R3, R0, RZ ;  /* 0x0000000003107210 */ /* 0x000fc40007f3e0ff */
[-C--:B-----5:R-:W-:Y:S02]  /*1bcd0*/  IADD3 R7, P6, PT, R2, R4.reuse, RZ ;  /* 0x0000000402077210 */ /* 0x0a0fe40007fde0ff */
[----:B------:R-:W3:Y:S04]  /*1bce0*/  LDL.LU R2, [R1+0x3020] ;  /* 0x0030200001027983 */ /* 0x000ee80000300800 */
[----:B------:R1:W-:Y:S01]  /*1bcf0*/  STL [R1+0x2c98], R9 ;  /* 0x002c980901007387 */ /* 0x0003e20000100800 */
[----:B0-----:R-:W-:-:S03]  /*1bd00*/  IADD3 R14, P2, PT, R3, R4, RZ ;  /* 0x00000004030e7210 */ /* 0x001fc60007f5e0ff */
[----:B-1----:R-:W5:Y:S04]  /*1bd10*/  LDL.LU R9, [R1+0x88] ;  /* 0x0000880001097983 */ /* 0x002f680000300800 */
[----:B------:R0:W-:Y:S04]  /*1bd20*/  STL [R1+0x2c90], R7 ;  /* 0x002c900701007387 */ /* 0x0001e80000100800 */
[----:B0-----:R-:W2:Y:S04]  /*1bd30*/  LDL.LU R7, [R1+0x130] ;  /* 0x0001300001077983 */ /* 0x001ea80000300800 */
[----:B------:R0:W-:Y:S04]  /*1bd40*/  STL [R1+0x2c94], R16 ;  /* 0x002c941001007387 */ /* 0x0001e80000100800 */
[----:B------:R-:W2:Y:S04]  /*1bd50*/  LDL.LU R3, [R1+0x301c] ;  /* 0x00301c0001037983 */ /* 0x000ea80000300800 */
[----:B------:R1:W-:Y:S01]  /*1bd60*/  STL [R1+0x2c88], R14 ;  /* 0x002c880e01007387 */ /* 0x0003e20000100800 */
[----:B0-----:R-:W-:-:S02]  /*1bd70*/  IADD3 R16, P3, PT, R6, R0, RZ ;  /* 0x0000000006107210 */ /* 0x001fc40007f7e0ff */
[----:B------:R-:W-:Y:S01]  /*1bd80*/  IADD3 R6, P5, PT, R6, R4, RZ ;  /* 0x0000000406067210 */ /* 0x000fe20007fbe0ff */
[----:B-1----:R-:W4:Y:S04]  /*1bd90*/  LDL.LU R14, [R1+0x84] ;  /* 0x00008400010e7983 */ /* 0x002f280000300800 */
[----:B------:R-:W-:Y:S01]  /*1bda0*/  STL [R1+0x2c8c], R16 ;  /* 0x002c8c1001007387 */ /* 0x000fe20000100800 */
[----:B------:R-:W-:-:S03]  /*1bdb0*/  IADD3 R17, P4, PT, R5, R0, RZ ;  /* 0x0000000005117210 */ /* 0x000fc60007f9e0ff */
[----:B------:R0:W-:Y:S04]  /*1bdc0*/  STL [R1+0x2c80], R6 ;  /* 0x002c800601007387 */ /* 0x0001e80000100800 */
[----:B0-----:R-:W4:Y:S01]  /*1bdd0*/  LDL.LU R6, [R1+0x12c] ;  /* 0x00012c0001067983 */ /* 0x001f220000300800 */
[----:B---3--:R-:W-:Y:S01]  /*1bde0*/  IMAD.X R16, R12, 0x1, R2, P0 ;  /* 0x000000010c107824 */ /* 0x008fe200000e0602 */
[----:B------:R-:W-:-:S04]  /*1bdf0*/  IADD3 R5, P0, PT, R5, R4, RZ ;  /* 0x0000000405057210 */ /* 0x000fc80007f1e0ff */
[----:B------:R2:W-:Y:S04]  /*1be00*/  STL [R1+0x2c7c], R16 ;  /* 0x002c7c1001007387 */ /* 0x0005e80000100800 */
[----:B------:R-:W-:Y:S01]  /*1be10*/  STL [R1+0x2c84], R17 ;  /* 0x002c841101007387 */ /* 0x000fe20000100800 */
[----:B--2---:R-:W-:-:S03]  /*1be20*/  IMAD.X R16, R12, 0x1, R3, P6 ;  /* 0x000000010c107824 */ /* 0x004fc600030e0603 */
[----:B------:R-:W2:Y:S04]  /*1be30*/  LDL.LU R12, [R1+0x80] ;  /* 0x00008000010c7983 */ /* 0x000ea80000300800 */
[----:B------:R-:W-:Y:S04]  /*1be40*/  STL [R1+0x2c78], R16 ;  /* 0x002c781001007387 */ /* 0x000fe80000100800 */
[----:B------:R0:W-:Y:S04]  /*1be50*/  STL [R1+0x2c70], R5 ;  /* 0x002c700501007387 */ /* 0x0001e80000100800 */
[----:B0-----:R-:W3:Y:S01]  /*1be60*/  LDL.LU R5, [R1+0x128] ;  /* 0x0001280001057983 */ /* 0x001ee20000300800 */
[----:B------:R-:W-:Y:S01]  /*1be70*/  IMAD.X R16, R13, 0x1, R2, P1 ;  /* 0x000000010d107824 */ /* 0x000fe200008e0602 */
[----:B------:R-:W-:-:S04]  /*1be80*/  IADD3 R18, P1, PT, R29, R0, RZ ;  /* 0x000000001d127210 */ /* 0x000fc80007f3e0ff */
[----:B------:R0:W-:Y:S04]  /*1be90*/  STL [R1+0x2c6c], R16 ;  /* 0x002c6c1001007387 */ /* 0x0001e80000100800 */
[----:B------:R-:W-:Y:S01]  /*1bea0*/  STL [R1+0x2c74], R18 ;  /* 0x002c741201007387 */ /* 0x000fe20000100800 */
[----:B0-----:R-:W-:Y:S01]  /*1beb0*/  IMAD.X R16, R13, 0x1, R3, P2 ;  /* 0x000000010d107824 */ /* 0x001fe200010e0603 */
[----:B------:R-:W-:Y:S02]  /*1bec0*/  IADD3 R17, P2, PT, R29, R4, RZ ;  /* 0x000000041d117210 */ /* 0x000fe40007f5e0ff */
[----:B------:R-:W3:Y:S04]  /*1bed0*/  LDL.LU R13, [R1+0x7c] ;  /* 0x00007c00010d7983 */ /* 0x000ee80000300800 */
[----:B------:R0:W-:Y:S04]  /*1bee0*/  STL [R1+0x2c68], R16 ;  /* 0x002c681001007387 */ /* 0x0001e80000100800 */
[----:B------:R4:W-:Y:S04]  /*1bef0*/  STL [R1+0x2c60], R17 ;  /* 0x002c601101007387 */ /* 0x0009e80000100800 */
[----:B------:R-:W3:Y:S01]  /*1bf00*/  LDL.LU R29, [R1+0x124] ;  /* 0x00012400011d7983 */ /* 0x000ee20000300800 */
[----:B0-----:R-:W-:Y:S01]  /*1bf10*/  IMAD.X R16, R11, 0x1, R2, P3 ;  /* 0x000000010b107824 */ /* 0x001fe200018e0602 */
[----:B----4-:R-:W-:-:S04]  /*1bf20*/  IADD3 R17, P3, PT, R10, R0, RZ ;  /* 0x000000000a117210 */ /* 0x010fc80007f7e0ff */
[----:B------:R0:W-:Y:S04]  /*1bf30*/  STL [R1+0x2c5c], R16 ;  /* 0x002c5c1001007387 */ /* 0x0001e80000100800 */
[----:B------:R-:W-:Y:S01]  /*1bf40*/  STL [R1+0x2c64], R17 ;  /* 0x002c641101007387 */ /* 0x000fe20000100800 */
[----:B0-----:R-:W-:Y:S01]  /*1bf50*/  IMAD.X R16, R11, 0x1, R3, P5 ;  /* 0x000000010b107824 */ /* 0x001fe200028e0603 */
[----:B------:R-:W-:Y:S02]  /*1bf60*/  IADD3 R10, P5, PT, R10, R4, RZ ;  /* 0x000000040a0a7210 */ /* 0x000fe40007fbe0ff */
[----:B------:R-:W4:Y:S04]  /*1bf70*/  LDL.LU R11, [R1+0x78] ;  /* 0x00007800010b7983 */ /* 0x000f280000300800 */
[----:B------:R-:W-:Y:S04]  /*1bf80*/  STL [R1+0x2c58], R16 ;  /* 0x002c581001007387 */ /* 0x000fe80000100800 */
[----:B------:R0:W-:Y:S04]  /*1bf90*/  STL [R1+0x2c50], R10 ;  /* 0x002c500a01007387 */ /* 0x0001e80000100800 */
[----:B0-----:R-:W4:Y:S01]  /*1bfa0*/  LDL.LU R10, [R1+0x120] ;  /* 0x00012000010a7983 */ /* 0x001f220000300800 */
[----:B------:R-:W-:Y:S01]  /*1bfb0*/  IMAD.X R16, R15, 0x1, R2, P4 ;  /* 0x000000010f107824 */ /* 0x000fe200020e0602 */
[----:B------:R-:W-:-:S04]  /*1bfc0*/  IADD3 R17, P4, PT, R8, R0, RZ ;  /* 0x0000000008117210 */ /* 0x000fc80007f9e0ff */
        /* <DEDUP_REMOVED lines=8> */
[----:B-----5:R-:W-:Y:S01]  /*1c050*/  IMAD.X R16, R9, 0x1, R2, P1 ;  /* 0x0000000109107824 */ /* 0x020fe200008e0602 */
[----:B------:R-:W-:-:S04]  /*1c060*/  IADD3 R17, P1, PT, R7, R0, RZ ;  /* 0x0000000007117210 */ /* 0x000fc80007f3e0ff */
[----:B------:R0:W-:Y:S04]  /*1c070*/  STL [R1+0x2c3c], R16 ;  /* 0x002c3c1001007387 */ /* 0x0001e80000100800 */
[----:B------:R-:W-:Y:S01]  /*1c080*/  STL [R1+0x2c44], R17 ;  /* 0x002c441101007387 */ /* 0x000fe20000100800 */
[----:B0-----:R-:W-:Y:S01]  /*1c090*/  IMAD.X R16, R9, 0x1, R3, P2 ;  /* 0x0000000109107824 */ /* 0x001fe200010e0603 */
[----:B------:R-:W-:Y:S02]  /*1c0a0*/  IADD3 R7, P2, PT, R7, R4, RZ ;  /* 0x0000000407077210 */ /* 0x000fe40007f5e0ff */
[----:B------:R-:W5:Y:S04]  /*1c0b0*/  LDL.LU R9, [R1+0x70] ;  /* 0x0000700001097983 */ /* 0x000f680000300800 */
[----:B------:R-:W-:Y:S04]  /*1c0c0*/  STL [R1+0x2c38], R16 ;  /* 0x002c381001007387 */ /* 0x000fe80000100800 */
[----:B------:R0:W-:Y:S04]  /*1c0d0*/  STL [R1+0x2c30], R7 ;  /* 0x002c300701007387 */ /* 0x0001e80000100800 */
[----:B0-----:R-:W5:Y:S01]  /*1c0e0*/  LDL.LU R7, [R1+0x118] ;  /* 0x0001180001077983 */ /* 0x001f620000300800 */
[----:B------:R-:W-:Y:S01]  /*1c0f0*/  IMAD.X R16, R14, 0x1, R2, P3 ;  /* 0x000000010e107824 */ /* 0x000fe200018e0602 */
        /* <DEDUP_REMOVED lines=9> */
[----:B--2---:R-:W-:-:S05]  /*1c190*/  IMAD.X R16, R12, 0x1, R2, P4 ;  /* 0x000000010c107824 */ /* 0x004fca00020e0602 */
[----:B------:R0:W-:Y:S02]  /*1c1a0*/  STL [R1+0x2c1c], R16 ;  /* 0x002c1c1001007387 */ /* 0x0001e40000100800 */
[----:B0-----:R-:W-:Y:S01]  /*1c1b0*/  IMAD.X R16, R12, 0x1, R3, P0 ;  /* 0x000000010c107824 */ /* 0x001fe200000e0603 */
[C---:B---3--:R-:W-:Y:S02]  /*1c1c0*/  IADD3 R17, P4, PT, R5.reuse, R0, RZ ;  /* 0x0000000005117210 */ /* 0x048fe40007f9e0ff */
[----:B------:R-:W-:-:S03]  /*1c1d0*/  IADD3 R5, P0, PT, R5, R4, RZ ;  /* 0x0000000405057210 */ /* 0x000fc60007f1e0ff */
[----:B------:R-:W-:Y:S04]  /*1c1e0*/  STL [R1+0x2c24], R17 ;  /* 0x002c241101007387 */ /* 0x000fe80000100800 */
        /* <DEDUP_REMOVED lines=14> */
[----:B----4-:R-:W-:-:S05]  /*1c2d0*/  IMAD.X R16, R11, 0x1, R2, P3 ;  /* 0x000000010b107824 */ /* 0x010fca00018e0602 */
[----:B------:R1:W-:Y:S01]  /*1c2e0*/  STL [R1+0x2bfc], R16 ;  /* 0x002bfc1001007387 */ /* 0x0003e20000100800 */
[C---:B0-----:R-:W-:Y:S01]  /*1c2f0*/  IADD3 R17, P3, PT, R10.reuse, R0, RZ ;  /* 0x000000000a117210 */ /* 0x041fe20007f7e0ff */
[----:B-1----:R-:W-:Y:S02]  /*1c300*/  IMAD.X R16, R11, 0x1, R3, P5 ;  /* 0x000000010b107824 */ /* 0x002fe400028e0603 */
[----:B------:R-:W4:Y:S04]  /*1c310*/  LDL.LU R11, [R1+0x60] ;  /* 0x00006000010b7983 */ /* 0x000f280000300800 */
[----:B------:R0:W-:Y:S04]  /*1c320*/  STL [R1+0x2c04], R17 ;  /* 0x002c041101007387 */ /* 0x0001e80000100800 */
[----:B------:R1:W-:Y:S01]  /*1c330*/  STL [R1+0x2bf8], R16 ;  /* 0x002bf81001007387 */ /* 0x0003e20000100800 */
[----:B0-----:R-:W-:-:S03]  /*1c340*/  IADD3 R17, P5, PT, R10, R4, RZ ;  /* 0x000000040a117210 */ /* 0x001fc60007fbe0ff */
[----:B------:R-:W4:Y:S01]  /*1c350*/  LDL.LU R10, [R1+0x108] ;  /* 0x00010800010a7983 */ /* 0x000f220000300800 */
[----:B-1----:R-:W-:-:S03]  /*1c360*/  IMAD.X R16, R15, 0x1, R2, P4 ;  /* 0x000000010f107824 */ /* 0x002fc600020e0602 */
[----:B------:R0:W-:Y:S04]  /*1c370*/  STL [R1+0x2bf0], R17 ;  /* 0x002bf01101007387 */ /* 0x0001e80000100800 */
        /* <DEDUP_REMOVED lines=8> */
[----:B-----5:R-:W-:-:S03]  /*1c400*/  IMAD.X R16, R9, 0x1, R2, P1 ;  /* 0x0000000109107824 */ /* 0x020fc600008e0602 */
[----:B------:R0:W-:Y:S04]  /*1c410*/  STL [R1+0x2be0], R17 ;  /* 0x002be01101007387 */ /* 0x0001e80000100800 */
[----:B------:R1:W-:Y:S01]  /*1c420*/  STL [R1+0x2bdc], R16 ;  /* 0x002bdc1001007387 */ /* 0x0003e20000100800 */
[----:B0-----:R-:W-:Y:S01]  /*1c430*/  IADD3 R17, P1, PT, R7, R0, RZ ;  /* 0x0000000007117210 */ /* 0x001fe20007f3e0ff */
[----:B-1----:R-:W-:Y:S02]  /*1c440*/  IMAD.X R16, R9, 0x1, R3, P2 ;  /* 0x0000000109107824 */ /* 0x002fe400010e0603 */
[----:B------:R-:W5:Y:S04]  /*1c450*/  LDL.LU R9, [R1+0x58] ;  /* 0x0000580001097983 */ /* 0x000f680000300800 */
[----:B------:R0:W-:Y:S04]  /*1c460*/  STL [R1+0x2be4], R17 ;  /* 0x002be41101007387 */ /* 0x0001e80000100800 */
[----:B------:R1:W-:Y:S01]  /*1c470*/  STL [R1+0x2bd8], R16 ;  /* 0x002bd81001007387 */ /* 0x0003e20000100800 */
[----:B0-----:R-:W-:-:S03]  /*1c480*/  IADD3 R17, P2, PT, R7, R4, RZ ;  /* 0x0000000407117210 */ /* 0x001fc60007f5e0ff */
[----:B------:R-:W5:Y:S01]  /*1c490*/  LDL.LU R7, [R1+0x100] ;  /* 0x0001000001077983 */ /* 0x000f620000300800 */
[----:B-1----:R-:W-:-:S03]  /*1c4a0*/  IMAD.X R16, R14, 0x1, R2, P3 ;  /* 0x000000010e107824 */ /* 0x002fc600018e0602 */
        /* <DEDUP_REMOVED lines=8> */
[----:B------:R-:W5:Y:S04]  /*1c530*/  LDL.LU R6, [R1+0xfc] ;  /* 0x0000fc0001067983 */ /* 0x000f680000300800 */
[----:B------:R3:W-:Y:S01]  /*1c540*/  STL [R1+0x2bc0], R17 ;  /* 0x002bc01101007387 */ /* 0x0007e20000100800 */
[----:B--2---:R-:W-:-:S05]  /*1c550*/  IMAD.X R16, R12, 0x1, R2, P4 ;  /* 0x000000010c107824 */ /* 0x004fca00020e0602 */
[----:B------:R0:W-:Y:S01]  /*1c560*/  STL [R1+0x2bbc], R16 ;  /* 0x002bbc1001007387 */ /* 0x0001e20000100800 */
[C---:B---3--:R-:W-:Y:S01]  /*1c570*/  IADD3 R17, P4, PT, R5.reuse, R0, RZ ;  /* 0x0000000005117210 */ /* 0x048fe20007f9e0ff */
[----:B0-----:R-:W-:Y:S01]  /*1c580*/  IMAD.X R16, R12, 0x1, R3, P0 ;  /* 0x000000010c107824 */ /* 0x001fe200000e0603 */
        /* <DEDUP_REMOVED lines=9> */
[----:B------:R4:W-:Y:S01]  /*1c620*/  STL [R1+0x2bb4], R16 ;  /* 0x002bb41001007387 */ /* 0x0009e20000100800 */
[----:B0-----:R-:W-:Y:S01]  /*1c630*/  IMAD.X R17, R13, 0x1, R3, P2 ;  /* 0x000000010d117824 */ /* 0x001fe200010e0603 */
[----:B------:R-:W-:-:S04]  /*1c640*/  IADD3 R13, P2, PT, R29, R4, RZ ;  /* 0x000000041d0d7210 */ /* 0x000fc80007f5e0ff */
[----:B------:R-:W-:Y:S01]  /*1c650*/  STL [R1+0x2ba8], R17 ;  /* 0x002ba81101007387 */ /* 0x000fe20000100800 */
[----:B----4-:R-:W-:-:S03]  /*1c660*/  IMAD.X R16, R11, 0x1, R2, P3 ;  /* 0x000000010b107824 */ /* 0x010fc600018e0602 */
[----:B------:R-:W4:Y:S04]  /*1c670*/  LDL.LU R29, [R1+0x4c] ;  /* 0x00004c00011d7983 */ /* 0x000f280000300800 */
[----:B------:R0:W-:Y:S01]  /*1c680*/  STL [R1+0x2ba0], R13 ;  /* 0x002ba00d01007387 */ /* 0x0001e20000100800 */
[----:B------:R-:W-:-:S03]  /*1c690*/  IMAD.X R11, R11, 0x1, R3, P5 ;  /* 0x000000010b0b7824 */ /* 0x000fc600028e0603 */
[----:B0-----:R-:W4:Y:S04]  /*1c6a0*/  LDL.LU R13, [R1+0xf4] ;  /* 0x0000f400010d7983 */ /* 0x001f280000300800 */
[----:B------:R0:W-:Y:S02]  /*1c6b0*/  STL [R1+0x2b9c], R16 ;  /* 0x002b9c1001007387 */ /* 0x0001e40000100800 */
[C---:B0-----:R-:W-:Y:S02]  /*1c6c0*/  IADD3 R16, P3, PT, R10.reuse, R0, RZ ;  /* 0x000000000a107210 */ /* 0x041fe40007f7e0ff */
[----:B------:R-:W-:-:S03]  /*1c6d0*/  IADD3 R10, P5, PT, R10, R4, RZ ;  /* 0x000000040a0a7210 */ /* 0x000fc60007fbe0ff */
[----:B------:R-:W-:Y:S04]  /*1c6e0*/  STL [R1+0x2ba4], R16 ;  /* 0x002ba41001007387 */ /* 0x000fe80000100800 */
[----:B------:R0:W-:Y:S04]  /*1c6f0*/  STL [R1+0x2b98], R11 ;  /* 0x002b980b01007387 */ /* 0x0001e80000100800 */
[----:B0-----:R-:W4:Y:S04]  /*1c700*/  LDL.LU R11, [R1+0x48] ;  /* 0x00004800010b7983 */ /* 0x001f280000300800 */
[----:B------:R0:W-:Y:S04]  /*1c710*/  STL [R1+0x2b90], R10 ;  /* 0x002b900a01007387 */ /* 0x0001e80000100800 */
[----:B0-----:R-:W4:Y:S01]  /*1c720*/  LDL.LU R10, [R1+0xf0] ;  /* 0x0000f000010a7983 */ /* 0x001f220000300800 */
[C---:B------:R-:W-:Y:S01]  /*1c730*/  IMAD.X R16, R15.reuse, 0x1, R2, P4 ;  /* 0x000000010f107824 */ /* 0x040fe200020e0602 */
[----:B------:R-:W-:Y:S01]  /*1c740*/  IADD3 R18, P4, PT, R8, R0, RZ ;  /* 0x0000000008127210 */ /* 0x000fe20007f9e0ff */
[----:B------:R-:W-:-:S03]  /*1c750*/  IMAD.X R17, R15, 0x1, R3, P0 ;  /* 0x000000010f117824 */ /* 0x000fc600000e0603 */
[----:B------:R0:W-:Y:S04]  /*1c760*/  STL [R1+0x2b8c], R16 ;  /* 0x002b8c1001007387 */ /* 0x0001e80000100800 */
[----:B------:R-:W-:Y:S04]  /*1c770*/  STL [R1+0x2b94], R18 ;  /* 0x002b941201007387 */ /* 0x000fe80000100800 */
[----:B------:R-:W-:Y:S01]  /*1c780*/  STL [R1+0x2b88], R17 ;  /* 0x002b881101007387 */ /* 0x000fe20000100800 */
[----:B0-----:R-:W-:-:S03]  /*1c790*/  IADD3 R16, P0, PT, R8, R4, RZ ;  /* 0x0000000408107210 */ /* 0x001fc60007f1e0ff */
[----:B------:R-:W4:Y:S04]  /*1c7a0*/  LDL.LU R8, [R1+0x44] ;  /* 0x0000440001087983 */ /* 0x000f280000300800 */
[----:B------:R0:W-:Y:S01]  /*1c7b0*/  STL [R1+0x2b80], R16 ;  /* 0x002b801001007387 */ /* 0x0001e20000100800 */
[----:B-----5:R-:W-:-:S03]  /*1c7c0*/  IMAD.X R15, R9, 0x1, R2, P1 ;  /* 0x00000001090f7824 */ /* 0x020fc600008e0602 */
[----:B0-----:R-:W5:Y:S01]  /*1c7d0*/  LDL.LU R16, [R1+0xec] ;  /* 0x0000ec0001107983 */ /* 0x001f620000300800 */
[----:B------:R-:W-:-:S03]  /*1c7e0*/  IMAD.X R9, R9, 0x1, R3, P2 ;  /* 0x0000000109097824 */ /* 0x000fc600010e0603 */
[----:B------:R0:W-:Y:S02]  /*1c7f0*/  STL [R1+0x2b7c], R15 ;  /* 0x002b7c0f01007387 */ /* 0x0001e40000100800 */
[C---:B0-----:R-:W-:Y:S02]  /*1c800*/  IADD3 R15, P1, PT, R7.reuse, R0, RZ ;  /* 0x00000000070f7210 */ /* 0x041fe40007f3e0ff */
[----:B------:R-:W-:-:S03]  /*1c810*/  IADD3 R7, P2, PT, R7, R4, RZ ;  /* 0x0000000407077210 */ /* 0x000fc60007f5e0ff */
[----:B------:R-:W-:Y:S04]  /*1c820*/  STL [R1+0x2b84], R15 ;  /* 0x002b840f01007387 */ /* 0x000fe80000100800 */
[----:B------:R0:W-:Y:S04]  /*1c830*/  STL [R1+0x2b78], R9 ;  /* 0x002b780901007387 */ /* 0x0001e80000100800 */
[----:B0-----:R-:W5:Y:S04]  /*1c840*/  LDL.LU R9, [R1+0x40] ;  /* 0x0000400001097983 */ /* 0x001f680000300800 */
[----:B------:R0:W-:Y:S04]  /*1c850*/  STL [R1+0x2b70], R7 ;  /* 0x002b700701007387 */ /* 0x0001e80000100800 */
[----:B0-----:R-:W5:Y:S01]  /*1c860*/  LDL.LU R7, [R1+0xe8] ;  /* 0x0000e80001077983 */ /* 0x001f620000300800 */
[----:B------:R-:W-:Y:S01]  /*1c870*/  IMAD.X R15, R14, 0x1, R2, P3 ;  /* 0x000000010e0f7824 */ /* 0x000fe200018e0602 */
[----:B------:R-:W-:Y:S01]  /*1c880*/  IADD3 R18, P3, PT, R6, R0, RZ ;  /* 0x0000000006127210 */ /* 0x000fe20007f7e0ff */
[----:B------:R-:W-:-:S03]  /*1c890*/  IMAD.X R17, R14, 0x1, R3, P5 ;  /* 0x000000010e117824 */ /* 0x000fc600028e0603 */
[----:B------:R0:W-:Y:S01]  /*1c8a0*/  STL [R1+0x2b6c], R15 ;  /* 0x002b6c0f01007387 */ /* 0x0001e20000100800 */
[----:B------:R-:W-:-:S03]  /*1c8b0*/  IADD3 R14, P5, PT, R6, R4, RZ ;  /* 0x00000004060e7210 */ /* 0x000fc60007fbe0ff */
[----:B0-----:R-:W5:Y:S04]  /*1c8c0*/  LDL.LU R15, [R1+0x3c] ;  /* 0x00003c00010f7983 */ /* 0x001f680000300800 */
[----:B------:R-:W-:Y:S04]  /*1c8d0*/  STL [R1+0x2b74], R18 ;  /* 0x002b741201007387 */ /* 0x000fe80000100800 */
[----:B------:R2:W-:Y:S04]  /*1c8e0*/  STL [R1+0x2b68], R17 ;  /* 0x002b681101007387 */ /* 0x0005e80000100800 */
[----:B------:R-:W5:Y:S04]  /*1c8f0*/  LDL.LU R6, [R1+0xe4] ;  /* 0x0000e40001067983 */ /* 0x000f680000300800 */
[----:B------:R-:W-:Y:S01]  /*1c900*/  STL [R1+0x2b60], R14 ;  /* 0x002b600e01007387 */ /* 0x000fe20000100800 */
[----:B--2---:R-:W-:-:S05]  /*1c910*/  IMAD.X R17, R5, 0x1, R2, P4 ;  /* 0x0000000105117824 */ /* 0x004fca00020e0602 */
[----:B------:R0:W-:Y:S02]  /*1c920*/  STL [R1+0x2b5c], R17 ;  /* 0x002b5c1101007387 */ /* 0x0001e40000100800 */
[----:B0-----:R-:W-:Y:S02]  /*1c930*/  IMAD.X R17, R5, 0x1, R3, P0 ;  /* 0x0000000105117824 */ /* 0x001fe400000e0603 */
[----:B------:R-:W2:Y:S01]  /*1c940*/  LDL.LU R5, [R1+0x38] ;  /* 0x0000380001057983 */ /* 0x000ea20000300800 */
[----:B---3--:R-:W-:-:S05]  /*1c950*/  IADD3 R14, P4, PT, R12, R0, RZ ;  /* 0x000000000c0e7210 */ /* 0x008fca0007f9e0ff */
[----:B------:R0:W-:Y:S04]  /*1c960*/  STL [R1+0x2b64], R14 ;  /* 0x002b640e01007387 */ /* 0x0001e80000100800 */
[----:B0-----:R-:W3:Y:S04]  /*1c970*/  LDL.LU R14, [R1+0xe0] ;  /* 0x0000e000010e7983 */ /* 0x001ee80000300800 */
[----:B------:R0:W-:Y:S01]  /*1c980*/  STL [R1+0x2b58], R17 ;  /* 0x002b581101007387 */ /* 0x0001e20000100800 */
[----:B----4-:R-:W-:Y:S01]  /*1c990*/  IMAD.X R18, R29, 0x1, R2, P1 ;  /* 0x000000011d127824 */ /* 0x010fe200008e0602 */
[----:B0-----:R-:W-:-:S05]  /*1c9a0*/  IADD3 R17, P0, PT, R12, R4, RZ ;  /* 0x000000040c117210 */ /* 0x001fca0007f1e0ff */
[----:B------:R0:W-:Y:S04]  /*1c9b0*/  STL [R1+0x2b50], R17 ;  /* 0x002b501101007387 */ /* 0x0001e80000100800 */
[----:B------:R-:W-:Y:S01]  /*1c9c0*/  STL [R1+0x2b4c], R18 ;  /* 0x002b4c1201007387 */ /* 0x000fe20000100800 */
[----:B------:R-:W-:Y:S01]  /*1c9d0*/  IADD3 R12, P1, PT, R13, R0, RZ ;  /* 0x000000000d0c7210 */ /* 0x000fe20007f3e0ff */
[----:B0-----:R-:W-:Y:S02]  /*1c9e0*/  IMAD.X R17, R29, 0x1, R3, P2 ;  /* 0x000000011d117824 */ /* 0x001fe400010e0603 */
[----:B------:R-:W4:Y:S04]  /*1c9f0*/  LDL.LU R29, [R1+0x34] ;  /* 0x00003400011d7983 */ /* 0x000f280000300800 */
[----:B------:R0:W-:Y:S01]  /*1ca00*/  STL [R1+0x2b54], R12 ;  /* 0x002b540c01007387 */ /* 0x0001e20000100800 */
[----:B------:R-:W-:-:S03]  /*1ca10*/  IADD3 R13, P2, PT, R13, R4, RZ ;  /* 0x000000040d0d7210 */ /* 0x000fc60007f5e0ff */
[----:B0-----:R-:W4:Y:S04]  /*1ca20*/  LDL.LU R12, [R1+0xdc] ;  /* 0x0000dc00010c7983 */ /* 0x001f280000300800 */
[----:B------:R-:W-:Y:S04]  /*1ca30*/  STL [R1+0x2b48], R17 ;  /* 0x002b481101007387 */ /* 0x000fe80000100800 */
[----:B------:R0:W-:Y:S01]  /*1ca40*/  STL [R1+0x2b40], R13 ;  /* 0x002b400d01007387 */ /* 0x0001e20000100800 */
[----:B------:R-:W-:-:S03]  /*1ca50*/  IMAD.X R18, R11, 0x1, R2, P3 ;  /* 0x000000010b127824 */ /* 0x000fc600018e0602 */
[----:B0-----:R-:W4:Y:S04]  /*1ca60*/  LDL.LU R13, [R1+0x30] ;  /* 0x00003000010d7983 */ /* 0x001f280000300800 */
[----:B------:R0:W-:Y:S01]  /*1ca70*/  STL [R1+0x2b3c], R18 ;  /* 0x002b3c1201007387 */ /* 0x0001e20000100800 */
[----:B------:R-:W-:-:S05]  /*1ca80*/  IADD3 R17, P3, PT, R10, R0, RZ ;  /* 0x000000000a117210 */ /* 0x000fca0007f7e0ff */
[----:B------:R1:W-:Y:S01]  /*1ca90*/  STL [R1+0x2b44], R17 ;  /* 0x002b441101007387 */ /* 0x0003e20000100800 */
[----:B0-----:R-:W-:-:S03]  /*1caa0*/  IMAD.X R18, R11, 0x1, R3, P5 ;  /* 0x000000010b127824 */ /* 0x001fc600028e0603 */
[----:B------:R-:W4:Y:S01]  /*1cab0*/  LDL.LU R11, [R1+0xd8] ;  /* 0x0000d800010b7983 */ /* 0x000f220000300800 */
[----:B-1----:R-:W-:Y:S01]  /*1cac0*/  IADD3 R17, P5, PT, R10, R4, RZ ;  /* 0x000000040a117210 */ /* 0x002fe20007fbe0ff */
[----:B------:R-:W-:Y:S02]  /*1cad0*/  IMAD.X R10, R8, 0x1, R2, P4 ;  /* 0x00000001080a7824 */ /* 0x000fe400020e0602 */
[----:B------:R5:W-:Y:S04]  /*1cae0*/  STL [R1+0x2b38], R18 ;  /* 0x002b381201007387 */ /* 0x000be80000100800 */
[----:B------:R-:W-:Y:S04]  /*1caf0*/  STL [R1+0x2b30], R17 ;  /* 0x002b301101007387 */ /* 0x000fe80000100800 */
[----:B------:R0:W-:Y:S01]  /*1cb00*/  STL [R1+0x2b2c], R10 ;  /* 0x002b2c0a01007387 */ /* 0x0001e20000100800 */
[----:B-----5:R-:W-:-:S03]  /*1cb10*/  IADD3 R18, P4, PT, R16, R0, RZ ;  /* 0x0000000010127210 */ /* 0x020fc60007f9e0ff */
[----:B0-----:R-:W5:Y:S01]  /*1cb20*/  LDL.LU R10, [R1+0x2c] ;  /* 0x00002c00010a7983 */ /* 0x001f620000300800 */
[----:B------:R-:W-:-:S03]  /*1cb30*/  IMAD.X R17, R8, 0x1, R3, P0 ;  /* 0x0000000108117824 */ /* 0x000fc600000e0603 */
[----:B------:R0:W-:Y:S04]  /*1cb40*/  STL [R1+0x2b34], R18 ;  /* 0x002b341201007387 */ /* 0x0001e80000100800 */
[----:B------:R-:W5:Y:S04]  /*1cb50*/  LDL.LU R8, [R1+0xd4] ;  /* 0x0000d40001087983 */ /* 0x000f680000300800 */
[----:B------:R1:W-:Y:S01]  /*1cb60*/  STL [R1+0x2b28], R17 ;  /* 0x002b281101007387 */ /* 0x0003e20000100800 */
[----:B0-----:R-:W-:-:S05]  /*1cb70*/  IADD3 R18, P0, PT, R16, R4, RZ ;  /* 0x0000000410127210 */ /* 0x001fca0007f1e0ff */
[----:B------:R-:W-:Y:S01]  /*1cb80*/  STL [R1+0x2b20], R18 ;  /* 0x002b201201007387 */ /* 0x000fe20000100800 */
[C---:B-1----:R-:W-:Y:S02]  /*1cb90*/  IMAD.X R17, R9.reuse, 0x1, R2, P1 ;  /* 0x0000000109117824 */ /* 0x042fe400008e0602 */
[----:B------:R-:W-:-:S03]  /*1cba0*/  IMAD.X R9, R9, 0x1, R3, P2 ;  /* 0x0000000109097824 */ /* 0x000fc600010e0603 */
[----:B------:R-:W-:Y:S01]  /*1cbb0*/  STL [R1+0x2b1c], R17 ;  /* 0x002b1c1101007387 */ /* 0x000fe20000100800 */
[----:B------:R-:W-:-:S05]  /*1cbc0*/  IADD3 R16, P1, PT, R7, R0, RZ ;  /* 0x0000000007107210 */ /* 0x000fca0007f3e0ff */
[----:B------:R-:W-:Y:S04]  /*1cbd0*/  STL [R1+0x2b24], R16 ;  /* 0x002b241001007387 */ /* 0x000fe80000100800 */
[----:B------:R0:W-:Y:S01]  /*1cbe0*/  STL [R1+0x2b18], R9 ;  /* 0x002b180901007387 */ /* 0x0001e20000100800 */
[----:B------:R-:W-:-:S03]  /*1cbf0*/  IADD3 R7, P2, PT, R7, R4, RZ ;  /* 0x0000000407077210 */ /* 0x000fc60007f5e0ff */
[----:B0-----:R-:W5:Y:S01]  /*1cc00*/  LDL.LU R9, [R1+0x28] ;  /* 0x0000280001097983 */ /* 0x001f620000300800 */
[----:B------:R-:W-:-:S03]  /*1cc10*/  IMAD.X R16, R15, 0x1, R2, P3 ;  /* 0x000000010f107824 */ /* 0x000fc600018e0602 */
[----:B------:R0:W-:Y:S04]  /*1cc20*/  STL [R1+0x2b10], R7 ;  /* 0x002b100701007387 */ /* 0x0001e80000100800 */
[----:B0-----:R-:W5:Y:S01]  /*1cc30*/  LDL.LU R7, [R1+0xd0] ;  /* 0x0000d00001077983 */ /* 0x001f620000300800 */
[----:B------:R-:W-:-:S03]  /*1cc40*/  IADD3 R17, P3, PT, R6, R0, RZ ;  /* 0x0000000006117210 */ /* 0x000fc60007f7e0ff */
[----:B------:R0:W-:Y:S04]  /*1cc50*/  STL [R1+0x2b0c], R16 ;  /* 0x002b0c1001007387 */ /* 0x0001e80000100800 */
[----:B------:R-:W-:Y:S01]  /*1cc60*/  STL [R1+0x2b14], R17 ;  /* 0x002b141101007387 */ /* 0x000fe20000100800 */
[----:B0-----:R-:W-:Y:S01]  /*1cc70*/  IMAD.X R16, R15, 0x1, R3, P5 ;  /* 0x000000010f107824 */ /* 0x001fe200028e0603 */
[----:B------:R-:W-:-:S04]  /*1cc80*/  IADD3 R15, P5, PT, R6, R4, RZ ;  /* 0x00000004060f7210 */ /* 0x000fc80007fbe0ff */
[----:B------:R-:W-:Y:S04]  /*1cc90*/  STL [R1+0x2b08], R16 ;  /* 0x002b081001007387 */ /* 0x000fe80000100800 */
[----:B------:R0:W-:Y:S01]  /*1cca0*/  STL [R1+0x2b00], R15 ;  /* 0x002b000f01007387 */ /* 0x0001e20000100800 */
[----:B--2---:R-:W-:-:S05]  /*1ccb0*/  IMAD.X R6, R5, 0x1, R2, P4 ;  /* 0x0000000105067824 */ /* 0x004fca00020e0602 */
[----:B------:R1:W-:Y:S01]  /*1ccc0*/  STL [R1+0x2afc], R6 ;  /* 0x002afc0601007387 */ /* 0x0003e20000100800 */
[----:B0-----:R-:W-:-:S03]  /*1ccd0*/  IMAD.X R15, R5, 0x1, R3, P0 ;  /* 0x00000001050f7824 */ /* 0x001fc600000e0603 */
[----:B-1----:R-:W2:Y:S01]  /*1cce0*/  LDL.LU R6, [R1+0x24] ;  /* 0x0000240001067983 */ /* 0x002ea20000300800 */
[----:B---3--:R-:W-:-:S05]  /*1ccf0*/  IADD3 R16, P4, PT, R14, R0, RZ ;  /* 0x000000000e107210 */ /* 0x008fca0007f9e0ff */
[----:B------:R-:W-:Y:S04]  /*1cd00*/  STL [R1+0x2b04], R16 ;  /* 0x002b041001007387 */ /* 0x000fe80000100800 */
[----:B------:R-:W3:Y:S04]  /*1cd10*/  LDL.LU R5, [R1+0xcc] ;  /* 0x0000cc0001057983 */ /* 0x000ee80000300800 */
[----:B------:R0:W-:Y:S02]  /*1cd20*/  STL [R1+0x2af8], R15 ;  /* 0x002af80f01007387 */ /* 0x0001e40000100800 */
[----:B0-----:R-:W-:Y:S01]  /*1cd30*/  IADD3 R15, P0, PT, R14, R4, RZ ;  /* 0x000000040e0f7210 */ /* 0x001fe20007f1e0ff */
[----:B----4-:R-:W-:-:S04]  /*1cd40*/  IMAD.X R16, R29, 0x1, R2, P1 ;  /* 0x000000011d107824 */ /* 0x010fc800008e0602 */
[----:B------:R0:W-:Y:S04]  /*1cd50*/  STL [R1+0x2af0], R15 ;  /* 0x002af00f01007387 */ /* 0x0001e80000100800 */
[----:B------:R-:W-:Y:S01]  /*1cd60*/  STL [R1+0x2aec], R16 ;  /* 0x002aec1001007387 */ /* 0x000fe20000100800 */
[----:B0-----:R-:W-:-:S03]  /*1cd70*/  IMAD.X R15, R29, 0x1, R3, P2 ;  /* 0x000000011d0f7824 */ /* 0x001fc600010e0603 */
[----:B------:R-:W4:Y:S01]  /*1cd80*/  LDL.LU R29, [R1+0x20] ;  /* 0x00002000011d7983 */ /* 0x000f220000300800 */
[----:B------:R-:W-:-:S05]  /*1cd90*/  IADD3 R14, P1, PT, R12, R0, RZ ;  /* 0x000000000c0e7210 */ /* 0x000fca0007f3e0ff */
[----:B------:R0:W-:Y:S04]  /*1cda0*/  STL [R1+0x2af4], R14 ;  /* 0x002af40e01007387 */ /* 0x0001e80000100800 */
[----:B------:R-:W-:Y:S04]  /*1cdb0*/  STL [R1+0x2ae8], R15 ;  /* 0x002ae80f01007387 */ /* 0x000fe80000100800 */
[----:B------:R-:W4:Y:S01]  /*1cdc0*/  LDL.LU R19, [R1+0xc8] ;  /* 0x0000c80001137983 */ /* 0x000f220000300800 */
[----:B0-----:R-:W-:Y:S01]  /*1cdd0*/  IADD3 R14, P2, PT, R12, R4, RZ ;  /* 0x000000040c0e7210 */ /* 0x001fe20007f5e0ff */
[----:B------:R-:W-:-:S04]  /*1cde0*/  IMAD.X R12, R13, 0x1, R2, P3 ;  /* 0x000000010d0c7824 */ /* 0x000fc800018e0602 */
[----:B------:R0:W-:Y:S04]  /*1cdf0*/  STL [R1+0x2ae0], R14 ;  /* 0x002ae00e01007387 */ /* 0x0001e80000100800 */
[----:B------:R1:W-:Y:S01]  /*1ce00*/  STL [R1+0x2adc], R12 ;  /* 0x002adc0c01007387 */ /* 0x0003e20000100800 */
[----:B0-----:R-:W-:Y:S01]  /*1ce10*/  IADD3 R14, P3, PT, R11, R0, RZ ;  /* 0x000000000b0e7210 */ /* 0x001fe20007f7e0ff */
[----:B-1----:R-:W-:-:S04]  /*1ce20*/  IMAD.X R12, R13, 0x1, R3, P5 ;  /* 0x000000010d0c7824 */ /* 0x002fc800028e0603 */
[----:B------:R-:W-:Y:S04]  /*1ce30*/  STL [R1+0x2ae4], R14 ;  /* 0x002ae40e01007387 */ /* 0x000fe80000100800 */
[----:B------:R-:W4:Y:S04]  /*1ce40*/  LDL.LU R18, [R1+0x1c] ;  /* 0x00001c0001127983 */ /* 0x000f280000300800 */
[----:B------:R5:W-:Y:S04]  /*1ce50*/  STL [R1+0x2ad8], R12 ;  /* 0x002ad80c01007387 */ /* 0x000be80000100800 */
[----:B------:R-:W4:Y:S01]  /*1ce60*/  LDL.LU R17, [R1+0xc4] ;  /* 0x0000c40001117983 */ /* 0x000f220000300800 */
[----:B------:R-:W-:-:S05]  /*1ce70*/  IADD3 R11, P5, PT, R11, R4, RZ ;  /* 0x000000040b0b7210 */ /* 0x000fca0007fbe0ff */
[----:B------:R0:W-:Y:S04]  /*1ce80*/  STL [R1+0x2ad0], R11 ;  /* 0x002ad00b01007387 */ /* 0x0001e80000100800 */
[----:B------:R-:W4:Y:S01]  /*1ce90*/  LDL.LU R16, [R1+0x18] ;  /* 0x0000180001107983 */ /* 0x000f220000300800 */
[----:B-----5:R-:W-:-:S05]  /*1cea0*/  IMAD.X R12, R10, 0x1, R2, P4 ;  /* 0x000000010a0c7824 */ /* 0x020fca00020e0602 */
[----:B------:R1:W-:Y:S04]  /*1ceb0*/  STL [R1+0x2acc], R12 ;  /* 0x002acc0c01007387 */ /* 0x0003e80000100800 */
[----:B------:R-:W5:Y:S01]  /*1cec0*/  LDL.LU R15, [R1+0xc0] ;  /* 0x0000c000010f7983 */ /* 0x000f620000300800 */
[----:B0-----:R-:W-:Y:S01]  /*1ced0*/  IADD3 R11, P4, PT, R8, R0, RZ ;  /* 0x00000000080b7210 */ /* 0x001fe20007f9e0ff */
[----:B------:R-:W-:-:S04]  /*1cee0*/  IMAD.X R10, R10, 0x1, R3, P0 ;  /* 0x000000010a0a7824 */ /* 0x000fc800000e0603 */
[----:B------:R-:W-:Y:S04]  /*1cef0*/  STL [R1+0x2ad4], R11 ;  /* 0x002ad40b01007387 */ /* 0x000fe80000100800 */
[----:B------:R-:W5:Y:S04]  /*1cf00*/  LDL.LU R14, [R1+0x14] ;  /* 0x00001400010e7983 */ /* 0x000f680000300800 */
[----:B------:R0:W-:Y:S04]  /*1cf10*/  STL [R1+0x2ac8], R10 ;  /* 0x002ac80a01007387 */ /* 0x0001e80000100800 */
[----:B------:R-:W5:Y:S01]  /*1cf20*/  LDL.LU R13, [R1+0xbc] ;  /* 0x0000bc00010d7983 */ /* 0x000f620000300800 */
[----:B------:R-:W-:-:S05]  /*1cf30*/  IADD3 R8, P0, PT, R8, R4, RZ ;  /* 0x0000000408087210 */ /* 0x000fca0007f1e0ff */
[----:B------:R-:W-:Y:S04]  /*1cf40*/  STL [R1+0x2ac0], R8 ;  /* 0x002ac00801007387 */ /* 0x000fe80000100800 */
[----:B-1----:R-:W5:Y:S01]  /*1cf50*/  LDL.LU R12, [R1+0x10] ;  /* 0x00001000010c7983 */ /* 0x002f620000300800 */
[----:B0-----:R-:W-:-:S05]  /*1cf60*/  IMAD.X R10, R9, 0x1, R2, P1 ;  /* 0x00000001090a7824 */ /* 0x001fca00008e0602 */
[----:B------:R0:W-:Y:S04]  /*1cf70*/  STL [R1+0x2abc], R10 ;  /* 0x002abc0a01007387 */ /* 0x0001e80000100800 */
[----:B0-----:R-:W5:Y:S01]  /*1cf80*/  LDL.LU R10, [R1+0xb8] ;  /* 0x0000b800010a7983 */ /* 0x001f620000300800 */
[----:B------:R-:W-:-:S05]  /*1cf90*/  IADD3 R8, P1, PT, R7, R0, RZ ;  /* 0x0000000007087210 */ /* 0x000fca0007f3e0ff */
[----:B------:R0:W-:Y:S04]  /*1cfa0*/  STL [R1+0x2ac4], R8 ;  /* 0x002ac40801007387 */ /* 0x0001e80000100800 */
[----:B------:R-:W5:Y:S01]  /*1cfb0*/  LDL.LU R11, [R1+0xc] ;  /* 0x00000c00010b7983 */ /* 0x000f620000300800 */
[----:B0-----:R-:W-:Y:S01]  /*1cfc0*/  IMAD.X R8, R9, 0x1, R3, P2 ;  /* 0x0000000109087824 */ /* 0x001fe200010e0603 */
[----:B------:R-:W-:-:S04]  /*1cfd0*/  IADD3 R7, P2, PT, R7, R4, RZ ;  /* 0x0000000407077210 */ /* 0x000fc80007f5e0ff */
[----:B------:R2:W-:Y:S04]  /*1cfe0*/  STL [R1+0x2ab8], R8 ;  /* 0x002ab80801007387 */ /* 0x0005e80000100800 */
[----:B------:R-:W5:Y:S04]  /*1cff0*/  LDL.LU R9, [R1+0xb4] ;  /* 0x0000b40001097983 */ /* 0x000f680000300800 */
[----:B------:R3:W-:Y:S01]  /*1d000*/  STL [R1+0x2ab0], R7 ;  /* 0x002ab00701007387 */ /* 0x0007e20000100800 */
[----:B--2---:R-:W-:-:S05]  /*1d010*/  IMAD.X R8, R6, 0x1, R2, P3 ;  /* 0x0000000106087824 */ /* 0x004fca00018e0602 */
[----:B------:R0:W-:Y:S01]  /*1d020*/  STL [R1+0x2aac], R8 ;  /* 0x002aac0801007387 */ /* 0x0001e20000100800 */
[----:B---3--:R-:W-:-:S03]  /*1d030*/  IADD3 R7, P3, PT, R5, R0, RZ ;  /* 0x0000000005077210 */ /* 0x008fc60007f7e0ff */
[----:B0-----:R-:W2:Y:S04]  /*1d040*/  LDL.LU R8, [R1+0x8] ;  /* 0x0000080001087983 */ /* 0x001ea80000300800 */
[----:B------:R0:W-:Y:S01]  /*1d050*/  STL [R1+0x2ab4], R7 ;  /* 0x002ab40701007387 */ /* 0x0001e20000100800 */
[----:B------:R-:W-:-:S03]  /*1d060*/  IMAD.X R6, R6, 0x1, R3, P5 ;  /* 0x0000000106067824 */ /* 0x000fc600028e0603 */
[----:B0-----:R-:W3:Y:S04]  /*1d070*/  LDL.LU R7, [R1+0xb0] ;  /* 0x0000b00001077983 */ /* 0x001ee80000300800 */
[----:B------:R0:W-:Y:S02]  /*1d080*/  STL [R1+0x2aa8], R6 ;  /* 0x002aa80601007387 */ /* 0x0001e40000100800 */
[----:B0-----:R-:W-:Y:S02]  /*1d090*/  IADD3 R6, P5, PT, R5, R4, RZ ;  /* 0x0000000405067210 */ /* 0x001fe40007fbe0ff */
[----:B------:R-:W2:Y:S04]  /*1d0a0*/  LDL.LU R5, [R1+0x4] ;  /* 0x0000040001057983 */ /* 0x000ea80000300800 */
[----:B------:R0:W-:Y:S04]  /*1d0b0*/  STL [R1+0x2aa0], R6 ;  /* 0x002aa00601007387 */ /* 0x0001e80000100800 */
[----:B0-----:R-:W2:Y:S01]  /*1d0c0*/  LDL.LU R6, [R1+0xac] ;  /* 0x0000ac0001067983 */ /* 0x001ea20000300800 */
[----:B----4-:R-:W-:-:S02]  /*1d0d0*/  IMAD.X R20, R29, 0x1, R2, P4 ;  /* 0x000000011d147824 */ /* 0x010fc400020e0602 */
[----:B------:R-:W-:-:S03]  /*1d0e0*/  IMAD.X R29, R29, 0x1, R3, P0 ;  /* 0x000000011d1d7824 */ /* 0x000fc600000e0603 */
[----:B------:R0:W-:Y:S02]  /*1d0f0*/  STL [R1+0x2a9c], R20 ;  /* 0x002a9c1401007387 */ /* 0x0001e40000100800 */
[C---:B0-----:R-:W-:Y:S02]  /*1d100*/  IADD3 R20, P4, PT, R19.reuse, R0, RZ ;  /* 0x0000000013147210 */ /* 0x041fe40007f9e0ff */
[----:B------:R-:W-:-:S03]  /*1d110*/  IADD3 R19, P0, PT, R19, R4, RZ ;  /* 0x0000000413137210 */ /* 0x000fc60007f1e0ff */
[----:B------:R0:W-:Y:S04]  /*1d120*/  STL [R1+0x2aa4], R20 ;  /* 0x002aa41401007387 */ /* 0x0001e80000100800 */
[----:B0-----:R-:W4:Y:S04]  /*1d130*/  LDL.LU R20, [R1+0x3018] ;  /* 0x0030180001147983 */ /* 0x001f280000300800 */
[----:B------:R0:W-:Y:S04]  /*1d140*/  STL [R1+0x2a98], R29 ;  /* 0x002a981d01007387 */ /* 0x0001e80000100800 */
[----:B0-----:R-:W2:Y:S04]  /*1d150*/  LDL.LU R29, [R1] ;  /* 0x00000000011d7983 */ /* 0x001ea80000300800 */
[----:B------:R0:W-:Y:S02]  /*1d160*/  STL [R1+0x2a90], R19 ;  /* 0x002a901301007387 */ /* 0x0001e40000100800 */
[----:B0-----:R-:W-:-:S02]  /*1d170*/  IMAD.X R19, R18, 0x1, R2, P1 ;  /* 0x0000000112137824 */ /* 0x001fc400008e0602 */
[----:B------:R-:W-:-:S03]  /*1d180*/  IMAD.X R18, R18, 0x1, R3, P2 ;  /* 0x0000000112127824 */ /* 0x000fc600010e0603 */
[----:B------:R0:W-:Y:S02]  /*1d190*/  STL [R1+0x2a8c], R19 ;  /* 0x002a8c1301007387 */ /* 0x0001e40000100800 */
[C---:B0-----:R-:W-:Y:S02]  /*1d1a0*/  IADD3 R19, P1, PT, R17.reuse, R0, RZ ;  /* 0x0000000011137210 */ /* 0x041fe40007f3e0ff */
[----:B------:R-:W-:-:S03]  /*1d1b0*/  IADD3 R17, P2, PT, R17, R4, RZ ;  /* 0x0000000411117210 */ /* 0x000fc60007f5e0ff */
[----:B------:R0:W-:Y:S04]  /*1d1c0*/  STL [R1+0x2a94], R19 ;  /* 0x002a941301007387 */ /* 0x0001e80000100800 */
[----:B0-----:R-:W4:Y:S04]  /*1d1d0*/  LDL.LU R19, [R1+0x3014] ;  /* 0x0030140001137983 */ /* 0x001f280000300800 */
[----:B------:R0:W-:Y:S04]  /*1d1e0*/  STL [R1+0x2a88], R18 ;  /* 0x002a881201007387 */ /* 0x0001e80000100800 */
[----:B0-----:R-:W4:Y:S04]  /*1d1f0*/  LDL.LU R18, [R1+0x3010] ;  /* 0x0030100001127983 */ /* 0x001f280000300800 */
[----:B------:R0:W-:Y:S02]  /*1d200*/  STL [R1+0x2a80], R17 ;  /* 0x002a801101007387 */ /* 0x0001e40000100800 */
[----:B0-----:R-:W-:-:S02]  /*1d210*/  IMAD.X R17, R16, 0x1, R2, P3 ;  /* 0x0000000110117824 */ /* 0x001fc400018e0602 */
[----:B------:R-:W-:-:S03]  /*1d220*/  IMAD.X R16, R16, 0x1, R3, P5 ;  /* 0x0000000110107824 */ /* 0x000fc600028e0603 */
[----:B------:R5:W-:Y:S02]  /*1d230*/  STL [R1+0x2a7c], R17 ;  /* 0x002a7c1101007387 */ /* 0x000be40000100800 */
[C---:B-----5:R-:W-:Y:S02]  /*1d240*/  IADD3 R17, P3, PT, R15.reuse, R0, RZ ;  /* 0x000000000f117210 */ /* 0x060fe40007f7e0ff */
[----:B------:R-:W-:-:S03]  /*1d250*/  IADD3 R15, P5, PT, R15, R4, RZ ;  /* 0x000000040f0f7210 */ /* 0x000fc60007fbe0ff */
[----:B------:R0:W-:Y:S04]  /*1d260*/  STL [R1+0x2a84], R17 ;  /* 0x002a841101007387 */ /* 0x0001e80000100800 */
[----:B0-----:R-:W5:Y:S04]  /*1d270*/  LDL.LU R17, [R1+0x300c] ;  /* 0x00300c0001117983 */ /* 0x001f680000300800 */
[----:B------:R0:W-:Y:S04]  /*1d280*/  STL [R1+0x2a78], R16 ;  /* 0x002a781001007387 */ /* 0x0001e80000100800 */
[----:B0-----:R-:W4:Y:S04]  /*1d290*/  LDL.LU R16, [R1+0x3008] ;  /* 0x0030080001107983 */ /* 0x001f280000300800 */
        /* <DEDUP_REMOVED lines=31> */
[----:B--2---:R-:W-:-:S02]  /*1d490*/  IMAD.X R9, R8, 0x1, R2, P4 ;  /* 0x0000000108097824 */ /* 0x004fc400020e0602 */
[----:B------:R-:W-:-:S03]  /*1d4a0*/  IMAD.X R8, R8, 0x1, R3, P0 ;  /* 0x0000000108087824 */ /* 0x000fc600000e0603 */
[----:B------:R3:W-:Y:S02]  /*1d4b0*/  STL [R1+0x2a3c], R9 ;  /* 0x002a3c0901007387 */ /* 0x0007e40000100800 */
[C---:B---3--:R-:W-:Y:S02]  /*1d4c0*/  IADD3 R9, P4, PT, R7.reuse, R0, RZ ;  /* 0x0000000007097210 */ /* 0x048fe40007f9e0ff */
[----:B------:R-:W-:-:S03]  /*1d4d0*/  IADD3 R7, P0, PT, R7, R4, RZ ;  /* 0x0000000407077210 */ /* 0x000fc60007f1e0ff */
[----:B------:R0:W-:Y:S04]  /*1d4e0*/  STL [R1+0x2a44], R9 ;  /* 0x002a440901007387 */ /* 0x0001e80000100800 */
[----:B0-----:R-:W2:Y:S04]  /*1d4f0*/  LDL.LU R9, [R1+0x2ff0] ;  /* 0x002ff00001097983 */ /* 0x001ea80000300800 */
[----:B------:R0:W-:Y:S04]  /*1d500*/  STL [R1+0x2a38], R8 ;  /* 0x002a380801007387 */ /* 0x0001e80000100800 */
[----:B0-----:R-:W3:Y:S04]  /*1d510*/  LDL.LU R8, [R1+0x2fec] ;  /* 0x002fec0001087983 */ /* 0x001ee80000300800 */
[----:B------:R0:W-:Y:S02]  /*1d520*/  STL [R1+0x2a30], R7 ;  /* 0x002a300701007387 */ /* 0x0001e40000100800 */
[----:B0-----:R-:W-:-:S02]  /*1d530*/  IMAD.X R7, R5, 0x1, R2, P1 ;  /* 0x0000000105077824 */ /* 0x001fc400008e0602 */
[----:B------:R-:W-:-:S03]  /*1d540*/  IMAD.X R5, R5, 0x1, R3, P2 ;  /* 0x0000000105057824 */ /* 0x000fc600010e0603 */
[----:B------:R0:W-:Y:S02]  /*1d550*/  STL [R1+0x2a2c], R7 ;  /* 0x002a2c0701007387 */ /* 0x0001e40000100800 */
[----:B0-----:R-:W-:-:S05]  /*1d560*/  IADD3 R7, P1, PT, R6, R0, RZ ;  /* 0x0000000006077210 */ /* 0x001fca0007f3e0ff */
[----:B------:R0:W-:Y:S04]  /*1d570*/  STL [R1+0x2a34], R7 ;  /* 0x002a340701007387 */ /* 0x0001e80000100800 */
[----:B0-----:R-:W2:Y:S04]  /*1d580*/  LDL.LU R7, [R1+0x2fe8] ;  /* 0x002fe80001077983 */ /* 0x001ea80000300800 */
[----:B------:R0:W-:Y:S04]  /*1d590*/  STL [R1+0x2a28], R5 ;  /* 0x002a280501007387 */ /* 0x0001e80000100800 */
[----:B0-----:R-:W2:Y:S01]  /*1d5a0*/  LDL.LU R5, [R1+0x2fe4] ;  /* 0x002fe40001057983 */ /* 0x001ea20000300800 */
[----:B------:R-:W-:-:S05]  /*1d5b0*/  IADD3 R6, P2, PT, R6, R4, RZ ;  /* 0x0000000406067210 */ /* 0x000fca0007f5e0ff */
[----:B------:R0:W-:Y:S02]  /*1d5c0*/  STL [R1+0x2a20], R6 ;  /* 0x002a200601007387 */ /* 0x0001e40000100800 */
[C---:B0-----:R-:W-:Y:S02]  /*1d5d0*/  IMAD.X R6, R29.reuse, 0x1, R2, P3 ;  /* 0x000000011d067824 */ /* 0x041fe400018e0602 */
[----:B------:R-:W-:-:S03]  /*1d5e0*/  IMAD.X R29, R29, 0x1, R3, P5 ;  /* 0x000000011d1d7824 */ /* 0x000fc600028e0603 */
[----:B------:R2:W-:Y:S02]  /*1d5f0*/  STL [R1+0x2a1c], R6 ;  /* 0x002a1c0601007387 */ /* 0x0005e40000100800 */
[----:B--2---:R-:W-:-:S05]  /*1d600*/  IADD3 R6, P3, PT, R5, R0, RZ ;  /* 0x0000000005067210 */ /* 0x004fca0007f7e0ff */
[----:B------:R0:W-:Y:S04]  /*1d610*/  STL [R1+0x2a24], R6 ;  /* 0x002a240601007387 */ /* 0x0001e80000100800 */
[----:B0-----:R-:W2:Y:S04]  /*1d620*/  LDL.LU R6, [R1+0x2fe0] ;  /* 0x002fe00001067983 */ /* 0x001ea80000300800 */
[----:B------:R0:W-:Y:S04]  /*1d630*/  STL [R1+0x2a18], R29 ;  /* 0x002a181d01007387 */ /* 0x0001e80000100800 */
[----:B0-----:R-:W2:Y:S01]  /*1d640*/  LDL.LU R29, [R1+0x2fdc] ;  /* 0x002fdc00011d7983 */ /* 0x001ea20000300800 */
[----:B------:R-:W-:-:S05]  /*1d650*/  IADD3 R5, P5, PT, R5, R4, RZ ;  /* 0x0000000405057210 */ /* 0x000fca0007fbe0ff */
[----:B------:R2:W-:Y:S02]  /*1d660*/  STL [R1+0x2a10], R5 ;  /* 0x002a100501007387 */ /* 0x0005e40000100800 */
[----:B--2---:R-:W-:-:S05]  /*1d670*/  IMAD.X R5, R29, 0x1, R2, P4 ;  /* 0x000000011d057824 */ /* 0x004fca00020e0602 */
[----:B------:R0:W-:Y:S02]  /*1d680*/  STL [R1+0x2a0c], R5 ;  /* 0x002a0c0501007387 */ /* 0x0001e40000100800 */
[----:B0-----:R-:W-:-:S05]  /*1d690*/  IADD3 R5, P4, PT, R6, R0, RZ ;  /* 0x0000000006057210 */ /* 0x001fca0007f9e0ff */
[----:B------:R0:W-:Y:S04]  /*1d6a0*/  STL [R1+0x2a14], R5 ;  /* 0x002a140501007387 */ /* 0x0001e80000100800 */
[----:B0-----:R-:W2:Y:S01]  /*1d6b0*/  LDL.LU R5, [R1+0x2fd8] ;  /* 0x002fd80001057983 */ /* 0x001ea20000300800 */
[----:B------:R-:W-:-:S05]  /*1d6c0*/  IMAD.X R29, R29, 0x1, R3, P0 ;  /* 0x000000011d1d7824 */ /* 0x000fca00000e0603 */
[----:B------:R0:W-:Y:S02]  /*1d6d0*/  STL [R1+0x2a08], R29 ;  /* 0x002a081d01007387 */ /* 0x0001e40000100800 */
[----:B0-----:R-:W-:-:S05]  /*1d6e0*/  IADD3 R29, P0, PT, R6, R4, RZ ;  /* 0x00000004061d7210 */ /* 0x001fca0007f1e0ff */
[----:B------:R0:W-:Y:S04]  /*1d6f0*/  STL [R1+0x2a00], R29 ;  /* 0x002a001d01007387 */ /* 0x0001e80000100800 */
[----:B0-----:R-:W3:Y:S01]  /*1d700*/  LDL.LU R29, [R1+0x1a8] ;  /* 0x0001a800011d7983 */ /* 0x001ee20000300800 */
[----:B--2---:R-:W-:-:S05]  /*1d710*/  IMAD.X R6, R5, 0x1, R2, P1 ;  /* 0x0000000105067824 */ /* 0x004fca00008e0602 */
[----:B------:R0:W-:Y:S02]  /*1d720*/  STL [R1+0x29fc], R6 ;  /* 0x0029fc0601007387 */ /* 0x0001e40000100800 */
[----:B0-----:R-:W-:-:S05]  /*1d730*/  IADD3 R6, P1, PT, R7, R0, RZ ;  /* 0x0000000007067210 */ /* 0x001fca0007f3e0ff */
[----:B------:R0:W-:Y:S04]  /*1d740*/  STL [R1+0x2a04], R6 ;  /* 0x002a040601007387 */ /* 0x0001e80000100800 */
[----:B0-----:R-:W2:Y:S01]  /*1d750*/  LDL.LU R6, [R1+0x2fd4] ;  /* 0x002fd40001067983 */ /* 0x001ea20000300800 */
[----:B------:R-:W-:Y:S01]  /*1d760*/  IMAD.X R5, R5, 0x1, R3, P2 ;  /* 0x0000000105057824 */ /* 0x000fe200010e0603 */
[----:B------:R-:W-:-:S04]  /*1d770*/  IADD3 R7, P2, PT, R7, R4, RZ ;  /* 0x0000000407077210 */ /* 0x000fc80007f5e0ff */
[----:B------:R0:W-:Y:S04]  /*1d780*/  STL [R1+0x29f8], R5 ;  /* 0x0029f80501007387 */ /* 0x0001e80000100800 */
[----:B0-----:R-:W4:Y:S04]  /*1d790*/  LDL.LU R5, [R1+0x170] ;  /* 0x0001700001057983 */ /* 0x001f280000300800 */
[----:B------:R2:W-:Y:S02]  /*1d7a0*/  STL [R1+0x29f0], R7 ;  /* 0x0029f00701007387 */ /* 0x0005e40000100800 */
[----:B--2---:R-:W-:-:S05]  /*1d7b0*/  IMAD.X R7, R6, 0x1, R2, P3 ;  /* 0x0000000106077824 */ /* 0x004fca00018e0602 */
[----:B------:R3:W-:Y:S02]  /*1d7c0*/  STL [R1+0x29ec], R7 ;  /* 0x0029ec0701007387 */ /* 0x0007e40000100800 */
[----:B---3--:R-:W-:-:S05]  /*1d7d0*/  IADD3 R7, P3, PT, R8, R0, RZ ;  /* 0x0000000008077210 */ /* 0x008fca0007f7e0ff */
[----:B------:R0:W-:Y:S04]  /*1d7e0*/  STL [R1+0x29f4], R7 ;  /* 0x0029f40701007387 */ /* 0x0001e80000100800 */
[----:B0-----:R-:W2:Y:S01]  /*1d7f0*/  LDL.LU R7, [R1+0x2fd0] ;  /* 0x002fd00001077983 */ /* 0x001ea20000300800 */
[----:B------:R-:W-:Y:S01]  /*1d800*/  IMAD.X R6, R6, 0x1, R3, P5 ;  /* 0x0000000106067824 */ /* 0x000fe200028e0603 */
[----:B------:R-:W-:-:S04]  /*1d810*/  IADD3 R8, P5, PT, R8, R4, RZ ;  /* 0x0000000408087210 */ /* 0x000fc80007fbe0ff */
[----:B------:R0:W-:Y:S04]  /*1d820*/  STL [R1+0x29e8], R6 ;  /* 0x0029e80601007387 */ /* 0x0001e80000100800 */
[----:B0-----:R-:W3:Y:S04]  /*1d830*/  LDL.LU R6, [R1+0x160] ;  /* 0x0001600001067983 */ /* 0x001ee80000300800 */
[----:B------:R2:W-:Y:S02]  /*1d840*/  STL [R1+0x29e0], R8 ;  /* 0x0029e00801007387 */ /* 0x0005e40000100800 */
[----:B--2---:R-:W-:-:S05]  /*1d850*/  IMAD.X R8, R7, 0x1, R2, P4 ;  /* 0x0000000107087824 */ /* 0x004fca00020e0602 */
[----:B------:R4:W-:Y:S02]  /*1d860*/  STL [R1+0x29dc], R8 ;  /* 0x0029dc0801007387 */ /* 0x0009e40000100800 */
[----:B----4-:R-:W-:-:S05]  /*1d870*/  IADD3 R8, P4, PT, R10, R0, RZ ;  /* 0x000000000a087210 */ /* 0x010fca0007f9e0ff */
[----:B------:R0:W-:Y:S04]  /*1d880*/  STL [R1+0x29e4], R8 ;  /* 0x0029e40801007387 */ /* 0x0001e80000100800 */
[----:B0-----:R-:W2:Y:S01]  /*1d890*/  LDL.LU R8, [R1+0x2fcc] ;  /* 0x002fcc0001087983 */ /* 0x001ea20000300800 */
[----:B------:R-:W-:-:S05]  /*1d8a0*/  IMAD.X R7, R7, 0x1, R3, P0 ;  /* 0x0000000107077824 */ /* 0x000fca00000e0603 */
[----:B------:R0:W-:Y:S02]  /*1d8b0*/  STL [R1+0x29cc], R7 ;  /* 0x0029cc0701007387 */ /* 0x0001e40000100800 */
[----:B0-----:R-:W-:Y:S02]  /*1d8c0*/  IADD3 R7, P0, PT, R10, R4, RZ ;  /* 0x000000040a077210 */ /* 0x001fe40007f1e0ff */
[----:B------:R-:W4:Y:S04]  /*1d8d0*/  LDL.LU R10, [R1+0x2fc8] ;  /* 0x002fc800010a7983 */ /* 0x000f280000300800 */
[----:B------:R2:W-:Y:S02]  /*1d8e0*/  STL [R1+0x29d4], R7 ;  /* 0x0029d40701007387 */ /* 0x0005e40000100800 */
[----:B--2---:R-:W-:-:S05]  /*1d8f0*/  IMAD.X R7, R8, 0x1, R2, P1 ;  /* 0x0000000108077824 */ /* 0x004fca00008e0602 */
[----:B------:R3:W-:Y:S02]  /*1d900*/  STL [R1+0x29d0], R7 ;  /* 0x0029d00701007387 */ /* 0x0007e40000100800 */
[----:B---3--:R-:W-:-:S05]  /*1d910*/  IADD3 R7, P1, PT, R6, R0, RZ ;  /* 0x0000000006077210 */ /* 0x008fca0007f3e0ff */
[----:B------:R0:W-:Y:S02]  /*1d920*/  STL [R1+0x29d8], R7 ;  /* 0x0029d80701007387 */ /* 0x0001e40000100800 */
[----:B0-----:R-:W-:Y:S02]  /*1d930*/  IMAD.X R7, R8, 0x1, R3, P2 ;  /* 0x0000000108077824 */ /* 0x001fe400010e0603 */
[----:B------:R-:W2:Y:S04]  /*1d940*/  LDL.LU R8, [R1+0x1e0] ;  /* 0x0001e00001087983 */ /* 0x000ea80000300800 */
[----:B------:R0:W-:Y:S02]  /*1d950*/  STL [R1+0x29bc], R7 ;  /* 0x0029bc0701007387 */ /* 0x0001e40000100800 */
[----:B0-----:R-:W-:Y:S01]  /*1d960*/  IADD3 R7, P2, PT, R6, R4, RZ ;  /* 0x0000000406077210 */ /* 0x001fe20007f5e0ff */
[----:B------:R-:W-:-:S04]  /*1d970*/  IMAD.X R6, R9, 0x1, R2, P3 ;  /* 0x0000000109067824 */ /* 0x000fc800018e0602 */
[----:B------:R0:W-:Y:S04]  /*1d980*/  STL [R1+0x29c4], R7 ;  /* 0x0029c40701007387 */ /* 0x0001e80000100800 */
[----:B0-----:R-:W3:Y:S04]  /*1d990*/  LDL.LU R7, [R1+0x1f4] ;  /* 0x0001f40001077983 */ /* 0x001ee80000300800 */
[----:B------:R0:W-:Y:S02]  /*1d9a0*/  STL [R1+0x29c0], R6 ;  /* 0x0029c00601007387 */ /* 0x0001e40000100800 */
[----:B0-----:R-:W-:-:S05]  /*1d9b0*/  IADD3 R6, P3, PT, R5, R0, RZ ;  /* 0x0000000005067210 */ /* 0x001fca0007f7e0ff */
[----:B------:R0:W-:Y:S02]  /*1d9c0*/  STL [R1+0x29c8], R6 ;  /* 0x0029c80601007387 */ /* 0x0001e40000100800 */
[----:B0-----:R-:W-:Y:S02]  /*1d9d0*/  IMAD.X R6, R9, 0x1, R3, P5 ;  /* 0x0000000109067824 */ /* 0x001fe400028e0603 */
[----:B------:R-:W2:Y:S04]  /*1d9e0*/  LDL.LU R9, [R1+0x1c4] ;  /* 0x0001c40001097983 */ /* 0x000ea80000300800 */
[----:B------:R0:W-:Y:S02]  /*1d9f0*/  STL [R1+0x29ac], R6 ;  /* 0x0029ac0601007387 */ /* 0x0001e40000100800 */
[----:B0-----:R-:W-:Y:S01]  /*1da00*/  IADD3 R6, P5, PT, R5, R4, RZ ;  /* 0x0000000405067210 */ /* 0x001fe20007fbe0ff */
[----:B----4-:R-:W-:-:S04]  /*1da10*/  IMAD.X R5, R10, 0x1, R2, P4 ;  /* 0x000000010a057824 */ /* 0x010fc800020e0602 */
[----:B------:R0:W-:Y:S04]  /*1da20*/  STL [R1+0x29b4], R6 ;  /* 0x0029b40601007387 */ /* 0x0001e80000100800 */
[----:B0-----:R-:W4:Y:S04]  /*1da30*/  LDL.LU R6, [R1+0x1fc] ;  /* 0x0001fc0001067983 */ /* 0x001f280000300800 */
[----:B------:R0:W-:Y:S02]  /*1da40*/  STL [R1+0x29b0], R5 ;  /* 0x0029b00501007387 */ /* 0x0001e40000100800 */
[----:B0-----:R-:W-:-:S05]  /*1da50*/  IADD3 R5, P4, PT, R12, R0, RZ ;  /* 0x000000000c057210 */ /* 0x001fca0007f9e0ff */
[----:B------:R0:W-:Y:S02]  /*1da60*/  STL [R1+0x29b8], R5 ;  /* 0x0029b80501007387 */ /* 0x0001e40000100800 */
[----:B0-----:R-:W-:Y:S02]  /*1da70*/  IMAD.X R5, R10, 0x1, R3, P0 ;  /* 0x000000010a057824 */ /* 0x001fe400000e0603 */
[----:B------:R-:W2:Y:S04]  /*1da80*/  LDL.LU R10, [R1+0x1b4] ;  /* 0x0001b400010a7983 */ /* 0x000ea80000300800 */
[----:B------:R0:W-:Y:S02]  /*1da90*/  STL [R1+0x299c], R5 ;  /* 0x00299c0501007387 */ /* 0x0001e40000100800 */
[----:B0-----:R-:W-:Y:S01]  /*1daa0*/  IADD3 R5, P0, PT, R12, R4, RZ ;  /* 0x000000040c057210 */ /* 0x001fe20007f1e0ff */
[----:B------:R-:W-:-:S04]  /*1dab0*/  IMAD.X R12, R11, 0x1, R2, P1 ;  /* 0x000000010b0c7824 */ /* 0x000fc800008e0602 */
[----:B------:R0:W-:Y:S04]  /*1dac0*/  STL [R1+0x29a4], R5 ;  /* 0x0029a40501007387 */ /* 0x0001e80000100800 */
[----:B0-----:R-:W2:Y:S04]  /*1dad0*/  LDL.LU R5, [R1+0x208] ;  /* 0x0002080001057983 */ /* 0x001ea80000300800 */
[----:B------:R0:W-:Y:S02]  /*1dae0*/  STL [R1+0x29a0], R12 ;  /* 0x0029a00c01007387 */ /* 0x0001e40000100800 */
[----:B0-----:R-:W-:-:S05]  /*1daf0*/  IADD3 R12, P1, PT, R29, R0, RZ ;  /* 0x000000001d0c7210 */ /* 0x001fca0007f3e0ff */
[----:B------:R0:W-:Y:S04]  /*1db00*/  STL [R1+0x29a8], R12 ;  /* 0x0029a80c01007387 */ /* 0x0001e80000100800 */
[----:B0-----:R-:W2:Y:S01]  /*1db10*/  LDL.LU R12, [R1+0x2fc4] ;  /* 0x002fc400010c7983 */ /* 0x001ea20000300800 */
[----:B------:R-:W-:Y:S01]  /*1db20*/  IMAD.X R11, R11, 0x1, R3, P2 ;  /* 0x000000010b0b7824 */ /* 0x000fe200010e0603 */
[----:B------:R-:W-:-:S04]  /*1db30*/  IADD3 R29, P2, PT, R29, R4, RZ ;  /* 0x000000041d1d7210 */ /* 0x000fc80007f5e0ff */
[----:B------:R-:W-:Y:S04]  /*1db40*/  STL [R1+0x298c], R11 ;  /* 0x00298c0b01007387 */ /* 0x000fe80000100800 */
[----:B------:R0:W-:Y:S04]  /*1db50*/  STL [R1+0x2994], R29 ;  /* 0x0029941d01007387 */ /* 0x0001e80000100800 */
[----:B0-----:R-:W3:Y:S01]  /*1db60*/  LDL.LU R29, [R1+0x23c] ;  /* 0x00023c00011d7983 */ /* 0x001ee20000300800 */
[----:B--2---:R-:W-:-:S05]  /*1db70*/  IMAD.X R11, R12, 0x1, R2, P3 ;  /* 0x000000010c0b7824 */ /* 0x004fca00018e0602 */
[----:B------:R0:W-:Y:S01]  /*1db80*/  STL [R1+0x2990], R11 ;  /* 0x0029900b01007387 */ /* 0x0001e20000100800 */
[----:B------:R-:W-:Y:S01]  /*1db90*/  IMAD.X R12, R12, 0x1, R3, P5 ;  /* 0x000000010c0c7824 */ /* 0x000fe200028e0603 */
[----:B0-----:R-:W-:-:S05]  /*1dba0*/  IADD3 R11, P3, PT, R10, R0, RZ ;  /* 0x000000000a0b7210 */ /* 0x001fca0007f7e0ff */
[----:B------:R0:W-:Y:S02]  /*1dbb0*/  STL [R1+0x2998], R11 ;  /* 0x0029980b01007387 */ /* 0x0001e40000100800 */
[----:B0-----:R-:W-:Y:S02]  /*1dbc0*/  IADD3 R11, P5, PT, R10, R4, RZ ;  /* 0x000000040a0b7210 */ /* 0x001fe40007fbe0ff */
[----:B------:R-:W2:Y:S04]  /*1dbd0*/  LDL.LU R10, [R1+0x2ac] ;  /* 0x0002ac00010a7983 */ /* 0x000ea80000300800 */
[----:B------:R0:W-:Y:S04]  /*1dbe0*/  STL [R1+0x297c], R12 ;  /* 0x00297c0c01007387 */ /* 0x0001e80000100800 */
[----:B------:R1:W-:Y:S01]  /*1dbf0*/  STL [R1+0x2984], R11 ;  /* 0x0029840b01007387 */ /* 0x0003e20000100800 */
[----:B0-----:R-:W-:Y:S01]  /*1dc00*/  IMAD.X R12, R13, 0x1, R2, P4 ;  /* 0x000000010d0c7824 */ /* 0x001fe200020e0602 */
[----:B-1----:R-:W-:-:S04]  /*1dc10*/  IADD3 R11, P4, PT, R9, R0, RZ ;  /* 0x00000000090b7210 */ /* 0x002fc80007f9e0ff */
[----:B------:R0:W-:Y:S04]  /*1dc20*/  STL [R1+0x2980], R12 ;  /* 0x0029800c01007387 */ /* 0x0001e80000100800 */
[----:B------:R1:W-:Y:S01]  /*1dc30*/  STL [R1+0x2988], R11 ;  /* 0x0029880b01007387 */ /* 0x0003e20000100800 */
[--C-:B0-----:R-:W-:Y:S01]  /*1dc40*/  IMAD.X R12, R13, 0x1, R3.reuse, P0 ;  /* 0x000000010d0c7824 */ /* 0x101fe200000e0603 */
[----:B-1----:R-:W-:Y:S02]  /*1dc50*/  IADD3 R11, P0, PT, R9, R4, RZ ;  /* 0x00000004090b7210 */ /* 0x002fe40007f1e0ff */
[----:B------:R-:W2:Y:S04]  /*1dc60*/  LDL.LU R9, [R1+0x2b4] ;  /* 0x0002b40001097983 */ /* 0x000ea80000300800 */
[----:B------:R0:W-:Y:S04]  /*1dc70*/  STL [R1+0x296c], R12 ;  /* 0x00296c0c01007387 */ /* 0x0001e80000100800 */
[----:B------:R1:W-:Y:S01]  /*1dc80*/  STL [R1+0x2974], R11 ;  /* 0x0029740b01007387 */ /* 0x0003e20000100800 */
[----:B0-----:R-:W-:Y:S01]  /*1dc90*/  IMAD.X R12, R14, 0x1, R2, P1 ;  /* 0x000000010e0c7824 */ /* 0x001fe200008e0602 */
[----:B------:R-:W-:Y:S01]  /*1dca0*/  IADD3 R13, P1, PT, R8, R0, RZ ;  /* 0x00000000080d7210 */ /* 0x000fe20007f3e0ff */
[----:B-1----:R-:W-:-:S03]  /*1dcb0*/  IMAD.X R11, R14, 0x1, R3, P2 ;  /* 0x000000010e0b7824 */ /* 0x002fc600010e0603 */
[----:B------:R0:W-:Y:S04]  /*1dcc0*/  STL [R1+0x2970], R12 ;  /* 0x0029700c01007387 */ /* 0x0001e80000100800 */
[----:B------:R-:W-:Y:S01]  /*1dcd0*/  STL [R1+0x2978], R13 ;  /* 0x0029780d01007387 */ /* 0x000fe20000100800 */
[----:B0-----:R-:W-:-:S03]  /*1dce0*/  IADD3 R12, P2, PT, R8, R4, RZ ;  /* 0x00000004080c7210 */ /* 0x001fc60007f5e0ff */
[----:B------:R-:W2:Y:S04]  /*1dcf0*/  LDL.LU R8, [R1+0x314] ;  /* 0x0003140001087983 */ /* 0x000ea80000300800 */
[----:B------:R0:W-:Y:S04]  /*1dd00*/  STL [R1+0x295c], R11 ;  /* 0x00295c0b01007387 */ /* 0x0001e80000100800 */
[----:B------:R1:W-:Y:S01]  /*1dd10*/  STL [R1+0x2964], R12 ;  /* 0x0029640c01007387 */ /* 0x0003e20000100800 */
[----:B0-----:R-:W-:Y:S01]  /*1dd20*/  IMAD.X R11, R15, 0x1, R2, P3 ;  /* 0x000000010f0b7824 */ /* 0x001fe200018e0602 */
[----:B---3--:R-:W-:Y:S01]  /*1dd30*/  IADD3 R13, P3, PT, R7, R0, RZ ;  /* 0x00000000070d7210 */ /* 0x008fe20007f7e0ff */
[----:B-1----:R-:W-:-:S03]  /*1dd40*/  IMAD.X R12, R15, 0x1, R3, P5 ;  /* 0x000000010f0c7824 */ /* 0x002fc600028e0603 */
[----:B------:R0:W-:Y:S04]  /*1dd50*/  STL [R1+0x2960], R11 ;  /* 0x0029600b01007387 */ /* 0x0001e80000100800 */
[----:B------:R-:W-:Y:S01]  /*1dd60*/  STL [R1+0x2968], R13 ;  /* 0x0029680d01007387 */ /* 0x000fe20000100800 */
[----:B0-----:R-:W-:-:S03]  /*1dd70*/  IADD3 R11, P5, PT, R7, R4, RZ ;  /* 0x00000004070b7210 */ /* 0x001fc60007fbe0ff */
[----:B------:R-:W3:Y:S04]  /*1dd80*/  LDL.LU R7, [R1+0x31c] ;  /* 0x00031c0001077983 */ /* 0x000ee80000300800 */
[----:B------:R0:W-:Y:S04]  /*1dd90*/  STL [R1+0x294c], R12 ;  /* 0x00294c0c01007387 */ /* 0x0001e80000100800 */
[----:B------:R1:W-:Y:S01]  /*1dda0*/  STL [R1+0x2954], R11 ;  /* 0x0029540b01007387 */ /* 0x0003e20000100800 */
[----:B0-----:R-:W-:Y:S01]  /*1ddb0*/  IMAD.X R12, R16, 0x1, R2, P4 ;  /* 0x00000001100c7824 */ /* 0x001fe200020e0602 */
[----:B----4-:R-:W-:Y:S01]  /*1ddc0*/  IADD3 R13, P4, PT, R6, R0, RZ ;  /* 0x00000000060d7210 */ /* 0x010fe20007f9e0ff */
[----:B-1----:R-:W-:-:S03]  /*1ddd0*/  IMAD.X R11, R16, 0x1, R3, P0 ;  /* 0x00000001100b7824 */ /* 0x002fc600000e0603 */
[----:B------:R0:W-:Y:S04]  /*1dde0*/  STL [R1+0x2950], R12 ;  /* 0x0029500c01007387 */ /* 0x0001e80000100800 */
[----:B------:R5:W-:Y:S01]  /*1ddf0*/  STL [R1+0x2958], R13 ;  /* 0x0029580d01007387 */ /* 0x000be20000100800 */
[----:B0-----:R-:W-:-:S03]  /*1de00*/  IADD3 R12, P0, PT, R6, R4, RZ ;  /* 0x00000004060c7210 */ /* 0x001fc60007f1e0ff */
[----:B------:R-:W4:Y:S04]  /*1de10*/  LDL.LU R6, [R1+0x324] ;  /* 0x0003240001067983 */ /* 0x000f280000300800 */
[----:B------:R0:W-:Y:S01]  /*1de20*/  STL [R1+0x293c], R11 ;  /* 0x00293c0b01007387 */ /* 0x0001e20000100800 */
[----:B-----5:R-:W-:-:S03]  /*1de30*/  IMAD.X R13, R17, 0x1, R3, P2 ;  /* 0x00000001110d7824 */ /* 0x020fc600010e0603 */
[----:B------:R1:W-:Y:S01]  /*1de40*/  STL [R1+0x2944], R12 ;  /* 0x0029440c01007387 */ /* 0x0003e20000100800 */
[----:B0-----:R-:W-:Y:S01]  /*1de50*/  IMAD.X R11, R17, 0x1, R2, P1 ;  /* 0x00000001110b7824 */ /* 0x001fe200008e0602 */
[----:B-1----:R-:W-:-:S04]  /*1de60*/  IADD3 R12, P1, PT, R5, R0, RZ ;  /* 0x00000000050c7210 */ /* 0x002fc80007f3e0ff */
[----:B------:R0:W-:Y:S04]  /*1de70*/  STL [R1+0x2940], R11 ;  /* 0x0029400b01007387 */ /* 0x0001e80000100800 */
[----:B------:R1:W-:Y:S04]  /*1de80*/  STL [R1+0x2948], R12 ;  /* 0x0029480c01007387 */ /* 0x0003e80000100800 */
[----:B------:R-:W-:Y:S01]  /*1de90*/  STL [R1+0x292c], R13 ;  /* 0x00292c0d01007387 */ /* 0x000fe20000100800 */
[----:B0-----:R-:W-:-:S03]  /*1dea0*/  IADD3 R11, P2, PT, R5, R4, RZ ;  /* 0x00000004050b7210 */ /* 0x001fc60007f5e0ff */
[----:B------:R-:W5:Y:S01]  /*1deb0*/  LDL.LU R5, [R1+0x32c] ;  /* 0x00032c0001057983 */ /* 0x000f620000300800 */
[----:B-1----:R-:W-:-:S03]  /*1dec0*/  IMAD.X R12, R18, 0x1, R2, P3 ;  /* 0x00000001120c7824 */ /* 0x002fc600018e0602 */
[----:B------:R0:W-:Y:S04]  /*1ded0*/  STL [R1+0x2934], R11 ;  /* 0x0029340b01007387 */ /* 0x0001e80000100800 */
[----:B------:R1:W-:Y:S01]  /*1dee0*/  STL [R1+0x2930], R12 ;  /* 0x0029300c01007387 */ /* 0x0003e20000100800 */
[C---:B0-----:R-:W-:Y:S01]  /*1def0*/  IADD3 R11, P3, PT, R29.reuse, R0, RZ ;  /* 0x000000001d0b7210 */ /* 0x041fe20007f7e0ff */
[----:B-1----:R-:W-:Y:S01]  /*1df00*/  IMAD.X R12, R18, 0x1, R3, P5 ;  /* 0x00000001120c7824 */ /* 0x002fe200028e0603 */
[----:B------:R-:W-:-:S03]  /*1df10*/  IADD3 R13, P5, PT, R29, R4, RZ ;  /* 0x000000041d0d7210 */ /* 0x000fc60007fbe0ff */
[----:B------:R0:W-:Y:S04]  /*1df20*/  STL [R1+0x2938], R11 ;  /* 0x0029380b01007387 */ /* 0x0001e80000100800 */
[----:B------:R-:W-:Y:S04]  /*1df30*/  STL [R1+0x291c], R12 ;  /* 0x00291c0c01007387 */ /* 0x000fe80000100800 */
[----:B------:R-:W-:Y:S04]  /*1df40*/  STL [R1+0x2924], R13 ;  /* 0x0029240d01007387 */ /* 0x000fe80000100800 */
[----:B------:R-:W5:Y:S01]  /*1df50*/  LDL.LU R29, [R1+0x334] ;  /* 0x00033400011d7983 */ /* 0x000f620000300800 */
[----:B0-----:R-:W-:-:S05]  /*1df60*/  IMAD.X R11, R19, 0x1, R2, P4 ;  /* 0x00000001130b7824 */ /* 0x001fca00020e0602 */
[----:B------:R0:W-:Y:S02]  /*1df70*/  STL [R1+0x2920], R11 ;  /* 0x0029200b01007387 */ /* 0x0001e40000100800 */
[----:B0-----:R-:W-:Y:S01]  /*1df80*/  IMAD.X R11, R19, 0x1, R3, P0 ;  /* 0x00000001130b7824 */ /* 0x001fe200000e0603 */
[----:B------:R-:W-:Y:S02]  /*1df90*/  SHF.R.S32.HI R22, RZ, 0x1f, R22 ;  /* 0x0000001fff167819 */ /* 0x000fe40000011416 */
[----:B------:R-:W-:Y:S02]  /*1dfa0*/  SHF.R.S32.HI R23, RZ, 0x1f, R23 ;  /* 0x0000001fff177819 */ /* 0x000fe40000011417 */
[----:B------:R-:W-:Y:S02]  /*1dfb0*/  SHF.R.S32.HI R24, RZ, 0x1f, R24 ;  /* 0x0000001fff187819 */ /* 0x000fe40000011418 */
[----:B------:R-:W-:Y:S02]  /*1dfc0*/  SHF.R.S32.HI R25, RZ, 0x1f, R25 ;  /* 0x0000001fff197819 */ /* 0x000fe40000011419 */
[----:B--2---:R-:W-:-:S05]  /*1dfd0*/  IADD3 R12, P4, PT, R10, R0, RZ ;  /* 0x000000000a0c7210 */ /* 0x004fca0007f9e0ff */
[----:B------:R0:W-:Y:S04]  /*1dfe0*/  STL [R1+0x2928], R12 ;  /* 0x0029280c01007387 */ /* 0x0001e80000100800 */
[----:B------:R-:W-:Y:S01]  /*1dff0*/  STL [R1+0x290c], R11 ;  /* 0x00290c0b01007387 */ /* 0x000fe20000100800 */
[----:B0-----:R-:W-:Y:S01]  /*1e000*/  IADD3 R12, P0, PT, R10, R4, RZ ;  /* 0x000000040a0c7210 */ /* 0x001fe20007f1e0ff */
[----:B------:R-:W-:-:S04]  /*1e010*/  IMAD.X R10, R20, 0x1, R2, P1 ;  /* 0x00000001140a7824 */ /* 0x000fc800008e0602 */
[----:B------:R0:W-:Y:S04]  /*1e020*/  STL [R1+0x2914], R12 ;  /* 0x0029140c01007387 */ /* 0x0001e80000100800 */
[----:B------:R1:W-:Y:S01]  /*1e030*/  STL [R1+0x2910], R10 ;  /* 0x0029100a01007387 */ /* 0x0003e20000100800 */
[----:B0-----:R-:W-:-:S03]  /*1e040*/  IMAD.X R12, R20, 0x1, R3, P2 ;  /* 0x00000001140c7824 */ /* 0x001fc600010e0603 */
[----:B-1----:R-:W2:Y:S01]  /*1e050*/  LDL.LU R10, [R1+0x33c] ;  /* 0x00033c00010a7983 */ /* 0x002ea20000300800 */
[----:B------:R-:W-:-:S05]  /*1e060*/  IADD3 R11, P1, PT, R9, R0, RZ ;  /* 0x00000000090b7210 */ /* 0x000fca0007f3e0ff */
[----:B------:R0:W-:Y:S04]  /*1e070*/  STL [R1+0x2918], R11 ;  /* 0x0029180b01007387 */ /* 0x0001e80000100800 */
[----:B------:R1:W-:Y:S01]  /*1e080*/  STL [R1+0x28fc], R12 ;  /* 0x0028fc0c01007387 */ /* 0x0003e20000100800 */
[----:B0-----:R-:W-:Y:S01]  /*1e090*/  IADD3 R11, P2, PT, R9, R4, RZ ;  /* 0x00000004090b7210 */ /* 0x001fe20007f5e0ff */
[----:B-1----:R-:W-:-:S04]  /*1e0a0*/  IMAD.X R12, R21, 0x1, R2, P3 ;  /* 0x00000001150c7824 */ /* 0x002fc800018e0602 */
[----:B------:R0:W-:Y:S04]  /*1e0b0*/  STL [R1+0x2904], R11 ;  /* 0x0029040b01007387 */ /* 0x0001e80000100800 */
[----:B------:R-:W-:Y:S01]  /*1e0c0*/  STL [R1+0x2900], R12 ;  /* 0x0029000c01007387 */ /* 0x000fe20000100800 */
[C---:B------:R-:W-:Y:S01]  /*1e0d0*/  IADD3 R9, P3, PT, R8.reuse, R0, RZ ;  /* 0x0000000008097210 */ /* 0x040fe20007f7e0ff */
[----:B0-----:R-:W-:Y:S01]  /*1e0e0*/  IMAD.X R11, R21, 0x1, R3, P5 ;  /* 0x00000001150b7824 */ /* 0x001fe200028e0603 */
[----:B------:R-:W-:-:S03]  /*1e0f0*/  IADD3 R8, P5, PT, R8, R4, RZ ;  /* 0x0000000408087210 */ /* 0x000fc60007fbe0ff */
[----:B------:R0:W-:Y:S04]  /*1e100*/  STL [R1+0x2908], R9 ;  /* 0x0029080901007387 */ /* 0x0001e80000100800 */
[----:B0-----:R-:W2:Y:S04]  /*1e110*/  LDL.LU R9, [R1+0x340] ;  /* 0x0003400001097983 */ /* 0x001ea80000300800 */
[----:B------:R0:W-:Y:S04]  /*1e120*/  STL [R1+0x28ec], R11 ;  /* 0x0028ec0b01007387 */ /* 0x0001e80000100800 */
[----:B------:R1:W-:Y:S01]  /*1e130*/  STL [R1+0x28f4], R8 ;  /* 0x0028f40801007387 */ /* 0x0003e20000100800 */
[C---:B0-----:R-:W-:Y:S01]  /*1e140*/  IMAD.X R11, R22.reuse, 0x1, R2, P4 ;  /* 0x00000001160b7824 */ /* 0x041fe200020e0602 */
[----:B---3--:R-:W-:Y:S01]  /*1e150*/  IADD3 R12, P4, PT, R7, R0, RZ ;  /* 0x00000000070c7210 */ /* 0x008fe20007f9e0ff */
[----:B-1----:R-:W-:-:S03]  /*1e160*/  IMAD.X R8, R22, 0x1, R3, P0 ;  /* 0x0000000116087824 */ /* 0x002fc600000e0603 */
[----:B------:R0:W-:Y:S04]  /*1e170*/  STL [R1+0x28f0], R11 ;  /* 0x0028f00b01007387 */ /* 0x0001e80000100800 */
[----:B------:R-:W-:Y:S04]  /*1e180*/  STL [R1+0x28f8], R12 ;  /* 0x0028f80c01007387 */ /* 0x000fe80000100800 */
[----:B------:R1:W-:Y:S01]  /*1e190*/  STL [R1+0x28dc], R8 ;  /* 0x0028dc0801007387 */ /* 0x0003e20000100800 */
[----:B0-----:R-:W-:Y:S01]  /*1e1a0*/  IADD3 R11, P0, PT, R7, R4, RZ ;  /* 0x00000004070b7210 */ /* 0x001fe20007f1e0ff */
[----:B------:R-:W-:-:S02]  /*1e1b0*/  IMAD.X R7, R23, 0x1, R2, P1 ;  /* 0x0000000117077824 */ /* 0x000fc400008e0602 */
[----:B-1----:R-:W3:Y:S04]  /*1e1c0*/  LDL.LU R8, [R1+0x348] ;  /* 0x0003480001087983 */ /* 0x002ee80000300800 */
[----:B------:R4:W-:Y:S04]  /*1e1d0*/  STL [R1+0x28e4], R11 ;  /* 0x0028e40b01007387 */ /* 0x0009e80000100800 */
[----:B------:R0:W-:Y:S01]  /*1e1e0*/  STL [R1+0x28e0], R7 ;  /* 0x0028e00701007387 */ /* 0x0001e20000100800 */
[C---:B----4-:R-:W-:Y:S01]  /*1e1f0*/  IADD3 R11, P1, PT, R6.reuse, R0, RZ ;  /* 0x00000000060b7210 */ /* 0x050fe20007f3e0ff */
[----:B0-----:R-:W-:Y:S01]  /*1e200*/  IMAD.X R7, R23, 0x1, R3, P2 ;  /* 0x0000000117077824 */ /* 0x001fe200010e0603 */
[----:B------:R-:W-:-:S03]  /*1e210*/  IADD3 R6, P2, PT, R6, R4, RZ ;  /* 0x0000000406067210 */ /* 0x000fc60007f5e0ff */
[----:B------:R0:W-:Y:S04]  /*1e220*/  STL [R1+0x28e8], R11 ;  /* 0x0028e80b01007387 */ /* 0x0001e80000100800 */
[----:B------:R-:W4:Y:S04]  /*1e230*/  LDL.LU R14, [R1+0x150] ;  /* 0x00015000010e7983 */ /* 0x000f280000300800 */
[----:B------:R1:W-:Y:S01]  /*1e240*/  STL [R1+0x28cc], R7 ;  /* 0x0028cc0701007387 */ /* 0x0003e20000100800 */
[----:B0-----:R-:W-:-:S03]  /*1e250*/  IMAD.X R11, R24, 0x1, R2, P3 ;  /* 0x00000001180b7824 */ /* 0x001fc600018e0602 */
[----:B------:R5:W-:Y:S04]  /*1e260*/  STL [R1+0x28d4], R6 ;  /* 0x0028d40601007387 */ /* 0x000be80000100800 */
[----:B-1----:R-:W4:Y:S01]  /*1e270*/  LDL.LU R7, [R1+0x34c] ;  /* 0x00034c0001077983 */ /* 0x002f220000300800 */
[----:B-----5:R-:W-:-:S03]  /*1e280*/  IADD3 R6, P3, PT, R5, R0, RZ ;  /* 0x0000000005067210 */ /* 0x020fc60007f7e0ff */
[----:B------:R0:W-:Y:S04]  /*1e290*/  STL [R1+0x28d0], R11 ;  /* 0x0028d00b01007387 */ /* 0x0001e80000100800 */
[----:B------:R1:W-:Y:S01]  /*1e2a0*/  STL [R1+0x28d8], R6 ;  /* 0x0028d80601007387 */ /* 0x0003e20000100800 */
[----:B0-----:R-:W-:Y:S01]  /*1e2b0*/  IMAD.X R11, R24, 0x1, R3, P5 ;  /* 0x00000001180b7824 */ /* 0x001fe200028e0603 */
[----:B------:R-:W-:Y:S02]  /*1e2c0*/  IADD3 R5, P5, PT, R5, R4, RZ ;  /* 0x0000000405057210 */ /* 0x000fe40007fbe0ff */
[----:B-1----:R-:W5:Y:S04]  /*1e2d0*/  LDL.LU R6, [R1+0x154] ;  /* 0x0001540001067983 */ /* 0x002f680000300800 */
[----:B------:R0:W-:Y:S04]  /*1e2e0*/  STL [R1+0x28bc], R11 ;  /* 0x0028bc0b01007387 */ /* 0x0001e80000100800 */
[----:B------:R1:W-:Y:S01]  /*1e2f0*/  STL [R1+0x28c4], R5 ;  /* 0x0028c40501007387 */ /* 0x0003e20000100800 */
[----:B0-----:R-:W-:-:S03]  /*1e300*/  IMAD.X R11, R25, 0x1, R2, P4 ;  /* 0x00000001190b7824 */ /* 0x001fc600020e0602 */
[----:B-1----:R-:W5:Y:S01]  /*1e310*/  LDL.LU R5, [R1+0x350] ;  /* 0x0003500001057983 */ /* 0x002f620000300800 */
[----:B------:R-:W-:-:S03]  /*1e320*/  IADD3 R13, P4, PT, R29, R0, RZ ;  /* 0x000000001d0d7210 */ /* 0x000fc60007f9e0ff */
[----:B------:R0:W-:Y:S04]  /*1e330*/  STL [R1+0x28c0], R11 ;  /* 0x0028c00b01007387 */ /* 0x0001e80000100800 */
[----:B------:R1:W-:Y:S01]  /*1e340*/  STL [R1+0x28c8], R13 ;  /* 0x0028c80d01007387 */ /* 0x0003e20000100800 */
[----:B0-----:R-:W-:Y:S01]  /*1e350*/  IMAD.X R11, R25, 0x1, R3, P0 ;  /* 0x00000001190b7824 */ /* 0x001fe200000e0603 */
[----:B------:R-:W-:Y:S02]  /*1e360*/  IADD3 R12, P0, PT, R29, R4, RZ ;  /* 0x000000041d0c7210 */ /* 0x000fe40007f1e0ff */
[----:B-1----:R-:W5:Y:S04]  /*1e370*/  LDL.LU R13, [R1+0x15c] ;  /* 0x00015c00010d7983 */ /* 0x002f680000300800 */
[----:B------:R0:W-:Y:S04]  /*1e380*/  STL [R1+0x28ac], R11 ;  /* 0x0028ac0b01007387 */ /* 0x0001e80000100800 */
[----:B------:R2:W-:Y:S04]  /*1e390*/  STL [R1+0x28b4], R12 ;  /* 0x0028b40c01007387 */ /* 0x0005e80000100800 */
[----:B------:R-:W5:Y:S01]  /*1e3a0*/  LDL.LU R29, [R1+0x358] ;  /* 0x00035800011d7983 */ /* 0x000f620000300800 */
[----:B------:R-:W-:-:S05]  /*1e3b0*/  SHF.R.S32.HI R26, RZ, 0x1f, R26 ;  /* 0x0000001fff1a7819 */ /* 0x000fca000001141a */
[C---:B0-----:R-:W-:Y:S01]  /*1e3c0*/  IMAD.X R11, R26.reuse, 0x1, R2, P1 ;  /* 0x000000011a0b7824 */ /* 0x041fe200008e0602 */
[----:B------:R-:W-:Y:S01]  /*1e3d0*/  SHF.R.S32.HI R27, RZ, 0x1f, R27 ;  /* 0x0000001fff1b7819 */ /* 0x000fe2000001141b */
[----:B------:R-:W-:-:S03]  /*1e3e0*/  IMAD.X R15, R26, 0x1, R3, P2 ;  /* 0x000000011a0f7824 */ /* 0x000fc600010e0603 */
[----:B------:R0:W-:Y:S01]  /*1e3f0*/  STL [R1+0x28b0], R11 ;  /* 0x0028b00b01007387 */ /* 0x0001e20000100800 */
[----:B------:R-:W-:-:S05]  /*1e400*/  SHF.R.S32.HI R28, RZ, 0x1f, R28 ;  /* 0x0000001fff1c7819 */ /* 0x000fca000001141c */
[----:B------:R-:W-:Y:S01]  /*1e410*/  IMAD.X R16, R28, 0x1, R2, P4 ;  /* 0x000000011c107824 */ /* 0x000fe200020e0602 */
[C---:B--2---:R-:W-:Y:S02]  /*1e420*/  IADD3 R12, P1, PT, R10.reuse, R0, RZ ;  /* 0x000000000a0c7210 */ /* 0x044fe40007f3e0ff */
[----:B0-----:R-:W-:-:S03]  /*1e430*/  IADD3 R11, P2, PT, R10, R4, RZ ;  /* 0x000000040a0b7210 */ /* 0x001fc60007f5e0ff */
[----:B------:R0:W-:Y:S01]  /*1e440*/  STL [R1+0x28b8], R12 ;  /* 0x0028b80c01007387 */ /* 0x0001e20000100800 */
[----:B------:R-:W-:-:S03]  /*1e450*/  IMAD.X R10, R27, 0x1, R2, P3 ;  /* 0x000000011b0a7824 */ /* 0x000fc600018e0602 */
[----:B0-----:R-:W2:Y:S04]  /*1e460*/  LDL.LU R12, [R1+0x164] ;  /* 0x00016400010c7983 */ /* 0x001ea80000300800 */
[----:B------:R-:W-:Y:S04]  /*1e470*/  STL [R1+0x289c], R15 ;  /* 0x00289c0f01007387 */ /* 0x000fe80000100800 */
[----:B------:R0:W-:Y:S04]  /*1e480*/  STL [R1+0x28a4], R11 ;  /* 0x0028a40b01007387 */ /* 0x0001e80000100800 */
[----:B0-----:R-:W2:Y:S04]  /*1e490*/  LDL.LU R11, [R1+0x35c] ;  /* 0x00035c00010b7983 */ /* 0x001ea80000300800 */
[----:B------:R0:W-:Y:S01]  /*1e4a0*/  STL [R1+0x28a0], R10 ;  /* 0x0028a00a01007387 */ /* 0x0001e20000100800 */
[----:B------:R-:W-:Y:S01]  /*1e4b0*/  IADD3 R15, P3, PT, R9, R0, RZ ;  /* 0x00000000090f7210 */ /* 0x000fe20007f7e0ff */
[----:B0-----:R-:W-:Y:S01]  /*1e4c0*/  IMAD.X R10, R27, 0x1, R3, P5 ;  /* 0x000000011b0a7824 */ /* 0x001fe200028e0603 */
[----:B------:R-:W-:-:S03]  /*1e4d0*/  IADD3 R9, P5, PT, R9, R4, RZ ;  /* 0x0000000409097210 */ /* 0x000fc60007fbe0ff */
[----:B------:R0:W-:Y:S04]  /*1e4e0*/  STL [R1+0x28a8], R15 ;  /* 0x0028a80f01007387 */ /* 0x0001e80000100800 */
[----:B0-----:R-:W2:Y:S04]  /*1e4f0*/  LDL.LU R15, [R1+0x168] ;  /* 0x00016800010f7983 */ /* 0x001ea80000300800 */
[----:B------:R0:W-:Y:S04]  /*1e500*/  STL [R1+0x288c], R10 ;  /* 0x00288c0a01007387 */ /* 0x0001e80000100800 */
[----:B------:R3:W-:Y:S04]  /*1e510*/  STL [R1+0x2894], R9 ;  /* 0x0028940901007387 */ /* 0x0007e80000100800 */
[----:B0-----:R-:W2:Y:S04]  /*1e520*/  LDL.LU R10, [R1+0x360] ;  /* 0x00036000010a7983 */ /* 0x001ea80000300800 */
[----:B------:R0:W-:Y:S01]  /*1e530*/  STL [R1+0x2890], R16 ;  /* 0x0028901001007387 */ /* 0x0001e20000100800 */
[----:B---3--:R-:W-:Y:S01]  /*1e540*/  IADD3 R9, P4, PT, R8, R0, RZ ;  /* 0x0000000008097210 */ /* 0x008fe20007f9e0ff */
[----:B0-----:R-:W-:Y:S01]  /*1e550*/  IMAD.X R16, R28, 0x1, R3, P0 ;  /* 0x000000011c107824 */ /* 0x001fe200000e0603 */
[----:B------:R-:W-:-:S03]  /*1e560*/  IADD3 R8, P0, PT, R8, R4, RZ ;  /* 0x0000000408087210 */ /* 0x000fc60007f1e0ff */
[----:B------:R0:W-:Y:S04]  /*1e570*/  STL [R1+0x2898], R9 ;  /* 0x0028980901007387 */ /* 0x0001e80000100800 */
[----:B0-----:R-:W3:Y:S04]  /*1e580*/  LDL.LU R9, [R1+0x16c] ;  /* 0x00016c0001097983 */ /* 0x001ee80000300800 */
[----:B------:R4:W-:Y:S04]  /*1e590*/  STL [R1+0x1cc4], R16 ;  /* 0x001cc41001007387 */ /* 0x0009e80000100800 */
[----:B------:R0:W-:Y:S01]  /*1e5a0*/  STL [R1+0x1ce0], R8 ;  /* 0x001ce00801007387 */ /* 0x0001e20000100800 */
[----:B----4-:R-:W-:-:S03]  /*1e5b0*/  IMAD.X R16, R14, 0x1, R2, P1 ;  /* 0x000000010e107824 */ /* 0x010fc600008e0602 */
[----:B0-----:R-:W4:Y:S01]  /*1e5c0*/  LDL.LU R8, [R1+0x368] ;  /* 0x0003680001087983 */ /* 0x001f220000300800 */
[----:B------:R-:W-:-:S03]  /*1e5d0*/  IADD3 R17, P1, PT, R7, R0, RZ ;  /* 0x0000000007117210 */ /* 0x000fc60007f3e0ff */
[----:B------:R0:W-:Y:S04]  /*1e5e0*/  STL [R1+0x1cc8], R16 ;  /* 0x001cc81001007387 */ /* 0x0001e80000100800 */
[----:B------:R-:W-:Y:S01]  /*1e5f0*/  STL [R1+0x1ce8], R17 ;  /* 0x001ce81101007387 */ /* 0x000fe20000100800 */
[----:B0-----:R-:W-:Y:S01]  /*1e600*/  IMAD.X R16, R14, 0x1, R3, P2 ;  /* 0x000000010e107824 */ /* 0x001fe200010e0603 */
[----:B------:R-:W-:Y:S02]  /*1e610*/  IADD3 R7, P2, PT, R7, R4, RZ ;  /* 0x0000000407077210 */ /* 0x000fe40007f5e0ff */
[----:B------:R-:W4:Y:S04]  /*1e620*/  LDL.LU R14, [R1+0x174] ;  /* 0x00017400010e7983 */ /* 0x000f280000300800 */
[----:B------:R5:W-:Y:S04]  /*1e630*/  STL [R1+0x1ccc], R16 ;  /* 0x001ccc1001007387 */ /* 0x000be80000100800 */
[----:B------:R0:W-:Y:S01]  /*1e640*/  STL [R1+0x1cf0], R7 ;  /* 0x001cf00701007387 */ /* 0x0001e20000100800 */
[----:B-----5:R-:W-:-:S03]  /*1e650*/  IMAD.X R16, R6, 0x1, R2, P3 ;  /* 0x0000000106107824 */ /* 0x020fc600018e0602 */
[----:B0-----:R-:W5:Y:S01]  /*1e660*/  LDL.LU R7, [R1+0x36c] ;  /* 0x00036c0001077983 */ /* 0x001f620000300800 */
[----:B------:R-:W-:-:S03]  /*1e670*/  IADD3 R17, P3, PT, R5, R0, RZ ;  /* 0x0000000005117210 */ /* 0x000fc60007f7e0ff */
[----:B------:R0:W-:Y:S04]  /*1e680*/  STL [R1+0x1cd0], R16 ;  /* 0x001cd01001007387 */ /* 0x0001e80000100800 */
[----:B------:R-:W-:Y:S01]  /*1e690*/  STL [R1+0x1cf8], R17 ;  /* 0x001cf81101007387 */ /* 0x000fe20000100800 */
[----:B0-----:R-:W-:Y:S01]  /*1e6a0*/  IMAD.X R16, R6, 0x1, R3, P5 ;  /* 0x0000000106107824 */ /* 0x001fe200028e0603 */
[----:B------:R-:W-:Y:S02]  /*1e6b0*/  IADD3 R5, P5, PT, R5, R4, RZ ;  /* 0x0000000405057210 */ /* 0x000fe40007fbe0ff */
[----:B------:R-:W5:Y:S04]  /*1e6c0*/  LDL.LU R6, [R1+0x17c] ;  /* 0x00017c0001067983 */ /* 0x000f680000300800 */
[----:B------:R0:W-:Y:S04]  /*1e6d0*/  STL [R1+0x1cd4], R16 ;  /* 0x001cd41001007387 */ /* 0x0001e80000100800 */
[----:B------:R1:W-:Y:S01]  /*1e6e0*/  STL [R1+0x1d00], R5 ;  /* 0x001d000501007387 */ /* 0x0003e20000100800 */
[----:B0-----:R-:W-:-:S03]  /*1e6f0*/  IMAD.X R16, R13, 0x1, R2, P4 ;  /* 0x000000010d107824 */ /* 0x001fc600020e0602 */
[----:B-1----:R-:W5:Y:S01]  /*1e700*/  LDL.LU R5, [R1+0x374] ;  /* 0x0003740001057983 */ /* 0x002f620000300800 */
[----:B------:R-:W-:-:S03]  /*1e710*/  IADD3 R18, P4, PT, R29, R0, RZ ;  /* 0x000000001d127210 */ /* 0x000fc60007f9e0ff */
[----:B------:R0:W-:Y:S04]  /*1e720*/  STL [R1+0x1cd8], R16 ;  /* 0x001cd81001007387 */ /* 0x0001e80000100800 */
[----:B------:R-:W-:Y:S01]  /*1e730*/  STL [R1+0x1d08], R18 ;  /* 0x001d081201007387 */ /* 0x000fe20000100800 */
[----:B0-----:R-:W-:Y:S01]  /*1e740*/  IMAD.X R16, R13, 0x1, R3, P0 ;  /* 0x000000010d107824 */ /* 0x001fe200000e0603 */
[----:B------:R-:W-:Y:S02]  /*1e750*/  IADD3 R17, P0, PT, R29, R4, RZ ;  /* 0x000000041d117210 */ /* 0x000fe40007f1e0ff */
[----:B------:R-:W5:Y:S04]  /*1e760*/  LDL.LU R13, [R1+0x180] ;  /* 0x00018000010d7983 */ /* 0x000f680000300800 */
[----:B------:R2:W-:Y:S04]  /*1e770*/  STL [R1+0x1cdc], R16 ;  /* 0x001cdc1001007387 */ /* 0x0005e80000100800 */
[----:B------:R-:W-:Y:S04]  /*1e780*/  STL [R1+0x1d10], R17 ;  /* 0x001d101101007387 */ /* 0x000fe80000100800 */
[----:B------:R-:W5:Y:S01]  /*1e790*/  LDL.LU R29, [R1+0x378] ;  /* 0x00037800011d7983 */ /* 0x000f620000300800 */
[----:B--2---:R-:W-:-:S05]  /*1e7a0*/  IMAD.X R16, R12, 0x1, R2, P1 ;  /* 0x000000010c107824 */ /* 0x004fca00008e0602 */
[----:B------:R0:W-:Y:S02]  /*1e7b0*/  STL [R1+0x1ce4], R16 ;  /* 0x001ce41001007387 */ /* 0x0001e40000100800 */
[----:B0-----:R-:W-:Y:S01]  /*1e7c0*/  IMAD.X R16, R12, 0x1, R3, P2 ;  /* 0x000000010c107824 */ /* 0x001fe200010e0603 */
[C---:B------:R-:W-:Y:S02]  /*1e7d0*/  IADD3 R17, P1, PT, R11.reuse, R0, RZ ;  /* 0x000000000b117210 */ /* 0x040fe40007f3e0ff */
[----:B------:R-:W-:-:S03]  /*1e7e0*/  IADD3 R11, P2, PT, R11, R4, RZ ;  /* 0x000000040b0b7210 */ /* 0x000fc60007f5e0ff */
[----:B------:R-:W-:Y:S04]  /*1e7f0*/  STL [R1+0x1d18], R17 ;  /* 0x001d181101007387 */ /* 0x000fe80000100800 */
[----:B------:R-:W2:Y:S04]  /*1e800*/  LDL.LU R12, [R1+0x184] ;  /* 0x00018400010c7983 */ /* 0x000ea80000300800 */
[----:B------:R-:W-:Y:S04]  /*1e810*/  STL [R1+0x1cec], R16 ;  /* 0x001cec1001007387 */ /* 0x000fe80000100800 */
[----:B------:R0:W-:Y:S04]  /*1e820*/  STL [R1+0x1d20], R11 ;  /* 0x001d200b01007387 */ /* 0x0001e80000100800 */
[----:B0-----:R-:W2:Y:S01]  /*1e830*/  LDL.LU R11, [R1+0x37c] ;  /* 0x00037c00010b7983 */ /* 0x001ea20000300800 */
[----:B------:R-:W-:-:S05]  /*1e840*/  IMAD.X R16, R15, 0x1, R2, P3 ;  /* 0x000000010f107824 */ /* 0x000fca00018e0602 */
[----:B------:R0:W-:Y:S01]  /*1e850*/  STL [R1+0x1cf4], R16 ;  /* 0x001cf41001007387 */ /* 0x0001e20000100800 */
[C---:B------:R-:W-:Y:S01]  /*1e860*/  IADD3 R17, P3, PT, R10.reuse, R0, RZ ;  /* 0x000000000a117210 */ /* 0x040fe20007f7e0ff */
[----:B0-----:R-:W-:Y:S01]  /*1e870*/  IMAD.X R16, R15, 0x1, R3, P5 ;  /* 0x000000010f107824 */ /* 0x001fe200028e0603 */
[----:B------:R-:W-:-:S03]  /*1e880*/  IADD3 R10, P5, PT, R10, R4, RZ ;  /* 0x000000040a0a7210 */ /* 0x000fc60007fbe0ff */
[----:B------:R-:W-:Y:S04]  /*1e890*/  STL [R1+0x1d28], R17 ;  /* 0x001d281101007387 */ /* 0x000fe80000100800 */
[----:B------:R-:W2:Y:S04]  /*1e8a0*/  LDL.LU R15, [R1+0x188] ;  /* 0x00018800010f7983 */ /* 0x000ea80000300800 */
[----:B------:R3:W-:Y:S04]  /*1e8b0*/  STL [R1+0x1cfc], R16 ;  /* 0x001cfc1001007387 */ /* 0x0007e80000100800 */
[----:B------:R0:W-:Y:S01]  /*1e8c0*/  STL [R1+0x1d30], R10 ;  /* 0x001d300a01007387 */ /* 0x0001e20000100800 */
[----:B---3--:R-:W-:-:S03]  /*1e8d0*/  IMAD.X R16, R9, 0x1, R2, P4 ;  /* 0x0000000109107824 */ /* 0x008fc600020e0602 */
[----:B0-----:R-:W3:Y:S04]  /*1e8e0*/  LDL.LU R10, [R1+0x388] ;  /* 0x00038800010a7983 */ /* 0x001ee80000300800 */
[----:B------:R0:W-:Y:S02]  /*1e8f0*/  STL [R1+0x1d04], R16 ;  /* 0x001d041001007387 */ /* 0x0001e40000100800 */
[----:B0-----:R-:W-:Y:S01]  /*1e900*/  IMAD.X R16, R9, 0x1, R3, P0 ;  /* 0x0000000109107824 */ /* 0x001fe200000e0603 */
[C---:B----4-:R-:W-:Y:S02]  /*1e910*/  IADD3 R17, P4, PT, R8.reuse, R0, RZ ;  /* 0x0000000008117210 */ /* 0x050fe40007f9e0ff */
[----:B------:R-:W-:-:S03]  /*1e920*/  IADD3 R8, P0, PT, R8, R4, RZ ;  /* 0x0000000408087210 */ /* 0x000fc60007f1e0ff */
[----:B------:R-:W-:Y:S04]  /*1e930*/  STL [R1+0x1d38], R17 ;  /* 0x001d381101007387 */ /* 0x000fe80000100800 */
[----:B------:R-:W4:Y:S04]  /*1e940*/  LDL.LU R9, [R1+0x18c] ;  /* 0x00018c0001097983 */ /* 0x000f280000300800 */
[----:B------:R0:W-:Y:S04]  /*1e950*/  STL [R1+0x1d0c], R16 ;  /* 0x001d0c1001007387 */ /* 0x0001e80000100800 */
[----:B------:R1:W-:Y:S01]  /*1e960*/  STL [R1+0x1d40], R8 ;  /* 0x001d400801007387 */ /* 0x0003e20000100800 */
[----:B0-----:R-:W-:-:S03]  /*1e970*/  IMAD.X R16, R14, 0x1, R2, P1 ;  /* 0x000000010e107824 */ /* 0x001fc600008e0602 */
[----:B-1----:R-:W4:Y:S04]  /*1e980*/  LDL.LU R8, [R1+0x3a0] ;  /* 0x0003a00001087983 */ /* 0x002f280000300800 */
[----:B------:R0:W-:Y:S01]  /*1e990*/  STL [R1+0x1d14], R16 ;  /* 0x001d141001007387 */ /* 0x0001e20000100800 */
[C---:B-----5:R-:W-:Y:S01]  /*1e9a0*/  IADD3 R17, P1, PT, R7.reuse, R0, RZ ;  /* 0x0000000007117210 */ /* 0x060fe20007f3e0ff */
[----:B0-----:R-:W-:Y:S01]  /*1e9b0*/  IMAD.X R16, R14, 0x1, R3, P2 ;  /* 0x000000010e107824 */ /* 0x001fe200010e0603 */
[----:B------:R-:W-:-:S03]  /*1e9c0*/  IADD3 R7, P2, PT, R7, R4, RZ ;  /* 0x0000000407077210 */ /* 0x000fc60007f5e0ff */
[----:B------:R-:W-:Y:S04]  /*1e9d0*/  STL [R1+0x1d48], R17 ;  /* 0x001d481101007387 */ /* 0x000fe80000100800 */
[----:B------:R-:W5:Y:S04]  /*1e9e0*/  LDL.LU R14, [R1+0x190] ;  /* 0x00019000010e7983 */ /* 0x000f680000300800 */
[----:B------:R0:W-:Y:S04]  /*1e9f0*/  STL [R1+0x1d1c], R16 ;  /* 0x001d1c1001007387 */ /* 0x0001e80000100800 */
[----:B------:R1:W-:Y:S01]  /*1ea00*/  STL [R1+0x1d50], R7 ;  /* 0x001d500701007387 */ /* 0x0003e20000100800 */
[----:B0-----:R-:W-:-:S03]  /*1ea10*/  IMAD.X R16, R6, 0x1, R2, P3 ;  /* 0x0000000106107824 */ /* 0x001fc600018e0602 */
[----:B-1----:R-:W5:Y:S04]  /*1ea20*/  LDL.LU R7, [R1+0x3e0] ;  /* 0x0003e00001077983 */ /* 0x002f680000300800 */
[----:B------:R0:W-:Y:S01]  /*1ea30*/  STL [R1+0x1d24], R16 ;  /* 0x001d241001007387 */ /* 0x0001e20000100800 */
[----:B------:R-:W-:-:S05]  /*1ea40*/  IADD3 R17, P3, PT, R5, R0, RZ ;  /* 0x0000000005117210 */ /* 0x000fca0007f7e0ff */
        /* <DEDUP_REMOVED lines=24> */
[----:B------:R0:W-:Y:S04]  /*1ebd0*/  STL [R1+0x1d4c], R16 ;  /* 0x001d4c1001007387 */ /* 0x0001e80000100800 */
[----:B------:R1:W-:Y:S01]  /*1ebe0*/  STL [R1+0x1d80], R11 ;  /* 0x001d800b01007387 */ /* 0x0003e20000100800 */
[----:B0-----:R-:W-:-:S03]  /*1ebf0*/  IMAD.X R16, R15, 0x1, R2, P3 ;  /* 0x000000010f107824 */ /* 0x001fc600018e0602 */
[----:B-1----:R-:W2:Y:S04]  /*1ec00*/  LDL.LU R11, [R1+0x3dc] ;  /* 0x0003dc00010b7983 */ /* 0x002ea80000300800 */
[----:B------:R0:W-:Y:S01]  /*1ec10*/  STL [R1+0x1d54], R16 ;  /* 0x001d541001007387 */ /* 0x0001e20000100800 */
[C---:B---3--:R-:W-:Y:S01]  /*1ec20*/  IADD3 R17, P3, PT, R10.reuse, R0, RZ ;  /* 0x000000000a117210 */ /* 0x048fe20007f7e0ff */
[----:B0-----:R-:W-:Y:S01]  /*1ec30*/  IMAD.X R16, R15, 0x1, R3, P5 ;  /* 0x000000010f107824 */ /* 0x001fe200028e0603 */
[----:B------:R-:W-:-:S03]  /*1ec40*/  IADD3 R10, P5, PT, R10, R4, RZ ;  /* 0x000000040a0a7210 */ /* 0x000fc60007fbe0ff */
[----:B------:R-:W-:Y:S04]  /*1ec50*/  STL [R1+0x1d88], R17 ;  /* 0x001d881101007387 */ /* 0x000fe80000100800 */
[----:B------:R-:W3:Y:S04]  /*1ec60*/  LDL.LU R15, [R1+0x1a0] ;  /* 0x0001a000010f7983 */ /* 0x000ee80000300800 */
[----:B------:R4:W-:Y:S04]  /*1ec70*/  STL [R1+0x1d5c], R16 ;  /* 0x001d5c1001007387 */ /* 0x0009e80000100800 */
[----:B------:R0:W-:Y:S01]  /*1ec80*/  STL [R1+0x1d90], R10 ;  /* 0x001d900a01007387 */ /* 0x0001e20000100800 */
[----:B----4-:R-:W-:-:S03]  /*1ec90*/  IMAD.X R16, R9, 0x1, R2, P4 ;  /* 0x0000000109107824 */ /* 0x010fc600020e0602 */
[----:B0-----:R-:W4:Y:S04]  /*1eca0*/  LDL.LU R10, [R1+0x3d8] ;  /* 0x0003d800010a7983 */ /* 0x001f280000300800 */
[----:B------:R0:W-:Y:S02]  /*1ecb0*/  STL [R1+0x1d64], R16 ;  /* 0x001d641001007387 */ /* 0x0001e40000100800 */
[----:B0-----:R-:W-:Y:S01]  /*1ecc0*/  IMAD.X R16, R9, 0x1, R3, P0 ;  /* 0x0000000109107824 */ /* 0x001fe200000e0603 */
[C---:B------:R-:W-:Y:S02]  /*1ecd0*/  IADD3 R17, P4, PT, R8.reuse, R0, RZ ;  /* 0x0000000008117210 */ /* 0x040fe40007f9e0ff */
[----:B------:R-:W-:-:S03]  /*1ece0*/  IADD3 R8, P0, PT, R8, R4, RZ ;  /* 0x0000000408087210 */ /* 0x000fc60007f1e0ff */
[----:B------:R-:W-:Y:S04]  /*1ecf0*/  STL [R1+0x1d98], R17 ;  /* 0x001d981101007387 */ /* 0x000fe80000100800 */
[----:B------:R-:W4:Y:S04]  /*1ed00*/  LDL.LU R9, [R1+0x1a4] ;  /* 0x0001a40001097983 */ /* 0x000f280000300800 */
[----:B------:R5:W-:Y:S04]  /*1ed10*/  STL [R1+0x1d6c], R16 ;  /* 0x001d6c1001007387 */ /* 0x000be80000100800 */
[----:B------:R0:W-:Y:S01]  /*1ed20*/  STL [R1+0x1da0], R8 ;  /* 0x001da00801007387 */ /* 0x0001e20000100800 */
[----:B-----5:R-:W-:-:S03]  /*1ed30*/  IMAD.X R16, R14, 0x1, R2, P1 ;  /* 0x000000010e107824 */ /* 0x020fc600008e0602 */
[----:B0-----:R-:W5:Y:S04]  /*1ed40*/  LDL.LU R8, [R1+0x3d4] ;  /* 0x0003d40001087983 */ /* 0x001f680000300800 */
[----:B------:R0:W-:Y:S01]  /*1ed50*/  STL [R1+0x1d74], R16 ;  /* 0x001d741001007387 */ /* 0x0001e20000100800 */
[C---:B------:R-:W-:Y:S01]  /*1ed60*/  IADD3 R17, P1, PT, R7.reuse, R0, RZ ;  /* 0x0000000007117210 */ /* 0x040fe20007f3e0ff */
        /* <DEDUP_REMOVED lines=48> */
[----:B------:R0:W-:Y:S02]  /*1f070*/  STL [R1+0x1dc4], R16 ;  /* 0x001dc41001007387 */ /* 0x0001e40000100800 */
[----:B0-----:R-:W-:Y:S01]  /*1f080*/  IMAD.X R16, R9, 0x1, R3, P0 ;  /* 0x0000000109107824 */ /* 0x001fe200000e0603 */
[C---:B-----5:R-:W-:Y:S02]  /*1f090*/  IADD3 R17, P4, PT, R8.reuse, R0, RZ ;  /* 0x0000000008117210 */ /* 0x060fe40007f9e0ff */
        /* <DEDUP_REMOVED lines=25> */
[----:B0-----:R-:W-:Y:S01]  /*1f230*/  IMAD.X R16, R13, 0x1, R2, P4 ;  /* 0x000000010d107824 */ /* 0x001fe200020e0602 */
[----:B------:R-:W-:-:S02]  /*1f240*/  IADD3 R18, P4, PT, R29, R0, RZ ;  /* 0x000000001d127210 */ /* 0x000fc40007f9e0ff */
[----:B-1----:R-:W5:Y:S04]  /*1f250*/  LDL.LU R5, [R1+0x3b4] ;  /* 0x0003b40001057983 */ /* 0x002f680000300800 */
[----:B------:R0:W-:Y:S04]  /*1f260*/  STL [R1+0x1df4], R16 ;  /* 0x001df41001007387 */ /* 0x0001e80000100800 */
[----:B------:R-:W-:Y:S01]  /*1f270*/  STL [R1+0x1e28], R18 ;  /* 0x001e281201007387 */ /* 0x000fe20000100800 */
[----:B0-----:R-:W-:Y:S01]  /*1f280*/  IMAD.X R16, R13, 0x1, R3, P0 ;  /* 0x000000010d107824 */ /* 0x001fe200000e0603 */
[----:B------:R-:W-:-:S02]  /*1f290*/  IADD3 R17, P0, PT, R29, R4, RZ ;  /* 0x000000041d117210 */ /* 0x000fc40007f1e0ff */
[----:B------:R-:W5:Y:S04]  /*1f2a0*/  LDL.LU R13, [R1+0x1d4] ;  /* 0x0001d400010d7983 */ /* 0x000f680000300800 */
[----:B------:R2:W-:Y:S04]  /*1f2b0*/  STL [R1+0x1dfc], R16 ;  /* 0x001dfc1001007387 */ /* 0x0005e80000100800 */
[----:B------:R-:W-:Y:S04]  /*1f2c0*/  STL [R1+0x1e30], R17 ;  /* 0x001e301101007387 */ /* 0x000fe80000100800 */
[----:B------:R-:W5:Y:S01]  /*1f2d0*/  LDL.LU R29, [R1+0x3b0] ;  /* 0x0003b000011d7983 */ /* 0x000f620000300800 */
[----:B--2---:R-:W-:-:S05]  /*1f2e0*/  IMAD.X R16, R12, 0x1, R2, P1 ;  /* 0x000000010c107824 */ /* 0x004fca00008e0602 */
[----:B------:R0:W-:Y:S02]  /*1f2f0*/  STL [R1+0x1e04], R16 ;  /* 0x001e041001007387 */ /* 0x0001e40000100800 */
[----:B0-----:R-:W-:Y:S01]  /*1f300*/  IMAD.X R16, R12, 0x1, R3, P2 ;  /* 0x000000010c107824 */ /* 0x001fe200010e0603 */
[C---:B---3--:R-:W-:Y:S02]  /*1f310*/  IADD3 R17, P1, PT, R11.reuse, R0, RZ ;  /* 0x000000000b117210 */ /* 0x048fe40007f3e0ff */
[----:B------:R-:W-:-:S03]  /*1f320*/  IADD3 R11, P2, PT, R11, R4, RZ ;  /* 0x000000040b0b7210 */ /* 0x000fc60007f5e0ff */
[----:B------:R-:W-:Y:S04]  /*1f330*/  STL [R1+0x1e38], R17 ;  /* 0x001e381101007387 */ /* 0x000fe80000100800 */
[----:B------:R-:W2:Y:S04]  /*1f340*/  LDL.LU R12, [R1+0x1d8] ;  /* 0x0001d800010c7983 */ /* 0x000ea80000300800 */
[----:B------:R4:W-:Y:S04]  /*1f350*/  STL [R1+0x1e0c], R16 ;  /* 0x001e0c1001007387 */ /* 0x0009e80000100800 */
[----:B------:R0:W-:Y:S01]  /*1f360*/  STL [R1+0x1e40], R11 ;  /* 0x001e400b01007387 */ /* 0x0001e20000100800 */
[----:B----4-:R-:W-:-:S03]  /*1f370*/  IMAD.X R16, R15, 0x1, R2, P3 ;  /* 0x000000010f107824 */ /* 0x010fc600018e0602 */
[----:B0-----:R-:W3:Y:S04]  /*1f380*/  LDL.LU R11, [R1+0x3ac] ;  /* 0x0003ac00010b7983 */ /* 0x001ee80000300800 */
[----:B------:R0:W-:Y:S01]  /*1f390*/  STL [R1+0x1e14], R16 ;  /* 0x001e141001007387 */ /* 0x0001e20000100800 */
[C---:B------:R-:W-:Y:S01]  /*1f3a0*/  IADD3 R17, P3, PT, R10.reuse, R0, RZ ;  /* 0x000000000a117210 */ /* 0x040fe20007f7e0ff */
[----:B0-----:R-:W-:Y:S01]  /*1f3b0*/  IMAD.X R16, R15, 0x1, R3, P5 ;  /* 0x000000010f107824 */ /* 0x001fe200028e0603 */
[----:B------:R-:W-:-:S03]  /*1f3c0*/  IADD3 R10, P5, PT, R10, R4, RZ ;  /* 0x000000040a0a7210 */ /* 0x000fc60007fbe0ff */
[----:B------:R-:W-:Y:S04]  /*1f3d0*/  STL [R1+0x1e48], R17 ;  /* 0x001e481101007387 */ /* 0x000fe80000100800 */
[----:B------:R-:W4:Y:S04]  /*1f3e0*/  LDL.LU R15, [R1+0x1dc] ;  /* 0x0001dc00010f7983 */ /* 0x000f280000300800 */
[----:B------:R5:W-:Y:S04]  /*1f3f0*/  STL [R1+0x1e1c], R16 ;  /* 0x001e1c1001007387 */ /* 0x000be80000100800 */
[----:B------:R0:W-:Y:S01]  /*1f400*/  STL [R1+0x1e50], R10 ;  /* 0x001e500a01007387 */ /* 0x0001e20000100800 */
[----:B-----5:R-:W-:-:S03]  /*1f410*/  IMAD.X R16, R9, 0x1, R2, P4 ;  /* 0x0000000109107824 */ /* 0x020fc600020e0602 */
[----:B0-----:R-:W5:Y:S04]  /*1f420*/  LDL.LU R10, [R1+0x3a8] ;  /* 0x0003a800010a7983 */ /* 0x001f680000300800 */
[----:B------:R0:W-:Y:S02]  /*1f430*/  STL [R1+0x1e24], R16 ;  /* 0x001e241001007387 */ /* 0x0001e40000100800 */
[----:B0-----:R-:W-:Y:S01]  /*1f440*/  IMAD.X R16, R9, 0x1, R3, P0 ;  /* 0x0000000109107824 */ /* 0x001fe200000e0603 */
[C---:B------:R-:W-:Y:S02]  /*1f450*/  IADD3 R17, P4, PT, R8.reuse, R0, RZ ;  /* 0x0000000008117210 */ /* 0x040fe40007f9e0ff */
        /* <DEDUP_REMOVED lines=47> */
[----:B------:R0:W-:Y:S02]  /*1f750*/  STL [R1+0x1e74], R16 ;  /* 0x001e741001007387 */ /* 0x0001e40000100800 */
[----:B0-----:R-:W-:Y:S01]  /*1f760*/  IMAD.X R16, R15, 0x1, R3, P5 ;  /* 0x000000010f107824 */ /* 0x001fe200028e0603 */
[C---:B-----5:R-:W-:Y:S02]  /*1f770*/  IADD3 R17, P3, PT, R10.reuse, R0, RZ ;  /* 0x000000000a117210 */ /* 0x060fe40007f7e0ff */
[----:B------:R-:W-:-:S03]  /*1f780*/  IADD3 R10, P5, PT, R10, R4, RZ ;  /* 0x000000040a0a7210 */ /* 0x000fc60007fbe0ff */
[----:B------:R-:W-:Y:S04]  /*1f790*/  STL [R1+0x1ea8], R17 ;  /* 0x001ea81101007387 */ /* 0x000fe80000100800 */
[----:B------:R-:W4:Y:S04]  /*1f7a0*/  LDL.LU R15, [R1+0x200] ;  /* 0x00020000010f7983 */ /* 0x000f280000300800 */
[----:B------:R0:W-:Y:S04]  /*1f7b0*/  STL [R1+0x1e7c], R16 ;  /* 0x001e7c1001007387 */ /* 0x0001e80000100800 */
[----:B------:R1:W-:Y:S01]  /*1f7c0*/  STL [R1+0x1eb0], R10 ;  /* 0x001eb00a01007387 */ /* 0x0003e20000100800 */
[----:B0-----:R-:W-:-:S03]  /*1f7d0*/  IMAD.X R16, R9, 0x1, R2, P4 ;  /* 0x0000000109107824 */ /* 0x001fc600020e0602 */
[----:B-1----:R-:W5:Y:S04]  /*1f7e0*/  LDL.LU R10, [R1+0x38c] ;  /* 0x00038c00010a7983 */ /* 0x002f680000300800 */
        /* <DEDUP_REMOVED lines=51> */
[C---:B-----5:R-:W-:Y:S01]  /*1fb20*/  IADD3 R17, P3, PT, R10.reuse, R0, RZ ;  /* 0x000000000a117210 */ /* 0x060fe20007f7e0ff */
[----:B0-----:R-:W-:Y:S01]  /*1fb30*/  IMAD.X R16, R15, 0x1, R3, P5 ;  /* 0x000000010f107824 */ /* 0x001fe200028e0603 */
        /* <DEDUP_REMOVED lines=1124> */
[----:B------:R3:W-:Y:S04]  /*24180*/  STL [R1+0x25f8], R17 ;  /* 0x0025f81101007387 */ /* 0x0007e80000100800 */
[----:B------:R-:W5:Y:S01]  /*24190*/  LDL.LU R29, [R1+0x6fc] ;  /* 0x0006fc00011d7983 */ /* 0x000f620000300800 */
[----:B--2---:R-:W-:-:S05]  /*241a0*/  IADD3 R16, P6, PT, R12, R0, RZ ;  /* 0x000000000c107210 */ /* 0x004fca0007fde0ff */
[----:B------:R0:W-:Y:S01]  /*241b0*/  STL [R1+0x2600], R16 ;  /* 0x0026001001007387 */ /* 0x0001e20000100800 */
[C---:B---3--:R-:W-:Y:S01]  /*241c0*/  IMAD.X R17, R11.reuse, 0x1, R2, P3 ;  /* 0x000000010b117824 */ /* 0x048fe200018e0602 */
[----:B0-----:R-:W-:Y:S01]  /*241d0*/  IADD3 R16, P3, PT, R12, R4, RZ ;  /* 0x000000040c107210 */ /* 0x001fe20007f7e0ff */
[----:B------:R-:W-:-:S03]  /*241e0*/  IMAD.X R11, R11, 0x1, R3, P5 ;  /* 0x000000010b0b7824 */ /* 0x000fc600028e0603 */
[----:B------:R-:W-:Y:S04]  /*241f0*/  STL [R1+0x287c], R17 ;  /* 0x00287c1101007387 */ /* 0x000fe80000100800 */
[----:B------:R-:W2:Y:S04]  /*24200*/  LDL.LU R12, [R1+0x5dc] ;  /* 0x0005dc00010c7983 */ /* 0x000ea80000300800 */
[----:B------:R4:W-:Y:S04]  /*24210*/  STL [R1+0x2608], R16 ;  /* 0x0026081001007387 */ /* 0x0009e80000100800 */
[----:B------:R0:W-:Y:S01]  /*24220*/  STL [R1+0x2884], R11 ;  /* 0x0028840b01007387 */ /* 0x0001e20000100800 */
[----:B----4-:R-:W-:-:S03]  /*24230*/  IADD3 R16, P5, PT, R15, R0, RZ ;  /* 0x000000000f107210 */ /* 0x010fc60007fbe0ff */
[----:B0-----:R-:W3:Y:S04]  /*24240*/  LDL.LU R11, [R1+0x700] ;  /* 0x00070000010b7983 */ /* 0x001ee80000300800 */
[----:B------:R0:W-:Y:S01]  /*24250*/  STL [R1+0x2610], R16 ;  /* 0x0026101001007387 */ /* 0x0001e20000100800 */
[C---:B-----5:R-:W-:Y:S01]  /*24260*/  IMAD.X R17, R10.reuse, 0x1, R2, P4 ;  /* 0x000000010a117824 */ /* 0x060fe200020e0602 */
[----:B0-----:R-:W-:Y:S01]  /*24270*/  IADD3 R16, P4, PT, R15, R4, RZ ;  /* 0x000000040f107210 */ /* 0x001fe20007f9e0ff */
[----:B------:R-:W-:-:S03]  /*24280*/  IMAD.X R10, R10, 0x1, R3, P0 ;  /* 0x000000010a0a7824 */ /* 0x000fc600000e0603 */
[----:B------:R-:W-:Y:S04]  /*24290*/  STL [R1+0x25ec], R17 ;  /* 0x0025ec1101007387 */ /* 0x000fe80000100800 */
[----:B------:R-:W4:Y:S04]  /*242a0*/  LDL.LU R15, [R1+0x5e4] ;  /* 0x0005e400010f7983 */ /* 0x000f280000300800 */
[----:B------:R0:W-:Y:S04]  /*242b0*/  STL [R1+0x2618], R16 ;  /* 0x0026181001007387 */ /* 0x0001e80000100800 */
[----:B------:R1:W-:Y:S01]  /*242c0*/  STL [R1+0x25f4], R10 ;  /* 0x0025f40a01007387 */ /* 0x0003e20000100800 */
[----:B0-----:R-:W-:-:S03]  /*242d0*/  IADD3 R16, P0, PT, R9, R0, RZ ;  /* 0x0000000009107210 */ /* 0x001fc60007f1e0ff */
[----:B-1----:R-:W5:Y:S04]  /*242e0*/  LDL.LU R10, [R1+0x704] ;  /* 0x00070400010a7983 */ /* 0x002f680000300800 */
[----:B------:R0:W-:Y:S01]  /*242f0*/  STL [R1+0x2620], R16 ;  /* 0x0026201001007387 */ /* 0x0001e20000100800 */
[C---:B------:R-:W-:Y:S01]  /*24300*/  IMAD.X R17, R8.reuse, 0x1, R2, P6 ;  /* 0x0000000108117824 */ /* 0x040fe200030e0602 */
[----:B0-----:R-:W-:Y:S01]  /*24310*/  IADD3 R16, P6, PT, R9, R4, RZ ;  /* 0x0000000409107210 */ /* 0x001fe20007fde0ff */
[----:B------:R-:W-:-:S03]  /*24320*/  IMAD.X R8, R8, 0x1, R3, P3 ;  /* 0x0000000108087824 */ /* 0x000fc600018e0603 */
[----:B------:R-:W-:Y:S04]  /*24330*/  STL [R1+0x25fc], R17 ;  /* 0x0025fc1101007387 */ /* 0x000fe80000100800 */
[----:B------:R-:W5:Y:S04]  /*24340*/  LDL.LU R9, [R1+0x5e8] ;  /* 0x0005e80001097983 */ /* 0x000f680000300800 */
        /* <DEDUP_REMOVED lines=23> */
[----:B-1----:R-:W5:Y:S01]  /*244c0*/  LDL.LU R5, [R1+0x710] ;  /* 0x0007100001057983 */ /* 0x002f620000300800 */
[----:B------:R-:W-:-:S03]  /*244d0*/  IMAD.X R18, R29, 0x1, R2, P3 ;  /* 0x000000011d127824 */ /* 0x000fc600018e0602 */
[----:B------:R0:W-:Y:S01]  /*244e0*/  STL [R1+0x2650], R16 ;  /* 0x0026501001007387 */ /* 0x0001e20000100800 */
[----:B------:R-:W-:-:S03]  /*244f0*/  IMAD.X R17, R29, 0x1, R3, P5 ;  /* 0x000000011d117824 */ /* 0x000fc600028e0603 */
[----:B------:R-:W-:Y:S01]  /*24500*/  STL [R1+0x262c], R18 ;  /* 0x00262c1201007387 */ /* 0x000fe20000100800 */
[----:B0-----:R-:W-:-:S03]  /*24510*/  IADD3 R16, P3, PT, R13, R4, RZ ;  /* 0x000000040d107210 */ /* 0x001fc60007f7e0ff */
        /* <DEDUP_REMOVED lines=36> */
[C---:B------:R-:W-:Y:S02]  /*24760*/  IMAD.X R17, R7.reuse, 0x1, R2, P0 ;  /* 0x0000000107117824 */ /* 0x040fe400000e0602 */
[----:B------:R-:W-:Y:S01]  /*24770*/  IMAD.X R7, R7, 0x1, R3, P6 ;  /* 0x0000000107077824 */ /* 0x000fe200030e0603 */
[----:B0-----:R-:W-:Y:S02]  /*24780*/  IADD3 R16, P0, PT, R14, R4, RZ ;  /* 0x000000040e107210 */ /* 0x001fe40007f1e0ff */
        /* <DEDUP_REMOVED lines=28> */
[----:B0-----:R-:W-:Y:S02]  /*24950*/  IADD3 R16, P6, PT, R12, R4, RZ ;  /* 0x000000040c107210 */ /* 0x001fe40007fde0ff */
[----:B------:R-:W2:Y:S04]  /*24960*/  LDL.LU R12, [R1+0x628] ;  /* 0x00062800010c7983 */ /* 0x000ea80000300800 */
[----:B------:R0:W-:Y:S04]  /*24970*/  STL [R1+0x269c], R17 ;  /* 0x00269c1101007387 */ /* 0x0001e80000100800 */
[----:B------:R4:W-:Y:S01]  /*24980*/  STL [R1+0x26c8], R16 ;  /* 0x0026c81001007387 */ /* 0x0009e20000100800 */
[----:B0-----:R-:W-:-:S03]  /*24990*/  IMAD.X R17, R11, 0x1, R3, P3 ;  /* 0x000000010b117824 */ /* 0x001fc600018e0603 */
[----:B------:R-:W3:Y:S04]  /*249a0*/  LDL.LU R11, [R1+0x730] ;  /* 0x00073000010b7983 */ /* 0x000ee80000300800 */
[----:B------:R5:W-:Y:S01]  /*249b0*/  STL [R1+0x26a4], R17 ;  /* 0x0026a41101007387 */ /* 0x000be20000100800 */
[----:B----4-:R-:W-:-:S05]  /*249c0*/  IADD3 R16, P3, PT, R15, R0, RZ ;  /* 0x000000000f107210 */ /* 0x010fca0007f7e0ff */
[----:B------:R0:W-:Y:S01]  /*249d0*/  STL [R1+0x26d0], R16 ;  /* 0x0026d01001007387 */ /* 0x0001e20000100800 */
[C---:B-----5:R-:W-:Y:S01]  /*249e0*/  IMAD.X R17, R10.reuse, 0x1, R2, P5 ;  /* 0x000000010a117824 */ /* 0x060fe200028e0602 */
[----:B0-----:R-:W-:Y:S02]  /*249f0*/  IADD3 R16, P5, PT, R15, R4, RZ ;  /* 0x000000040f107210 */ /* 0x001fe40007fbe0ff */
[----:B------:R-:W4:Y:S04]  /*24a00*/  LDL.LU R15, [R1+0x630] ;  /* 0x00063000010f7983 */ /* 0x000f280000300800 */
[----:B------:R0:W-:Y:S04]  /*24a10*/  STL [R1+0x26ac], R17 ;  /* 0x0026ac1101007387 */ /* 0x0001e80000100800 */
[----:B------:R1:W-:Y:S01]  /*24a20*/  STL [R1+0x26d8], R16 ;  /* 0x0026d81001007387 */ /* 0x0003e20000100800 */
[----:B0-----:R-:W-:-:S03]  /*24a30*/  IMAD.X R17, R10, 0x1, R3, P4 ;  /* 0x000000010a117824 */ /* 0x001fc600020e0603 */
[----:B------:R-:W5:Y:S04]  /*24a40*/  LDL.LU R10, [R1+0x734] ;  /* 0x00073400010a7983 */ /* 0x000f680000300800 */
[----:B------:R0:W-:Y:S01]  /*24a50*/  STL [R1+0x26b4], R17 ;  /* 0x0026b41101007387 */ /* 0x0001e20000100800 */
[----:B-1----:R-:W-:-:S05]  /*24a60*/  IADD3 R16, P4, PT, R9, R0, RZ ;  /* 0x0000000009107210 */ /* 0x002fca0007f9e0ff */
[----:B------:R1:W-:Y:S01]  /*24a70*/  STL [R1+0x26e0], R16 ;  /* 0x0026e01001007387 */ /* 0x0003e20000100800 */
[C---:B0-----:R-:W-:Y:S01]  /*24a80*/  IMAD.X R17, R8.reuse, 0x1, R2, P0 ;  /* 0x0000000108117824 */ /* 0x041fe200000e0602 */
[----:B-1----:R-:W-:Y:S02]  /*24a90*/  IADD3 R16, P0, PT, R9, R4, RZ ;  /* 0x0000000409107210 */ /* 0x002fe40007f1e0ff */
[----:B------:R-:W5:Y:S04]  /*24aa0*/  LDL.LU R9, [R1+0x638] ;  /* 0x0006380001097983 */ /* 0x000f680000300800 */
[----:B------:R0:W-:Y:S04]  /*24ab0*/  STL [R1+0x26bc], R17 ;  /* 0x0026bc1101007387 */ /* 0x0001e80000100800 */
[----:B------:R1:W-:Y:S01]  /*24ac0*/  STL [R1+0x26e8], R16 ;  /* 0x0026e81001007387 */ /* 0x0003e20000100800 */
[----:B0-----:R-:W-:-:S03]  /*24ad0*/  IMAD.X R17, R8, 0x1, R3, P6 ;  /* 0x0000000108117824 */ /* 0x001fc600030e0603 */
[----:B------:R-:W5:Y:S01]  /*24ae0*/  LDL.LU R8, [R1+0x738] ;  /* 0x0007380001087983 */ /* 0x000f620000300800 */
[----:B-1----:R-:W-:-:S03]  /*24af0*/  IADD3 R16, P6, PT, R14, R0, RZ ;  /* 0x000000000e107210 */ /* 0x002fc60007fde0ff */
[----:B------:R0:W-:Y:S04]  /*24b00*/  STL [R1+0x26c4], R17 ;  /* 0x0026c41101007387 */ /* 0x0001e80000100800 */
        /* <DEDUP_REMOVED lines=12> */
[----:B-1----:R-:W-:Y:S01]  /*24bd0*/  IADD3 R16, P4, PT, R6, R4, RZ ;  /* 0x0000000406107210 */ /* 0x002fe20007f9e0ff */
[----:B------:R-:W-:-:S03]  /*24be0*/  IMAD.X R5, R5, 0x1, R3, P0 ;  /* 0x0000000105057824 */ /* 0x000fc600000e0603 */
[----:B------:R0:W-:Y:S04]  /*24bf0*/  STL [R1+0x26dc], R17 ;  /* 0x0026dc1101007387 */ /* 0x0001e80000100800 */
[----:B------:R-:W5:Y:S04]  /*24c00*/  LDL.LU R6, [R1+0x644] ;  /* 0x0006440001067983 */ /* 0x000f680000300800 */
[----:B------:R-:W-:Y:S01]  /*24c10*/  STL [R1+0x2708], R16 ;  /* 0x0027081001007387 */ /* 0x000fe20000100800 */
[----:B0-----:R-:W-:-:S03]  /*24c20*/  IADD3 R17, P0, PT, R13, R0, RZ ;  /* 0x000000000d117210 */ /* 0x001fc60007f1e0ff */
[----:B------:R0:W-:Y:S04]  /*24c30*/  STL [R1+0x26e4], R5 ;  /* 0x0026e40501007387 */ /* 0x0001e80000100800 */
[----:B0-----:R-:W5:Y:S01]  /*24c40*/  LDL.LU R5, [R1+0x740] ;  /* 0x0007400001057983 */ /* 0x001f620000300800 */
[----:B------:R-:W-:-:S03]  /*24c50*/  IMAD.X R16, R29, 0x1, R2, P6 ;  /* 0x000000011d107824 */ /* 0x000fc600030e0602 */
[----:B------:R0:W-:Y:S04]  /*24c60*/  STL [R1+0x2710], R17 ;  /* 0x0027101101007387 */ /* 0x0001e80000100800 */
[----:B------:R-:W-:Y:S01]  /*24c70*/  STL [R1+0x26ec], R16 ;  /* 0x0026ec1001007387 */ /* 0x000fe20000100800 */
[----:B0-----:R-:W-:Y:S01]  /*24c80*/  IADD3 R17, P6, PT, R13, R4, RZ ;  /* 0x000000040d117210 */ /* 0x001fe20007fde0ff */
[----:B------:R-:W-:-:S04]  /*24c90*/  IMAD.X R13, R29, 0x1, R3, P3 ;  /* 0x000000011d0d7824 */ /* 0x000fc800018e0603 */
[----:B------:R-:W-:Y:S04]  /*24ca0*/  STL [R1+0x2718], R17 ;  /* 0x0027181101007387 */ /* 0x000fe80000100800 */
[----:B------:R-:W5:Y:S04]  /*24cb0*/  LDL.LU R29, [R1+0x648] ;  /* 0x00064800011d7983 */ /* 0x000f680000300800 */
[----:B------:R0:W-:Y:S04]  /*24cc0*/  STL [R1+0x26f4], R13 ;  /* 0x0026f40d01007387 */ /* 0x0001e80000100800 */
[----:B0-----:R-:W5:Y:S01]  /*24cd0*/  LDL.LU R13, [R1+0x744] ;  /* 0x00074400010d7983 */ /* 0x001f620000300800 */
[----:B--2---:R-:W-:-:S05]  /*24ce0*/  IADD3 R16, P3, PT, R12, R0, RZ ;  /* 0x000000000c107210 */ /* 0x004fca0007f7e0ff */
[----:B------:R3:W-:Y:S02]  /*24cf0*/  STL [R1+0x2720], R16 ;  /* 0x0027201001007387 */ /* 0x0007e40000100800 */
[C---:B---3--:R-:W-:Y:S01]  /*24d00*/  IMAD.X R16, R11.reuse, 0x1, R2, P5 ;  /* 0x000000010b107824 */ /* 0x048fe200028e0602 */
[----:B------:R-:W-:Y:S01]  /*24d10*/  IADD3 R12, P5, PT, R12, R4, RZ ;  /* 0x000000040c0c7210 */ /* 0x000fe20007fbe0ff */
[----:B------:R-:W-:-:S03]  /*24d20*/  IMAD.X R11, R11, 0x1, R3, P4 ;  /* 0x000000010b0b7824 */ /* 0x000fc600020e0603 */
[----:B------:R-:W-:Y:S04]  /*24d30*/  STL [R1+0x26fc], R16 ;  /* 0x0026fc1001007387 */ /* 0x000fe80000100800 */
[----:B------:R0:W-:Y:S04]  /*24d40*/  STL [R1+0x2728], R12 ;  /* 0x0027280c01007387 */ /* 0x0001e80000100800 */
[----:B0-----:R-:W2:Y:S04]  /*24d50*/  LDL.LU R12, [R1+0x650] ;  /* 0x00065000010c7983 */ /* 0x001ea80000300800 */
[----:B------:R0:W-:Y:S01]  /*24d60*/  STL [R1+0x2704], R11 ;  /* 0x0027040b01007387 */ /* 0x0001e20000100800 */
[----:B----4-:R-:W-:-:S03]  /*24d70*/  IADD3 R16, P4, PT, R15, R0, RZ ;  /* 0x000000000f107210 */ /* 0x010fc60007f9e0ff */
[----:B0-----:R-:W3:Y:S04]  /*24d80*/  LDL.LU R11, [R1+0x748] ;  /* 0x00074800010b7983 */ /* 0x001ee80000300800 */
[----:B------:R0:W-:Y:S01]  /*24d90*/  STL [R1+0x2730], R16 ;  /* 0x0027301001007387 */ /* 0x0001e20000100800 */
[C---:B-----5:R-:W-:Y:S01]  /*24da0*/  IMAD.X R18, R10.reuse, 0x1, R2, P0 ;  /* 0x000000010a127824 */ /* 0x060fe200000e0602 */
[----:B------:R-:W-:Y:S01]  /*24db0*/  IADD3 R17, P0, PT, R15, R4, RZ ;  /* 0x000000040f117210 */ /* 0x000fe20007f1e0ff */
[----:B0-----:R-:W-:-:S03]  /*24dc0*/  IMAD.X R16, R10, 0x1, R3, P6 ;  /* 0x000000010a107824 */ /* 0x001fc600030e0603 */
[----:B------:R-:W-:Y:S04]  /*24dd0*/  STL [R1+0x270c], R18 ;  /* 0x00270c1201007387 */ /* 0x000fe80000100800 */
[----:B------:R-:W-:Y:S04]  /*24de0*/  STL [R1+0x2738], R17 ;  /* 0x0027381101007387 */ /* 0x000fe80000100800 */
[----:B------:R-:W4:Y:S04]  /*24df0*/  LDL.LU R10, [R1+0x658] ;  /* 0x00065800010a7983 */ /* 0x000f280000300800 */
[----:B------:R0:W-:Y:S04]  /*24e00*/  STL [R1+0x2714], R16 ;  /* 0x0027141001007387 */ /* 0x0001e80000100800 */
[----:B0-----:R-:W5:Y:S01]  /*24e10*/  LDL.LU R16, [R1+0x74c] ;  /* 0x00074c0001107983 */ /* 0x001f620000300800 */
[----:B------:R-:W-:-:S05]  /*24e20*/  IADD3 R15, P6, PT, R9, R0, RZ ;  /* 0x00000000090f7210 */ /* 0x000fca0007fde0ff */
[----:B------:R0:W-:Y:S02]  /*24e30*/  STL [R1+0x2740], R15 ;  /* 0x0027400f01007387 */ /* 0x0001e40000100800 */
[C---:B0-----:R-:W-:Y:S01]  /*24e40*/  IMAD.X R15, R8.reuse, 0x1, R2, P3 ;  /* 0x00000001080f7824 */ /* 0x041fe200018e0602 */
[----:B------:R-:W-:Y:S01]  /*24e50*/  IADD3 R9, P3, PT, R9, R4, RZ ;  /* 0x0000000409097210 */ /* 0x000fe20007f7e0ff */
[----:B------:R-:W-:-:S03]  /*24e60*/  IMAD.X R8, R8, 0x1, R3, P5 ;  /* 0x0000000108087824 */ /* 0x000fc600028e0603 */
[----:B------:R-:W-:Y:S04]  /*24e70*/  STL [R1+0x271c], R15 ;  /* 0x00271c0f01007387 */ /* 0x000fe80000100800 */
[----:B------:R0:W-:Y:S04]  /*24e80*/  STL [R1+0x2748], R9 ;  /* 0x0027480901007387 */ /* 0x0001e80000100800 */
[----:B0-----:R-:W5:Y:S01]  /*24e90*/  LDL.LU R9, [R1+0x65c] ;  /* 0x00065c0001097983 */ /* 0x001f620000300800 */
[----:B------:R-:W-:-:S03]  /*24ea0*/  IADD3 R15, P5, PT, R14, R0, RZ ;  /* 0x000000000e0f7210 */ /* 0x000fc60007fbe0ff */
[----:B------:R0:W-:Y:S04]  /*24eb0*/  STL [R1+0x2724], R8 ;  /* 0x0027240801007387 */ /* 0x0001e80000100800 */
[----:B0-----:R-:W5:Y:S04]  /*24ec0*/  LDL.LU R8, [R1+0x750] ;  /* 0x0007500001087983 */ /* 0x001f680000300800 */
[----:B------:R0:W-:Y:S02]  /*24ed0*/  STL [R1+0x2750], R15 ;  /* 0x0027500f01007387 */ /* 0x0001e40000100800 */
[C---:B0-----:R-:W-:Y:S01]  /*24ee0*/  IMAD.X R15, R7.reuse, 0x1, R2, P4 ;  /* 0x00000001070f7824 */ /* 0x041fe200020e0602 */
[----:B------:R-:W-:Y:S01]  /*24ef0*/  IADD3 R14, P4, PT, R14, R4, RZ ;  /* 0x000000040e0e7210 */ /* 0x000fe20007f9e0ff */
[----:B------:R-:W-:-:S03]  /*24f00*/  IMAD.X R7, R7, 0x1, R3, P0 ;  /* 0x0000000107077824 */ /* 0x000fc600000e0603 */
[----:B------:R0:W-:Y:S04]  /*24f10*/  STL [R1+0x272c], R15 ;  /* 0x00272c0f01007387 */ /* 0x0001e80000100800 */
[----:B0-----:R-:W5:Y:S04]  /*24f20*/  LDL.LU R15, [R1+0x664] ;  /* 0x00066400010f7983 */ /* 0x001f680000300800 */
[----:B------:R0:W-:Y:S04]  /*24f30*/  STL [R1+0x2758], R14 ;  /* 0x0027580e01007387 */ /* 0x0001e80000100800 */
[----:B------:R1:W-:Y:S01]  /*24f40*/  STL [R1+0x2734], R7 ;  /* 0x0027340701007387 */ /* 0x0003e20000100800 */
[----:B0-----:R-:W-:-:S03]  /*24f50*/  IADD3 R14, P0, PT, R6, R0, RZ ;  /* 0x00000000060e7210 */ /* 0x001fc60007f1e0ff */
[----:B-1----:R-:W5:Y:S01]  /*24f60*/  LDL.LU R7, [R1+0x754] ;  /* 0x0007540001077983 */ /* 0x002f620000300800 */
[----:B------:R-:W-:-:S03]  /*24f70*/  IMAD.X R17, R5, 0x1, R2, P6 ;  /* 0x0000000105117824 */ /* 0x000fc600030e0602 */
[----:B------:R0:W-:Y:S02]  /*24f80*/  STL [R1+0x2760], R14 ;  /* 0x0027600e01007387 */ /* 0x0001e40000100800 */
[----:B0-----:R-:W-:Y:S02]  /*24f90*/  IADD3 R14, P6, PT, R6, R4, RZ ;  /* 0x00000004060e7210 */ /* 0x001fe40007fde0ff */
[----:B------:R-:W5:Y:S04]  /*24fa0*/  LDL.LU R6, [R1+0x668] ;  /* 0x0006680001067983 */ /* 0x000f680000300800 */
[----:B------:R0:W-:Y:S04]  /*24fb0*/  STL [R1+0x273c], R17 ;  /* 0x00273c1101007387 */ /* 0x0001e80000100800 */
[----:B------:R1:W-:Y:S01]  /*24fc0*/  STL [R1+0x2768], R14 ;  /* 0x0027680e01007387 */ /* 0x0003e20000100800 */
[----:B0-----:R-:W-:Y:S01]  /*24fd0*/  IMAD.X R17, R5, 0x1, R3, P3 ;  /* 0x0000000105117824 */ /* 0x001fe200018e0603 */
[----:B------:R-:W-:-:S02]  /*24fe0*/  IADD3 R5, P3, PT, R29, R0, RZ ;  /* 0x000000001d057210 */ /* 0x000fc40007f7e0ff */
[----:B-1----:R-:W5:Y:S04]  /*24ff0*/  LDL.LU R14, [R1+0x758] ;  /* 0x00075800010e7983 */ /* 0x002f680000300800 */
[----:B------:R0:W-:Y:S01]  /*25000*/  STL [R1+0x2744], R17 ;  /* 0x0027441101007387 */ /* 0x0001e20000100800 */
[----:B------:R-:W-:-:S03]  /*25010*/  IMAD.X R18, R13, 0x1, R2, P5 ;  /* 0x000000010d127824 */ /* 0x000fc600028e0602 */
[----:B------:R1:W-:Y:S01]  /*25020*/  STL [R1+0x2770], R5 ;  /* 0x0027700501007387 */ /* 0x0003e20000100800 */
[----:B0-----:R-:W-:-:S03]  /*25030*/  IADD3 R17, P5, PT, R29, R4, RZ ;  /* 0x000000041d117210 */ /* 0x001fc60007fbe0ff */
[----:B-1----:R-:W5:Y:S04]  /*25040*/  LDL.LU R5, [R1+0x670] ;  /* 0x0006700001057983 */ /* 0x002f680000300800 */
[----:B------:R-:W-:Y:S04]  /*25050*/  STL [R1+0x274c], R18 ;  /* 0x00274c1201007387 */ /* 0x000fe80000100800 */
[----:B------:R-:W5:Y:S01]  /*25060*/  LDL.LU R29, [R1+0x75c] ;  /* 0x00075c00011d7983 */ /* 0x000f620000300800 */
[----:B------:R-:W-:-:S03]  /*25070*/  IMAD.X R13, R13, 0x1, R3, P4 ;  /* 0x000000010d0d7824 */ /* 0x000fc600020e0603 */
[----:B------:R-:W-:Y:S04]  /*25080*/  STL [R1+0x2778], R17 ;  /* 0x0027781101007387 */ /* 0x000fe80000100800 */
[----:B------:R0:W-:Y:S04]  /*25090*/  STL [R1+0x2754], R13 ;  /* 0x0027540d01007387 */ /* 0x0001e80000100800 */
[----:B0-----:R-:W5:Y:S01]  /*250a0*/  LDL.LU R13, [R1+0x678] ;  /* 0x00067800010d7983 */ /* 0x001f620000300800 */
[----:B--2---:R-:W-:-:S05]  /*250b0*/  IADD3 R17, P4, PT, R12, R0, RZ ;  /* 0x000000000c117210 */ /* 0x004fca0007f9e0ff */
[----:B------:R0:W-:Y:S01]  /*250c0*/  STL [R1+0x2780], R17 ;  /* 0x0027801101007387 */ /* 0x0001e20000100800 */
[C---:B---3--:R-:W-:Y:S01]  /*250d0*/  IMAD.X R18, R11.reuse, 0x1, R2, P0 ;  /* 0x000000010b127824 */ /* 0x048fe200000e0602 */
[----:B0-----:R-:W-:Y:S01]  /*250e0*/  IADD3 R17, P0, PT, R12, R4, RZ ;  /* 0x000000040c117210 */ /* 0x001fe20007f1e0ff */
[----:B------:R-:W-:-:S03]  /*250f0*/  IMAD.X R11, R11, 0x1, R3, P6 ;  /* 0x000000010b0b7824 */ /* 0x000fc600030e0603 */
[----:B------:R4:W-:Y:S04]  /*25100*/  STL [R1+0x275c], R18 ;  /* 0x00275c1201007387 */ /* 0x0009e80000100800 */
[----:B------:R-:W2:Y:S04]  /*25110*/  LDL.LU R12, [R1+0x760] ;  /* 0x00076000010c7983 */ /* 0x000ea80000300800 */
[----:B------:R-:W-:Y:S04]  /*25120*/  STL [R1+0x2788], R17 ;  /* 0x0027881101007387 */ /* 0x000fe80000100800 */
[----:B------:R0:W-:Y:S01]  /*25130*/  STL [R1+0x2764], R11 ;  /* 0x0027640b01007387 */ /* 0x0001e20000100800 */
[----:B----4-:R-:W-:-:S03]  /*25140*/  IADD3 R18, P6, PT, R10, R0, RZ ;  /* 0x000000000a127210 */ /* 0x010fc60007fde0ff */
[----:B0-----:R-:W3:Y:S04]  /*25150*/  LDL.LU R11, [R1+0x67c] ;  /* 0x00067c00010b7983 */ /* 0x001ee80000300800 */
[----:B------:R0:W-:Y:S01]  /*25160*/  STL [R1+0x2790], R18 ;  /* 0x0027901201007387 */ /* 0x0001e20000100800 */
[----:B-----5:R-:W-:Y:S01]  /*25170*/  IMAD.X R17, R16, 0x1, R2, P3 ;  /* 0x0000000110117824 */ /* 0x020fe200018e0602 */
[----:B0-----:R-:W-:-:S04]  /*25180*/  IADD3 R18, P3, PT, R10, R4, RZ ;  /* 0x000000040a127210 */ /* 0x001fc80007f7e0ff */
[----:B------:R0:W-:Y:S04]  /*25190*/  STL [R1+0x276c], R17 ;  /* 0x00276c1101007387 */ /* 0x0001e80000100800 */
[----:B------:R-:W4:Y:S04]  /*251a0*/  LDL.LU R10, [R1+0x764] ;  /* 0x00076400010a7983 */ /* 0x000f280000300800 */
[----:B------:R1:W-:Y:S01]  /*251b0*/  STL [R1+0x2798], R18 ;  /* 0x0027981201007387 */ /* 0x0003e20000100800 */
[----:B0-----:R-:W-:-:S05]  /*251c0*/  IMAD.X R17, R16, 0x1, R3, P5 ;  /* 0x0000000110117824 */ /* 0x001fca00028e0603 */
[----:B------:R0:W-:Y:S01]  /*251d0*/  STL [R1+0x2774], R17 ;  /* 0x0027741101007387 */ /* 0x0001e20000100800 */
[----:B-1----:R-:W-:-:S05]  /*251e0*/  IADD3 R18, P5, PT, R9, R0, RZ ;  /* 0x0000000009127210 */ /* 0x002fca0007fbe0ff */
[----:B------:R-:W-:Y:S01]  /*251f0*/  STL [R1+0x27a0], R18 ;  /* 0x0027a01201007387 */ /* 0x000fe20000100800 */
[C---:B------:R-:W-:Y:S01]  /*25200*/  IMAD.X R16, R8.reuse, 0x1, R2, P4 ;  /* 0x0000000108107824 */ /* 0x040fe200020e0602 */
[----:B0-----:R-:W-:Y:S02]  /*25210*/  IADD3 R17, P4, PT, R9, R4, RZ ;  /* 0x0000000409117210 */ /* 0x001fe40007f9e0ff */
[----:B------:R-:W5:Y:S04]  /*25220*/  LDL.LU R9, [R1+0x684] ;  /* 0x0006840001097983 */ /* 0x000f680000300800 */
[----:B------:R0:W-:Y:S04]  /*25230*/  STL [R1+0x277c], R16 ;  /* 0x00277c1001007387 */ /* 0x0001e80000100800 */
[----:B------:R1:W-:Y:S01]  /*25240*/  STL [R1+0x27a8], R17 ;  /* 0x0027a81101007387 */ /* 0x0003e20000100800 */
[----:B0-----:R-:W-:-:S03]  /*25250*/  IMAD.X R16, R8, 0x1, R3, P0 ;  /* 0x0000000108107824 */ /* 0x001fc600000e0603 */
[----:B------:R-:W5:Y:S04]  /*25260*/  LDL.LU R8, [R1+0x768] ;  /* 0x0007680001087983 */ /* 0x000f680000300800 */
[----:B------:R0:W-:Y:S01]  /*25270*/  STL [R1+0x2784], R16 ;  /* 0x0027841001007387 */ /* 0x0001e20000100800 */
[----:B-1----:R-:W-:-:S05]  /*25280*/  IADD3 R17, P0, PT, R15, R0, RZ ;  /* 0x000000000f117210 */ /* 0x002fca0007f1e0ff */
[----:B------:R1:W-:Y:S01]  /*25290*/  STL [R1+0x27b0], R17 ;  /* 0x0027b01101007387 */ /* 0x0003e20000100800 */
[----:B0-----:R-:W-:Y:S01]  /*252a0*/  IMAD.X R16, R7, 0x1, R2, P6 ;  /* 0x0000000107107824 */ /* 0x001fe200030e0602 */
[----:B-1----:R-:W-:Y:S01]  /*252b0*/  IADD3 R17, P6, PT, R15, R4, RZ ;  /* 0x000000040f117210 */ /* 0x002fe20007fde0ff */
[----:B------:R-:W-:-:S03]  /*252c0*/  IMAD.X R15, R7, 0x1, R3, P3 ;  /* 0x00000001070f7824 */ /* 0x000fc600018e0603 */
[----:B------:R0:W-:Y:S04]  /*252d0*/  STL [R1+0x278c], R16 ;  /* 0x00278c1001007387 */ /* 0x0001e80000100800 */
[----:B------:R-:W-:Y:S04]  /*252e0*/  STL [R1+0x27b8], R17 ;  /* 0x0027b81101007387 */ /* 0x000fe80000100800 */
[----:B------:R-:W5:Y:S01]  /*252f0*/  LDL.LU R7, [R1+0x688] ;  /* 0x0006880001077983 */ /* 0x000f620000300800 */
[----:B0-----:R-:W-:-:S03]  /*25300*/  IADD3 R16, P3, PT, R6, R0, RZ ;  /* 0x0000000006107210 */ /* 0x001fc60007f7e0ff */
[----:B------:R0:W-:Y:S04]  /*25310*/  STL [R1+0x2794], R15 ;  /* 0x0027940f01007387 */ /* 0x0001e80000100800 */
[----:B------:R1:W-:Y:S01]  /*25320*/  STL [R1+0x27c0], R16 ;  /* 0x0027c01001007387 */ /* 0x0003e20000100800 */
[----:B0-----:R-:W-:Y:S01]  /*25330*/  IMAD.X R15, R14, 0x1, R2, P5 ;  /* 0x000000010e0f7824 */ /* 0x001fe200028e0602 */
[----:B-1----:R-:W-:Y:S02]  /*25340*/  IADD3 R16, P5, PT, R6, R4, RZ ;  /* 0x0000000406107210 */ /* 0x002fe40007fbe0ff */
[----:B------:R-:W5:Y:S04]  /*25350*/  LDL.LU R6, [R1+0x76c] ;  /* 0x00076c0001067983 */ /* 0x000f680000300800 */
[----:B------:R0:W-:Y:S04]  /*25360*/  STL [R1+0x279c], R15 ;  /* 0x00279c0f01007387 */ /* 0x0001e80000100800 */
[----:B------:R1:W-:Y:S01]  /*25370*/  STL [R1+0x27c8], R16 ;  /* 0x0027c81001007387 */ /* 0x0003e20000100800 */
[----:B0-----:R-:W-:Y:S01]  /*25380*/  IMAD.X R15, R14, 0x1, R3, P4 ;  /* 0x000000010e0f7824 */ /* 0x001fe200020e0603 */
[----:B-1----:R-:W-:-:S04]  /*25390*/  IADD3 R16, P4, PT, R5, R0, RZ ;  /* 0x0000000005107210 */ /* 0x002fc80007f9e0ff */
[----:B------:R0:W-:Y:S01]  /*253a0*/  STL [R1+0x27a4], R15 ;  /* 0x0027a40f01007387 */ /* 0x0001e20000100800 */
[----:B------:R-:W-:-:S03]  /*253b0*/  IMAD.X R14, R29, 0x1, R2, P0 ;  /* 0x000000011d0e7824 */ /* 0x000fc600000e0602 */
[----:B------:R-:W-:Y:S01]  /*253c0*/  STL [R1+0x27d0], R16 ;  /* 0x0027d01001007387 */ /* 0x000fe20000100800 */
[----:B0-----:R-:W-:-:S03]  /*253d0*/  IADD3 R15, P0, PT, R5, R4, RZ ;  /* 0x00000004050f7210 */ /* 0x001fc60007f1e0ff */
[----:B------:R-:W5:Y:S04]  /*253e0*/  LDL.LU R5, [R1+0x690] ;  /* 0x0006900001057983 */ /* 0x000f680000300800 */
[----:B------:R0:W-:Y:S04]  /*253f0*/  STL [R1+0x27ac], R14 ;  /* 0x0027ac0e01007387 */ /* 0x0001e80000100800 */
[----:B------:R1:W-:Y:S01]  /*25400*/  STL [R1+0x27d8], R15 ;  /* 0x0027d80f01007387 */ /* 0x0003e20000100800 */
[----:B0-----:R-:W-:-:S03]  /*25410*/  IMAD.X R14, R29, 0x1, R3, P6 ;  /* 0x000000011d0e7824 */ /* 0x001fc600030e0603 */
[----:B------:R-:W5:Y:S01]  /*25420*/  LDL.LU R29, [R1+0x770] ;  /* 0x00077000011d7983 */ /* 0x000f620000300800 */
[----:B-1----:R-:W-:-:S03]  /*25430*/  IADD3 R15, P6, PT, R13, R0, RZ ;  /* 0x000000000d0f7210 */ /* 0x002fc60007fde0ff */
[----:B------:R2:W-:Y:S04]  /*25440*/  STL [R1+0x27b4], R14 ;  /* 0x0027b40e01007387 */ /* 0x0005e80000100800 */
[----:B------:R-:W-:Y:S01]  /*25450*/  STL [R1+0x27e0], R15 ;  /* 0x0027e00f01007387 */ /* 0x000fe20000100800 */
[C---:B--2---:R-:W-:Y:S01]  /*25460*/  IMAD.X R14, R12.reuse, 0x1, R2, P3 ;  /* 0x000000010c0e7824 */ /* 0x044fe200018e0602 */
[----:B------:R-:W-:Y:S01]  /*25470*/  IADD3 R13, P3, PT, R13, R4, RZ ;  /* 0x000000040d0d7210 */ /* 0x000fe20007f7e0ff */
[----:B------:R-:W-:-:S03]  /*25480*/  IMAD.X R12, R12, 0x1, R3, P5 ;  /* 0x000000010c0c7824 */ /* 0x000fc600028e0603 */
[----:B------:R-:W-:Y:S04]  /*25490*/  STL [R1+0x27bc], R14 ;  /* 0x0027bc0e01007387 */ /* 0x000fe80000100800 */
[----:B------:R-:W2:Y:S04]  /*254a0*/  LDL.LU R19, [R1+0x694] ;  /* 0x0006940001137983 */ /* 0x000ea80000300800 */
[----:B------:R3:W-:Y:S04]  /*254b0*/  STL [R1+0x27e8], R13 ;  /* 0x0027e80d01007387 */ /* 0x0007e80000100800 */
[----:B------:R4:W-:Y:S04]  /*254c0*/  STL [R1+0x27c4], R12 ;  /* 0x0027c40c01007387 */ /* 0x0009e80000100800 */
[----:B------:R-:W2:Y:S01]  /*254d0*/  LDL.LU R18, [R1+0x774] ;  /* 0x0007740001127983 */ /* 0x000ea20000300800 */
[----:B---3--:R-:W-:-:S05]  /*254e0*/  IADD3 R13, P5, PT, R11, R0, RZ ;  /* 0x000000000b0d7210 */ /* 0x008fca0007fbe0ff */
[----:B------:R-:W-:Y:S04]  /*254f0*/  STL [R1+0x27f0], R13 ;  /* 0x0027f00d01007387 */ /* 0x000fe80000100800 */
[----:B------:R-:W3:Y:S01]  /*25500*/  LDL.LU R17, [R1+0x69c] ;  /* 0x00069c0001117983 */ /* 0x000ee20000300800 */
[----:B----4-:R-:W-:Y:S01]  /*25510*/  IMAD.X R12, R10, 0x1, R2, P4 ;  /* 0x000000010a0c7824 */ /* 0x010fe200020e0602 */
[----:B------:R-:W-:-:S04]  /*25520*/  IADD3 R11, P4, PT, R11, R4, RZ ;  /* 0x000000040b0b7210 */ /* 0x000fc80007f9e0ff */
[----:B------:R-:W-:Y:S04]  /*25530*/  STL [R1+0x27cc], R12 ;  /* 0x0027cc0c01007387 */ /* 0x000fe80000100800 */
[----:B------:R-:W4:Y:S04]  /*25540*/  LDL.LU R16, [R1+0x778] ;  /* 0x0007780001107983 */ /* 0x000f280000300800 */
[----:B------:R0:W-:Y:S04]  /*25550*/  STL [R1+0x27f8], R11 ;  /* 0x0027f80b01007387 */ /* 0x0001e80000100800 */
[----:B------:R-:W4:Y:S01]  /*25560*/  LDL.LU R15, [R1+0x6a4] ;  /* 0x0006a400010f7983 */ /* 0x000f220000300800 */
[----:B0-----:R-:W-:-:S05]  /*25570*/  IMAD.X R11, R10, 0x1, R3, P0 ;  /* 0x000000010a0b7824 */ /* 0x001fca00000e0603 */
[----:B------:R-:W-:Y:S04]  /*25580*/  STL [R1+0x27d4], R11 ;  /* 0x0027d40b01007387 */ /* 0x000fe80000100800 */
[----:B------:R-:W4:Y:S01]  /*25590*/  LDL.LU R14, [R1+0x77c] ;  /* 0x00077c00010e7983 */ /* 0x000f220000300800 */
[----:B-----5:R-:W-:-:S05]  /*255a0*/  IADD3 R10, P0, PT, R9, R0, RZ ;  /* 0x00000000090a7210 */ /* 0x020fca0007f1e0ff */
[----:B------:R0:W-:Y:S04]  /*255b0*/  STL [R1+0x2800], R10 ;  /* 0x0028000a01007387 */ /* 0x0001e80000100800 */
[----:B------:R-:W5:Y:S01]  /*255c0*/  LDL.LU R13, [R1+0x6a8] ;  /* 0x0006a800010d7983 */ /* 0x000f620000300800 */
[----:B0-----:R-:W-:Y:S01]  /*255d0*/  IMAD.X R10, R8, 0x1, R2, P6 ;  /* 0x00000001080a7824 */ /* 0x001fe200030e0602 */
[----:B------:R-:W-:-:S04]  /*255e0*/  IADD3 R9, P6, PT, R9, R4, RZ ;  /* 0x0000000409097210 */ /* 0x000fc80007fde0ff */
[----:B------:R-:W-:Y:S04]  /*255f0*/  STL [R1+0x27dc], R10 ;  /* 0x0027dc0a01007387 */ /* 0x000fe80000100800 */
[----:B------:R-:W5:Y:S04]  /*25600*/  LDL.LU R12, [R1+0x780] ;  /* 0x00078000010c7983 */ /* 0x000f680000300800 */
[----:B------:R0:W-:Y:S04]  /*25610*/  STL [R1+0x2808], R9 ;  /* 0x0028080901007387 */ /* 0x0001e80000100800 */
[----:B------:R-:W5:Y:S01]  /*25620*/  LDL.LU R11, [R1+0x6b0] ;  /* 0x0006b000010b7983 */ /* 0x000f620000300800 */
[----:B0-----:R-:W-:-:S05]  /*25630*/  IMAD.X R9, R8, 0x1, R3, P3 ;  /* 0x0000000108097824 */ /* 0x001fca00018e0603 */
[----:B------:R0:W-:Y:S04]  /*25640*/  STL [R1+0x27e4], R9 ;  /* 0x0027e40901007387 */ /* 0x0001e80000100800 */
[----:B------:R-:W5:Y:S01]  /*25650*/  LDL.LU R10, [R1+0x784] ;  /* 0x00078400010a7983 */ /* 0x000f620000300800 */
[----:B------:R-:W-:-:S05]  /*25660*/  IADD3 R8, P3, PT, R7, R0, RZ ;  /* 0x0000000007087210 */ /* 0x000fca0007f7e0ff */
[----:B------:R1:W-:Y:S04]  /*25670*/  STL [R1+0x2810], R8 ;  /* 0x0028100801007387 */ /* 0x0003e80000100800 */
[----:B0-----:R-:W5:Y:S01]  /*25680*/  LDL.LU R9, [R1+0x6b4] ;  /* 0x0006b40001097983 */ /* 0x001f620000300800 */
[C---:B-1----:R-:W-:Y:S01]  /*25690*/  IMAD.X R8, R6.reuse, 0x1, R2, P5 ;  /* 0x0000000106087824 */ /* 0x042fe200028e0602 */
[----:B------:R-:W-:Y:S01]  /*256a0*/  IADD3 R7, P5, PT, R7, R4, RZ ;  /* 0x0000000407077210 */ /* 0x000fe20007fbe0ff */
[----:B------:R-:W-:-:S03]  /*256b0*/  IMAD.X R6, R6, 0x1, R3, P4 ;  /* 0x0000000106067824 */ /* 0x000fc600020e0603 */
[----:B------:R0:W-:Y:S04]  /*256c0*/  STL [R1+0x27ec], R8 ;  /* 0x0027ec0801007387 */ /* 0x0001e80000100800 */
[----:B0-----:R-:W5:Y:S04]  /*256d0*/  LDL.LU R8, [R1+0x788] ;  /* 0x0007880001087983 */ /* 0x001f680000300800 */
[----:B------:R0:W-:Y:S04]  /*256e0*/  STL [R1+0x2818], R7 ;  /* 0x0028180701007387 */ /* 0x0001e80000100800 */
[----:B0-----:R-:W5:Y:S01]  /*256f0*/  LDL.LU R7, [R1+0x6bc] ;  /* 0x0006bc0001077983 */ /* 0x001f620000300800 */
[----:B------:R-:W-:-:S03]  /*25700*/  IADD3 R20, P4, PT, R5, R0, RZ ;  /* 0x0000000005147210 */ /* 0x000fc60007f9e0ff */
[----:B------:R0:W-:Y:S04]  /*25710*/  STL [R1+0x27f4], R6 ;  /* 0x0027f40601007387 */ /* 0x0001e80000100800 */
[----:B0-----:R-:W5:Y:S01]  /*25720*/  LDL.LU R6, [R1+0x78c] ;  /* 0x00078c0001067983 */ /* 0x001f620000300800 */
[----:B------:R-:W-:-:S03]  /*25730*/  IMAD.X R21, R29, 0x1, R2, P0 ;  /* 0x000000011d157824 */ /* 0x000fc600000e0602 */
[----:B------:R0:W-:Y:S04]  /*25740*/  STL [R1+0x2820], R20 ;  /* 0x0028201401007387 */ /* 0x0001e80000100800 */
[----:B------:R-:W-:Y:S01]  /*25750*/  STL [R1+0x27fc], R21 ;  /* 0x0027fc1501007387 */ /* 0x000fe20000100800 */
[----:B0-----:R-:W-:Y:S01]  /*25760*/  IADD3 R20, P0, PT, R5, R4, RZ ;  /* 0x0000000405147210 */ /* 0x001fe20007f1e0ff */
[----:B------:R-:W-:Y:S02]  /*25770*/  IMAD.X R5, R29, 0x1, R3, P6 ;  /* 0x000000011d057824 */ /* 0x000fe400030e0603 */
[----:B------:R-:W5:Y:S04]  /*25780*/  LDL.LU R29, [R1+0x790] ;  /* 0x00079000011d7983 */ /* 0x000f680000300800 */
[----:B------:R-:W-:Y:S04]  /*25790*/  STL [R1+0x2828], R20 ;  /* 0x0028281401007387 */ /* 0x000fe80000100800 */
[----:B------:R0:W-:Y:S04]  /*257a0*/  STL [R1+0x2804], R5 ;  /* 0x0028040501007387 */ /* 0x0001e80000100800 */
[----:B0-----:R-:W5:Y:S01]  /*257b0*/  LDL.LU R5, [R1+0x794] ;  /* 0x0007940001057983 */ /* 0x001f620000300800 */
[----:B--2---:R-:W-:-:S05]  /*257c0*/  IADD3 R20, P6, PT, R19, R0, RZ ;  /* 0x0000000013147210 */ /* 0x004fca0007fde0ff */
[----:B------:R0:W-:Y:S01]  /*257d0*/  STL [R1+0x2830], R20 ;  /* 0x0028301401007387 */ /* 0x0001e20000100800 */
[C---:B------:R-:W-:Y:S01]  /*257e0*/  IMAD.X R21, R18.reuse, 0x1, R2, P3 ;  /* 0x0000000112157824 */ /* 0x040fe200018e0602 */
[----:B0-----:R-:W-:Y:S01]  /*257f0*/  IADD3 R20, P3, PT, R19, R4, RZ ;  /* 0x0000000413147210 */ /* 0x001fe20007f7e0ff */
[----:B------:R-:W-:-:S03]  /*25800*/  IMAD.X R19, R18, 0x1, R3, P5 ;  /* 0x0000000112137824 */ /* 0x000fc600028e0603 */
[----:B------:R-:W-:Y:S01]  /*25810*/  STL [R1+0x280c], R21 ;  /* 0x00280c1501007387 */ /* 0x000fe20000100800 */
[----:B---3--:R-:W-:-:S03]  /*25820*/  IADD3 R18, P5, PT, R17, R0, RZ ;  /* 0x0000000011127210 */ /* 0x008fc60007fbe0ff */
[----:B------:R4:W-:Y:S04]  /*25830*/  STL [R1+0x2838], R20 ;  /* 0x0028381401007387 */ /* 0x0009e80000100800 */
[----:B------:R0:W-:Y:S04]  /*25840*/  STL [R1+0x2814], R19 ;  /* 0x0028141301007387 */ /* 0x0001e80000100800 */
[----:B------:R1:W-:Y:S01]  /*25850*/  STL [R1+0x2840], R18 ;  /* 0x0028401201007387 */ /* 0x0003e20000100800 */
[C---:B----4-:R-:W-:Y:S01]  /*25860*/  IMAD.X R20, R16.reuse, 0x1, R2, P4 ;  /* 0x0000000110147824 */ /* 0x050fe200020e0602 */
[----:B0-----:R-:W-:Y:S01]  /*25870*/  IADD3 R19, P4, PT, R17, R4, RZ ;  /* 0x0000000411137210 */ /* 0x001fe20007f9e0ff */
[----:B-1----:R-:W-:-:S03]  /*25880*/  IMAD.X R18, R16, 0x1, R3, P0 ;  /* 0x0000000110127824 */ /* 0x002fc600000e0603 */
[----:B------:R-:W-:Y:S01]  /*25890*/  STL [R1+0x281c], R20 ;  /* 0x00281c1401007387 */ /* 0x000fe20000100800 */
[----:B------:R-:W-:-:S03]  /*258a0*/  IADD3 R17, P0, PT, R15, R0, RZ ;  /* 0x000000000f117210 */ /* 0x000fc60007f1e0ff */
[----:B------:R-:W-:Y:S04]  /*258b0*/  STL [R1+0x2848], R19 ;  /* 0x0028481301007387 */ /* 0x000fe80000100800 */
[----:B------:R-:W-:Y:S04]  /*258c0*/  STL [R1+0x2824], R18 ;  /* 0x0028241201007387 */ /* 0x000fe80000100800 */
[----:B------:R-:W-:Y:S01]  /*258d0*/  STL [R1+0x2850], R17 ;  /* 0x0028501101007387 */ /* 0x000fe20000100800 */
[C---:B------:R-:W-:Y:S01]  /*258e0*/  IMAD.X R16, R14.reuse, 0x1, R2, P6 ;  /* 0x000000010e107824 */ /* 0x040fe200030e0602 */
[----:B------:R-:W-:Y:S01]  /*258f0*/  IADD3 R15, P6, PT, R15, R4, RZ ;  /* 0x000000040f0f7210 */ /* 0x000fe20007fde0ff */
[----:B------:R-:W-:-:S03]  /*25900*/  IMAD.X R14, R14, 0x1, R3, P3 ;  /* 0x000000010e0e7824 */ /* 0x000fc600018e0603 */
[----:B------:R5:W-:Y:S04]  /*25910*/  STL [R1+0x282c], R16 ;  /* 0x00282c1001007387 */ /* 0x000be80000100800 */
[----:B------:R0:W-:Y:S04]  /*25920*/  STL [R1+0x2858], R15 ;  /* 0x0028580f01007387 */ /* 0x0001e80000100800 */
[----:B------:R1:W-:Y:S01]  /*25930*/  STL [R1+0x2834], R14 ;  /* 0x0028340e01007387 */ /* 0x0003e20000100800 */
[----:B-----5:R-:W-:-:S05]  /*25940*/  IADD3 R16, P3, PT, R13, R0, RZ ;  /* 0x000000000d107210 */ /* 0x020fca0007f7e0ff */
[----:B------:R-:W-:Y:S01]  /*25950*/  STL [R1+0x2860], R16 ;  /* 0x0028601001007387 */ /* 0x000fe20000100800 */
[C---:B0-----:R-:W-:Y:S01]  /*25960*/  IMAD.X R15, R12.reuse, 0x1, R2, P5 ;  /* 0x000000010c0f7824 */ /* 0x041fe200028e0602 */
[----:B-1----:R-:W-:Y:S01]  /*25970*/  IADD3 R14, P5, PT, R13, R4, RZ ;  /* 0x000000040d0e7210 */ /* 0x002fe20007fbe0ff */
[----:B------:R-:W-:-:S03]  /*25980*/  IMAD.X R13, R12, 0x1, R3, P4 ;  /* 0x000000010c0d7824 */ /* 0x000fc600020e0603 */
[----:B------:R-:W-:Y:S01]  /*25990*/  STL [R1+0x283c], R15 ;  /* 0x00283c0f01007387 */ /* 0x000fe20000100800 */
[----:B------:R-:W-:-:S03]  /*259a0*/  IADD3 R12, P4, PT, R11, R0, RZ ;  /* 0x000000000b0c7210 */ /* 0x000fc60007f9e0ff */
[----:B------:R0:W-:Y:S04]  /*259b0*/  STL [R1+0x2868], R14 ;  /* 0x0028680e01007387 */ /* 0x0001e80000100800 */
[----:B------:R1:W-:Y:S04]  /*259c0*/  STL [R1+0x2844], R13 ;  /* 0x0028440d01007387 */ /* 0x0003e80000100800 */
[----:B------:R2:W-:Y:S01]  /*259d0*/  STL [R1+0x286c], R12 ;  /* 0x00286c0c01007387 */ /* 0x0005e20000100800 */
[C---:B0-----:R-:W-:Y:S01]  /*259e0*/  IMAD.X R14, R10.reuse, 0x1, R2, P0 ;  /* 0x000000010a0e7824 */ /* 0x041fe200000e0602 */
[----:B-1----:R-:W-:Y:S01]  /*259f0*/  IADD3 R13, P0, PT, R11, R4, RZ ;  /* 0x000000040b0d7210 */ /* 0x002fe20007f1e0ff */
[----:B--2---:R-:W-:-:S03]  /*25a00*/  IMAD.X R12, R10, 0x1, R3, P6 ;  /* 0x000000010a0c7824 */ /* 0x004fc600030e0603 */
[----:B------:R-:W-:Y:S04]  /*25a10*/  STL [R1+0x284c], R14 ;  /* 0x00284c0e01007387 */ /* 0x000fe80000100800 */
[----:B------:R-:W-:Y:S04]  /*25a20*/  STL [R1+0x2870], R13 ;  /* 0x0028700d01007387 */ /* 0x000fe80000100800 */
[----:B------:R-:W-:Y:S01]  /*25a30*/  STL [R1+0x2854], R12 ;  /* 0x0028540c01007387 */ /* 0x000fe20000100800 */
[----:B------:R-:W-:-:S05]  /*25a40*/  IADD3 R11, P6, PT, R9, R0, RZ ;  /* 0x00000000090b7210 */ /* 0x000fca0007fde0ff */
[----:B------:R-:W-:Y:S01]  /*25a50*/  STL [R1+0x2874], R11 ;  /* 0x0028740b01007387 */ /* 0x000fe20000100800 */
[C---:B------:R-:W-:Y:S01]  /*25a60*/  IMAD.X R10, R8.reuse, 0x1, R2, P3 ;  /* 0x00000001080a7824 */ /* 0x040fe200018e0602 */
[----:B------:R-:W-:Y:S01]  /*25a70*/  IADD3 R9, P3, PT, R9, R4, RZ ;  /* 0x0000000409097210 */ /* 0x000fe20007f7e0ff */
[----:B------:R-:W-:-:S03]  /*25a80*/  IMAD.X R8, R8, 0x1, R3, P5 ;  /* 0x0000000108087824 */ /* 0x000fc600028e0603 */
[----:B------:R-:W-:Y:S04]  /*25a90*/  STL [R1+0x285c], R10 ;  /* 0x00285c0a01007387 */ /* 0x000fe80000100800 */
[----:B------:R0:W-:Y:S04]  /*25aa0*/  STL [R1+0x2878], R9 ;  /* 0x0028780901007387 */ /* 0x0001e80000100800 */
[----:B------:R1:W-:Y:S01]  /*25ab0*/  STL [R1+0x2864], R8 ;  /* 0x0028640801007387 */ /* 0x0003e20000100800 */
[----:B------:R-:W-:-:S05]  /*25ac0*/  IADD3 R0, P5, PT, R7, R0, RZ ;  /* 0x0000000007007210 */ /* 0x000fca0007fbe0ff */
[----:B------:R2:W-:Y:S01]  /*25ad0*/  STL [R1+0x1cc0], R0 ;  /* 0x001cc00001007387 */ /* 0x0005e20000100800 */
[C-C-:B0-----:R-:W-:Y:S01]  /*25ae0*/  IMAD.X R9, R6.reuse, 0x1, R2.reuse, P4 ;  /* 0x0000000106097824 */ /* 0x141fe200020e0602 */
[----:B-1----:R-:W-:Y:S01]  /*25af0*/  IADD3 R8, P4, PT, R7, R4, RZ ;  /* 0x0000000407087210 */ /* 0x002fe20007f9e0ff */
[----:B------:R-:W-:Y:S01]  /*25b00*/  IMAD.X R4, R6, 0x1, R3, P0 ;  /* 0x0000000106047824 */ /* 0x000fe200000e0603 */
[----:B--2---:R-:W-:Y:S02]  /*25b10*/  SHF.R.S32.HI R0, RZ, 0x1f, R7 ;  /* 0x0000001fff007819 */ /* 0x004fe40000011407 */
[----:B------:R-:W-:Y:S04]  /*25b20*/  STL [R1+0x1cbc], R9 ;  /* 0x001cbc0901007387 */ /* 0x000fe80000100800 */
[----:B------:R-:W-:Y:S04]  /*25b30*/  STL [R1+0x1cb8], R8 ;  /* 0x001cb80801007387 */ /* 0x000fe80000100800 */
[----:B------:R0:W-:Y:S01]  /*25b40*/  STL [R1+0x1cac], R4 ;  /* 0x001cac0401007387 */ /* 0x0001e20000100800 */
[----:B------:R-:W-:-:S02]  /*25b50*/  IMAD.X R7, R29, 0x1, R2, P6 ;  /* 0x000000011d077824 */ /* 0x000fc400030e0602 */
[----:B------:R-:W-:-:S03]  /*25b60*/  IMAD.X R6, R29, 0x1, R3, P3 ;  /* 0x000000011d067824 */ /* 0x000fc600018e0603 */
[----:B------:R-:W-:Y:S04]  /*25b70*/  STL [R1+0x1cb0], R7 ;  /* 0x001cb00701007387 */ /* 0x000fe80000100800 */
[----:B------:R1:W-:Y:S01]  /*25b80*/  STL [R1+0x1cb4], R6 ;  /* 0x001cb40601007387 */ /* 0x0003e20000100800 */
[--C-:B0-----:R-:W-:Y:S02]  /*25b90*/  IMAD.X R4, R5, 0x1, R2.reuse, P1 ;  /* 0x0000000105047824 */ /* 0x101fe400008e0602 */
[----:B-1----:R-:W-:-:S03]  /*25ba0*/  IMAD.X R6, R0, 0x1, R2, P5 ;  /* 0x0000000100067824 */ /* 0x002fc600028e0602 */
[----:B------:R0:W-:Y:S01]  /*25bb0*/  STL [R1+0x1ca8], R4 ;  /* 0x001ca80401007387 */ /* 0x0001e20000100800 */
[----:B------:R-:W-:-:S03]  /*25bc0*/  IMAD.X R2, R5, 0x1, R3, P2 ;  /* 0x0000000105027824 */ /* 0x000fc600010e0603 */
[----:B------:R1:W-:Y:S01]  /*25bd0*/  STL [R1+0x1ca0], R6 ;  /* 0x001ca00601007387 */ /* 0x0003e20000100800 */
[----:B0-----:R-:W-:-:S05]  /*25be0*/  IMAD.X R4, R0, 0x1, R3, P4 ;  /* 0x0000000100047824 */ /* 0x001fca00020e0603 */
[----:B------:R-:W-:Y:S04]  /*25bf0*/  STL [R1+0x1ca4], R4 ;  /* 0x001ca40401007387 */ /* 0x000fe80000100800 */
[----:B------:R0:W-:Y:S04]  /*25c00*/  STL [R1+0x14ac], R2 ;  /* 0x0014ac0201007387 */ /* 0x0001e80000100800 */
[----:B------:R-:W-:Y:S04]  /*25c10*/  STL [R1+0x13a8], RZ ;  /* 0x0013a8ff01007387 */ /* 0x000fe80000100800 */
        /* <DEDUP_REMOVED lines=314> */
[----:B------:R-:W-:Y:S01]  /*26fc0*/  STL [R1+0x508], RZ ;  /* 0x000508ff01007387 */ /* 0x000fe20000100800 */
[----:B------:R-:W2:Y:S03]  /*26fd0*/  S2R R29, SR_TID.X ;  /* 0x00000000001d7919 */ /* 0x000ea60000002100 */
        /* <DEDUP_REMOVED lines=25> */
[----:B------:R-:W3:Y:S04]  /*27170*/  LDL R7, [R1+0xfb4] ;  /* 0x000fb40001077983 */ /* 0x000ee80000100800 */
[----:B-1----:R-:W0:Y:S04]  /*27180*/  LDL R6, [R1+0xfb0] ;  /* 0x000fb00001067983 */ /* 0x002e280000100800 */
[----:B------:R-:W-:Y:S04]  /*27190*/  STL [R1+0x570], RZ ;  /* 0x000570ff01007387 */ /* 0x000fe80000100800 */
[----:B------:R-:W-:Y:S01]  /*271a0*/  STL [R1+0x574], RZ ;  /* 0x000574ff01007387 */ /* 0x000fe20000100800 */
[----:B--2---:R-:W-:-:S03]  /*271b0*/  IMAD.SHL.U32 R0, R29, 0x20, RZ ;  /* 0x000000201d007824 */ /* 0x004fc600078e00ff */
[----:B------:R-:W-:Y:S04]  /*271c0*/  STL [R1+0x578], RZ ;  /* 0x000578ff01007387 */ /* 0x000fe80000100800 */
[----:B------:R-:W-:Y:S04]  /*271d0*/  STL [R1+0x57c], RZ ;  /* 0x00057cff01007387 */ /* 0x000fe80000100800 */
[----:B------:R-:W2:Y:S04]  /*271e0*/  LDL R5, [R1+0xfa8] ;  /* 0x000fa80001057983 */ /* 0x000ea80000100800 */
[----:B------:R-:W4:Y:S04]  /*271f0*/  LDL R29, [R1+0xfac] ;  /* 0x000fac00011d7983 */ /* 0x000f280000100800 */
[----:B------:R-:W-:Y:S04]  /*27200*/  STL [R1+0x580], RZ ;  /* 0x000580ff01007387 */ /* 0x000fe80000100800 */
[----:B------:R-:W-:Y:S04]  /*27210*/  STL [R1+0x584], RZ ;  /* 0x000584ff01007387 */ /* 0x000fe80000100800 */
[----:B------:R-:W-:Y:S04]  /*27220*/  STL [R1+0x588], RZ ;  /* 0x000588ff01007387 */ /* 0x000fe80000100800 */
[----:B------:R-:W-:Y:S04]  /*27230*/  STL [R1+0x58c], RZ ;  /* 0x00058cff01007387 */ /* 0x000fe80000100800 */
[----:B------:R-:W-:Y:S01]  /*27240*/  STL [R1+0x590], RZ ;  /* 0x000590ff01007387 */ /* 0x000fe20000100800 */
[----:B------:R-:W-:-:S03]  /*27250*/  UIMAD UR27, UR65, 0x7f, URZ ;  /* 0x0000007f411b78a4 */ /* 0x000fc6000f8e02ff */
[----:B------:R-:W-:Y:S04]  /*27260*/  STL [R1+0x594], RZ ;  /* 0x000594ff01007387 */ /* 0x000fe80000100800 */
[----:B------:R-:W-:Y:S04]  /*27270*/  STL [R1+0x598], RZ ;  /* 0x000598ff01007387 */ /* 0x000fe80000100800 */
[----:B------:R-:W-:Y:S04]  /*27280*/  STL [R1+0x59c], RZ ;  /* 0x00059cff01007387 */ /* 0x000fe80000100800 */
[----:B------:R-:W-:Y:S04]  /*27290*/  STL [R1+0x830], RZ ;  /* 0x000830ff01007387 */ /* 0x000fe80000100800 */
[----:B------:R-:W-:Y:S04]  /*272a0*/  STL [R1+0x834], RZ ;  /* 0x000834ff01007387 */ /* 0x000fe80000100800 */
[----:B------:R-:W-:Y:S01]  /*272b0*/  STL [R1+0x838], RZ ;  /* 0x000838ff01007387 */ /* 0x000fe20000100800 */
[----:B------:R-:W-:-:S03]  /*272c0*/  USHF.R.S32.HI UR74, URZ, 0x1f, UR27 ;  /* 0x0000001fff4a7899 */ /* 0x000fc6000801141b */
        /* <DEDUP_REMOVED lines=8> */
[----:B------:R-:W-:-:S02]  /*27350*/  UIMAD UR26, UR65, 0x7c, URZ ;  /* 0x0000007c411a78a4 */ /* 0x000fc4000f8e02ff */
[----:B------:R-:W-:Y:S02]  /*27360*/  UIMAD UR24, UR65, 0x7b, URZ ;  /* 0x0000007b411878a4 */ /* 0x000fe4000f8e02ff */
[----:B------:R-:W-:Y:S01]  /*27370*/  UIMAD UR25, UR65, 0x7a, URZ ;  /* 0x0000007a411978a4 */ /* 0x000fe2000f8e02ff */
[----:B---3--:R-:W-:Y:S02]  /*27380*/  IADD3 R3, P0, PT, R7, UR27, RZ ;  /* 0x0000001b07037c10 */ /* 0x008fe4000ff1e0ff */
[----:B0-----:R-:W-:-:S03]  /*27390*/  IADD3 R2, P1, PT, R6, UR27, RZ ;  /* 0x0000001b06027c10 */ /* 0x001fc6000ff3e0ff */
[----:B------:R2:W-:Y:S04]  /*273a0*/  STL [R1+0x14b4], R3 ;  /* 0x0014b40301007387 */ /* 0x0005e80000100800 */
[----:B------:R-:W-:Y:S04]  /*273b0*/  STL [R1+0x5cc], RZ ;  /* 0x0005ccff01007387 */ /* 0x000fe80000100800 */
[----:B------:R4:W-:Y:S01]  /*273c0*/  STL [R1+0x14bc], R2 ;  /* 0x0014bc0201007387 */ /* 0x0009e20000100800 */
[----:B------:R-:W-:Y:S01]  /*273d0*/  USHF.R.S32.HI UR27, URZ, 0x1f, UR77 ;  /* 0x0000001fff1b7899 */ /* 0x000fe2000801144d */
[----:B--2---:R-:W-:-:S02]  /*273e0*/  IADD3.X R3, PT, PT, R5, UR74, RZ, P0, !PT ;  /* 0x0000004a05037c10 */ /* 0x004fc400087fe4ff */
[----:B----4-:R-:W-:-:S03]  /*273f0*/  IADD3.X R2, PT, PT, R29, UR74, RZ, P1, !PT ;  /* 0x0000004a1d027c10 */ /* 0x010fc60008ffe4ff */
[----:B------:R0:W-:Y:S04]  /*27400*/  STL [R1+0x14b0], R3 ;  /* 0x0014b00301007387 */ /* 0x0001e80000100800 */
[----:B------:R1:W-:Y:S01]  /*27410*/  STL [R1+0x14b8], R2 ;  /* 0x0014b80201007387 */ /* 0x0003e20000100800 */
[----:B0-----:R-:W-:Y:S02]  /*27420*/  IADD3 R3, P0, PT, R7, UR77, RZ ;  /* 0x0000004d07037c10 */ /* 0x001fe4000ff1e0ff */
[----:B-1----:R-:W-:-:S03]  /*27430*/  IADD3 R2, P1, PT, R6, UR77, RZ ;  /* 0x0000004d06027c10 */ /* 0x002fc6000ff3e0ff */
[----:B------:R0:W-:Y:S04]  /*27440*/  STL [R1+0x14c4], R3 ;  /* 0x0014c40301007387 */ /* 0x0001e80000100800 */
[----:B------:R-:W-:Y:S04]  /*27450*/  STL [R1+0x5d0], RZ ;  /* 0x0005d0ff01007387 */ /* 0x000fe80000100800 */
[----:B------:R1:W-:Y:S01]  /*27460*/  STL [R1+0x14cc], R2 ;  /* 0x0014cc0201007387 */ /* 0x0003e20000100800 */
[----:B0-----:R-:W-:Y:S01]  /*27470*/  IADD3.X R3, PT, PT, R5, UR27, RZ, P0, !PT ;  /* 0x0000001b05037c10 */ /* 0x001fe200087fe4ff */
[----:B------:R-:W-:-:S04]  /*27480*/  USHF.R.S32.HI UR77, URZ, 0x1f, UR75 ;  /* 0x0000001fff4d7899 */ /* 0x000fc8000801144b */
[----:B------:R0:W-:Y:S01]  /*27490*/  STL [R1+0x14c0], R3 ;  /* 0x0014c00301007387 */ /* 0x0001e20000100800 */
[----:B-1----:R-:W-:-:S05]  /*274a0*/  IADD3.X R2, PT, PT, R29, UR27, RZ, P1, !PT ;  /* 0x0000001b1d027c10 */ /* 0x002fca0008ffe4ff */
[----:B------:R1:W-:Y:S01]  /*274b0*/  STL [R1+0x14c8], R2 ;  /* 0x0014c80201007387 */ /* 0x0003e20000100800 */
[----:B0-----:R-:W-:-:S05]  /*274c0*/  IADD3 R3, P0, PT, R7, UR75, RZ ;  /* 0x0000004b07037c10 */ /* 0x001fca000ff1e0ff */
[----:B------:R0:W-:Y:S01]  /*274d0*/  STL [R1+0x14d4], R3 ;  /* 0x0014d40301007387 */ /* 0x0001e20000100800 */
[----:B-1----:R-:W-:-:S03]  /*274e0*/  IADD3 R2, P1, PT, R6, UR75, RZ ;  /* 0x0000004b06027c10 */ /* 0x002fc6000ff3e0ff */
        /* <DEDUP_REMOVED lines=27> */
[----:B0-----:R-:W-:Y:S01]  /*276a0*/  IADD3 R3, P0, PT, R7, UR25, RZ ;  /* 0x0000001907037c10 */ /* 0x001fe2000ff1e0ff */
[----:B------:R-:W-:-:S04]  /*276b0*/  UIMAD UR74, UR65, 0x79, URZ ;  /* 0x00000079414a78a4 */ /* 0x000fc8000f8e02ff */
        /* <DEDUP_REMOVED lines=597> */
[----:B0-----:R-:W-:Y:S02]  /*29c10*/  IADD3.X R3, PT, PT, R5, UR75, RZ, P0, !PT ;  /* 0x0000004b05037c10 */ /* 0x001fe400087fe4ff */
[----:B-1----:R-:W-:-:S03]  /*29c20*/  IADD3.X R2, PT, PT, R29, UR75, RZ, P1, !PT ;  /* 0x0000004b1d027c10 */ /* 0x002fc60008ffe4ff */
[----:B------:R0:W-:Y:S04]  /*29c30*/  STL [R1+0x1860], R3 ;  /* 0x0018600301007387 */ /* 0x0001e80000100800 */
        /* <DEDUP_REMOVED lines=49> */
[----:B0-----:R-:W-:-:S03]  /*29f50*/  IADD3 R3, P0, PT, R7, UR24, RZ ;  /* 0x0000001807037c10 */ /* 0x001fc6000ff1e0ff */
[----:B------:R-:W-:Y:S01]  /*29f60*/  STL [R1+0x738], RZ ;  /* 0x000738ff01007387 */ /* 0x000fe20000100800 */
[----:B-1----:R-:W-:-:S03]  /*29f70*/  IADD3 R2, P1, PT, R6, UR24, RZ ;  /* 0x0000001806027c10 */ /* 0x002fc6000ff3e0ff */
[----:B------:R-:W-:Y:S01]  /*29f80*/  STL [R1+0x73c], RZ ;  /* 0x00073cff01007387 */ /* 0x000fe20000100800 */
[----:B------:R-:W-:-:S03]  /*29f90*/  USHF.R.S32.HI UR24, URZ, 0x1f, UR24 ;  /* 0x0000001fff187899 */ /* 0x000fc60008011418 */
        /* <DEDUP_REMOVED lines=8> */
[----:B------:R0:W-:Y:S04]  /*2a020*/  STL [R1+0x1874], R3 ;  /* 0x0018740301007387 */ /* 0x0001e80000100800 */
[----:B------:R1:W-:Y:S04]  /*2a030*/  STL [R1+0x187c], R2 ;  /* 0x00187c0201007387 */ /* 0x0003e80000100800 */
[----:B------:R-:W-:Y:S01]  /*2a040*/  STL [R1+0x71c], RZ ;  /* 0x00071cff01007387 */ /* 0x000fe20000100800 */
[----:B0-----:R-:W-:-:S03]  /*2a050*/  IADD3.X R3, PT, PT, R5, UR24, RZ, P0, !PT ;  /* 0x0000001805037c10 */ /* 0x001fc600087fe4ff */
[----:B------:R-:W-:Y:S01]  /*2a060*/  STL [R1+0x700], RZ ;  /* 0x000700ff01007387 */ /* 0x000fe20000100800 */
[----:B-1----:R-:W-:-:S03]  /*2a070*/  IADD3.X R2, PT, PT, R29, UR24, RZ, P1, !PT ;  /* 0x000000181d027c10 */ /* 0x002fc60008ffe4ff */
[----:B------:R-:W-:Y:S01]  /*2a080*/  STL [R1+0x704], RZ ;  /* 0x000704ff01007387 */ /* 0x000fe20000100800 */
[----:B------:R-:W-:-:S03]  /*2a090*/  USHF.R.S32.HI UR24, URZ, 0x1f, UR25 ;  /* 0x0000001fff187899 */ /* 0x000fc60008011419 */
[----:B------:R0:W-:Y:S04]  /*2a0a0*/  STL [R1+0x1870], R3 ;  /* 0x0018700301007387 */ /* 0x0001e80000100800 */
[----:B------:R1:W-:Y:S01]  /*2a0b0*/  STL [R1+0x1878], R2 ;  /* 0x0018780201007387 */ /* 0x0003e20000100800 */
[----:B0-----:R-:W-:-:S03]  /*2a0c0*/  IADD3 R3, P0, PT, R7, UR25, RZ ;  /* 0x0000001907037c10 */ /* 0x001fc6000ff1e0ff */
[----:B------:R-:W-:Y:S01]  /*2a0d0*/  STL [R1+0x708], RZ ;  /* 0x000708ff01007387 */ /* 0x000fe20000100800 */
[----:B-1----:R-:W-:-:S03]  /*2a0e0*/  IADD3 R2, P1, PT, R6, UR25, RZ ;  /* 0x0000001906027c10 */ /* 0x002fc6000ff3e0ff */
[----:B------:R0:W-:Y:S01]  /*2a0f0*/  STL [R1+0x1884], R3 ;  /* 0x0018840301007387 */ /* 0x0001e20000100800 */
[----:B------:R-:W-:-:S03]  /*2a100*/  UIMAD UR74, UR65, 0x41, URZ ;  /* 0x00000041414a78a4 */ /* 0x000fc6000f8e02ff */
        /* <DEDUP_REMOVED lines=8> */
[----:B------:R-:W-:-:S04]  /*2a190*/  USHF.L.U32 UR27, UR65, 0x6, URZ ;  /* 0x00000006411b7899 */ /* 0x000fc800080006ff */
        /* <DEDUP_REMOVED lines=29> */
[----:B-1----:R-:W-:Y:S01]  /*2a370*/  IADD3.X R2, PT, PT, R29, UR74, RZ, P1, !PT ;  /* 0x0000004a1d027c10 */ /* 0x002fe20008ffe4ff */
[----:B------:R-:W-:-:S04]  /*2a380*/  UIMAD UR75, UR65, 0x3c, URZ ;  /* 0x0000003c414b78a4 */ /* 0x000fc8000f8e02ff */
        /* <DEDUP_REMOVED lines=250> */
[----:B------:R1:W-:Y:S01]  /*2b330*/  STL [R1+0x1a48], R2 ;  /* 0x001a480201007387 */ /* 0x0003e20000100800 */
[----:B0-----:R-:W-:Y:S02]  /*2b340*/  IADD3 R3, P0, PT, R7, UR69, RZ ;  /* 0x0000004507037c10 */ /* 0x001fe4000ff1e0ff */
[----:B-1----:R-:W-:-:S05]  /*2b350*/  IADD3 R2, P1, PT, R6, UR69, RZ ;  /* 0x0000004506027c10 */ /* 0x002fca000ff3e0ff */
[----:B------:R-:W-:Y:S04]  /*2b360*/  STL [R1+0x1a5c], R2 ;  /* 0x001a5c0201007387 */ /* 0x000fe80000100800 */
[----:B------:R0:W-:Y:S01]  /*2b370*/  STL [R1+0x1a54], R3 ;  /* 0x001a540301007387 */ /* 0x0001e20000100800 */
[----:B------:R-:W-:Y:S02]  /*2b380*/  UIMAD UR40, UR40, 0x7, URZ ;  /* 0x00000007282878a4 */ /* 0x000fe4000f8e02ff */
[----:B------:R-:W-:Y:S02]  /*2b390*/  UIMAD UR41, UR41, 0x6, URZ ;  /* 0x00000006292978a4 */ /* 0x000fe4000f8e02ff */
[----:B------:R-:W-:Y:S02]  /*2b3a0*/  UIMAD UR42, UR42, 0x5, URZ ;  /* 0x000000052a2a78a4 */ /* 0x000fe4000f8e02ff */
[----:B------:R-:W-:-:S02]  /*2b3b0*/  USHF.L.U32 UR45, UR45, 0x2, URZ ;  /* 0x000000022d2d7899 */ /* 0x000fc400080006ff */
[----:B------:R-:W-:Y:S02]  /*2b3c0*/  UIMAD UR43, UR43, 0x3, URZ ;  /* 0x000000032b2b78a4 */ /* 0x000fe4000f8e02ff */
[----:B------:R-:W-:Y:S02]  /*2b3d0*/  USHF.L.U32 UR44, UR44, 0x1, URZ ;  /* 0x000000012c2c7899 */ /* 0x000fe400080006ff */
[----:B------:R-:W-:Y:S02]  /*2b3e0*/  USHF.R.S32.HI UR48, URZ, 0x1f, UR48 ;  /* 0x0000001fff307899 */ /* 0x000fe40008011430 */
[----:B------:R-:W-:Y:S02]  /*2b3f0*/  USHF.R.S32.HI UR67, URZ, 0x1f, UR69 ;  /* 0x0000001fff437899 */ /* 0x000fe40008011445 */
[----:B------:R-:W-:Y:S02]  /*2b400*/  USHF.R.S32.HI UR24, URZ, 0x1f, UR71 ;  /* 0x0000001fff187899 */ /* 0x000fe40008011447 */
[----:B------:R-:W-:-:S02]  /*2b410*/  USHF.R.S32.HI UR70, URZ, 0x1f, UR8 ;  /* 0x0000001fff467899 */ /* 0x000fc40008011408 */
[----:B------:R-:W-:Y:S02]  /*2b420*/  USHF.R.S32.HI UR58, URZ, 0x1f, UR9 ;  /* 0x0000001fff3a7899 */ /* 0x000fe40008011409 */
[----:B------:R-:W-:Y:S02]  /*2b430*/  USHF.R.S32.HI UR47, URZ, 0x1f, UR10 ;  /* 0x0000001fff2f7899 */ /* 0x000fe4000801140a */
        /* <DEDUP_REMOVED lines=24> */
[----:B------:R-:W-:Y:S01]  /*2b5c0*/  USHF.R.S32.HI UR75, URZ, 0x1f, UR39 ;  /* 0x0000001fff4b7899 */ /* 0x000fe20008011427 */
[----:B0-----:R-:W-:Y:S01]  /*2b5d0*/  IADD3.X R3, PT, PT, R5, UR67, RZ, P0, !PT ;  /* 0x0000004305037c10 */ /* 0x001fe200087fe4ff */
[----:B------:R-:W-:Y:S01]  /*2b5e0*/  USHF.R.S32.HI UR69, URZ, 0x1f, UR40 ;  /* 0x0000001fff457899 */ /* 0x000fe20008011428 */
[----:B------:R-:W-:Y:S01]  /*2b5f0*/  IADD3.X R2, PT, PT, R29, UR67, RZ, P1, !PT ;  /* 0x000000431d027c10 */ /* 0x000fe20008ffe4ff */
[----:B------:R-:W-:Y:S01]  /*2b600*/  USHF.R.S32.HI UR67, URZ, 0x1f, UR41 ;  /* 0x0000001fff437899 */ /* 0x000fe20008011429 */
[----:B------:R-:W-:Y:S01]  /*2b610*/  IADD3 R4, P0, PT, R7, UR71, RZ ;  /* 0x0000004707047c10 */ /* 0x000fe2000ff1e0ff */
[----:B------:R0:W-:Y:S04]  /*2b620*/  STL [R1+0x1a50], R3 ;  /* 0x001a500301007387 */ /* 0x0001e80000100800 */
[----:B------:R1:W-:Y:S04]  /*2b630*/  STL [R1+0x1a58], R2 ;  /* 0x001a580201007387 */ /* 0x0003e80000100800 */
[----:B------:R-:W-:Y:S01]  /*2b640*/  STL [R1+0x1a64], R4 ;  /* 0x001a640401007387 */ /* 0x000fe20000100800 */
[----:B0-----:R-:W-:Y:S01]  /*2b650*/  IADD3 R3, P1, PT, R6, UR71, RZ ;  /* 0x0000004706037c10 */ /* 0x001fe2000ff3e0ff */
[----:B------:R-:W-:Y:S01]  /*2b660*/  USHF.R.S32.HI UR71, URZ, 0x1f, UR42 ;  /* 0x0000001fff477899 */ /* 0x000fe2000801142a */
[----:B-1----:R-:W-:-:S03]  /*2b670*/  LOP3.LUT R2, R0, 0x400, RZ, 0xc0, !PT ;  /* 0x0000040000027812 */ /* 0x002fc600078ec0ff */
[----:B------:R0:W-:Y:S01]  /*2b680*/  STL [R1+0x1a6c], R3 ;  /* 0x001a6c0301007387 */ /* 0x0001e20000100800 */
[----:B------:R-:W-:-:S03]  /*2b690*/  IADD3.X R0, PT, PT, R5, UR24, RZ, P0, !PT ;  /* 0x0000001805007c10 */ /* 0x000fc600087fe4ff */
[----:B------:R1:W-:Y:S04]  /*2b6a0*/  STL [R1+0x2fc0], R2 ;  /* 0x002fc00201007387 */ /* 0x0003e80000100800 */
[----:B------:R2:W-:Y:S01]  /*2b6b0*/  STL [R1+0x1a60], R0 ;  /* 0x001a600001007387 */ /* 0x0005e20000100800 */
[----:B0-----:R-:W-:Y:S02]  /*2b6c0*/  IADD3 R3, P3, PT, R6, UR10, RZ ;  /* 0x0000000a06037c10 */ /* 0x001fe4000ff7e0ff */
[----:B-1----:R-:W-:Y:S01]  /*2b6d0*/  IADD3.X R2, PT, PT, R29, UR24, RZ, P1, !PT ;  /* 0x000000181d027c10 */ /* 0x002fe20008ffe4ff */
[----:B------:R-:W-:Y:S01]  /*2b6e0*/  USHF.R.S32.HI UR24, URZ, 0x1f, UR45 ;  /* 0x0000001fff187899 */ /* 0x000fe2000801142d */
[----:B--2---:R-:W-:-:S03]  /*2b6f0*/  IADD3 R0, P4, PT, R7, UR8, RZ ;  /* 0x0000000807007c10 */ /* 0x004fc6000ff9e0ff */
[----:B------:R0:W-:Y:S04]  /*2b700*/  STL [R1+0x1a68], R2 ;  /* 0x001a680201007387 */ /* 0x0001e80000100800 */
[----:B------:R1:W-:Y:S01]  /*2b710*/  STL [R1+0x1a74], R0 ;  /* 0x001a740001007387 */ /* 0x0003e20000100800 */
[----:B0-----:R-:W-:Y:S01]  /*2b720*/  IADD3 R2, P5, PT, R6, UR8, RZ ;  /* 0x0000000806027c10 */ /* 0x001fe2000ffbe0ff */
[----:B------:R-:W-:Y:S01]  /*2b730*/  USHF.R.S32.HI UR8, URZ, 0x1f, UR43 ;  /* 0x0000001fff087899 */ /* 0x000fe2000801142b */
[----:B-1----:R-:W-:-:S03]  /*2b740*/  IADD3 R0, P0, PT, R7, UR9, RZ ;  /* 0x0000000907007c10 */ /* 0x002fc6000ff1e0ff */
[----:B------:R0:W-:Y:S04]  /*2b750*/  STL [R1+0x1a7c], R2 ;  /* 0x001a7c0201007387 */ /* 0x0001e80000100800 */
[----:B------:R1:W-:Y:S01]  /*2b760*/  STL [R1+0x1a84], R0 ;  /* 0x001a840001007387 */ /* 0x0003e20000100800 */
[----:B0-----:R-:W-:Y:S01]  /*2b770*/  IADD3 R2, P1, PT, R6, UR9, RZ ;  /* 0x0000000906027c10 */ /* 0x001fe2000ff3e0ff */
[----:B------:R-:W-:Y:S01]  /*2b780*/  USHF.R.S32.HI UR9, URZ, 0x1f, UR44 ;  /* 0x0000001fff097899 */ /* 0x000fe2000801142c */
[----:B-1----:R-:W-:-:S03]  /*2b790*/  IADD3 R0, P2, PT, R7, UR10, RZ ;  /* 0x0000000a07007c10 */ /* 0x002fc6000ff5e0ff */
[----:B------:R0:W-:Y:S04]  /*2b7a0*/  STL [R1+0x1a8c], R2 ;  /* 0x001a8c0201007387 */ /* 0x0001e80000100800 */
[----:B------:R1:W-:Y:S04]  /*2b7b0*/  STL [R1+0x1a94], R0 ;  /* 0x001a940001007387 */ /* 0x0003e80000100800 */
[----:B------:R2:W-:Y:S01]  /*2b7c0*/  STL [R1+0x1a9c], R3 ;  /* 0x001a9c0301007387 */ /* 0x0005e20000100800 */
[----:B0-----:R-:W-:Y:S02]  /*2b7d0*/  IADD3.X R2, PT, PT, R5, UR70, RZ, P4, !PT ;  /* 0x0000004605027c10 */ /* 0x001fe4000a7fe4ff */
[----:B-1----:R-:W-:-:S03]  /*2b7e0*/  IADD3 R0, P4, PT, R7, UR11, RZ ;  /* 0x0000000b07007c10 */ /* 0x002fc6000ff9e0ff */
[----:B------:R0:W-:Y:S01]  /*2b7f0*/  STL [R1+0x1a70], R2 ;  /* 0x001a700201007387 */ /* 0x0001e20000100800 */
[----:B--2---:R-:W-:-:S03]  /*2b800*/  IADD3.X R3, PT, PT, R29, UR70, RZ, P5, !PT ;  /* 0x000000461d037c10 */ /* 0x004fc6000affe4ff */
[----:B------:R1:W-:Y:S04]  /*2b810*/  STL [R1+0x1aa4], R0 ;  /* 0x001aa40001007387 */ /* 0x0003e80000100800 */
[----:B------:R2:W-:Y:S01]  /*2b820*/  STL [R1+0x1a78], R3 ;  /* 0x001a780301007387 */ /* 0x0005e20000100800 */
[----:B0-----:R-:W-:Y:S02]  /*2b830*/  IADD3 R2, P5, PT, R6, UR11, RZ ;  /* 0x0000000b06027c10 */ /* 0x001fe4000ffbe0ff */
[----:B-1----:R-:W-:-:S03]  /*2b840*/  IADD3.X R0, PT, PT, R5, UR58, RZ, P0, !PT ;  /* 0x0000003a05007c10 */ /* 0x002fc600087fe4ff */
[----:B------:R0:W-:Y:S01]  /*2b850*/  STL [R1+0x1aac], R2 ;  /* 0x001aac0201007387 */ /* 0x0001e20000100800 */
[----:B--2---:R-:W-:-:S03]  /*2b860*/  IADD3 R3, P0, PT, R7, UR12, RZ ;  /* 0x0000000c07037c10 */ /* 0x004fc6000ff1e0ff */
        /* <DEDUP_REMOVED lines=248> */
[----:B0-----:R-:W-:Y:S02]  /*2c7f0*/  IADD3.X R2, PT, PT, R29, UR8, RZ, P3, !PT ;  /* 0x000000081d027c10 */ /* 0x001fe40009ffe4ff */
[----:B-1----:R-:W-:-:S03]  /*2c800*/  IADD3.X R0, PT, PT, R5, UR9, RZ, P4, !PT ;  /* 0x0000000905007c10 */ /* 0x002fc6000a7fe4ff */
[----:B------:R0:W-:Y:S01]  /*2c810*/  STL [R1+0x1c78], R2 ;  /* 0x001c780201007387 */ /* 0x0001e20000100800 */
[----:B--2---:R-:W-:-:S03]  /*2c820*/  IADD3.X R3, PT, PT, R29, UR9, RZ, P5, !PT ;  /* 0x000000091d037c10 */ /* 0x004fc6000affe4ff */
[----:B------:R1:W-:Y:S04]  /*2c830*/  STL [R1+0x1c80], R0 ;  /* 0x001c800001007387 */ /* 0x0003e80000100800 */
[----:B------:R2:W-:Y:S01]  /*2c840*/  STL [R1+0x1c88], R3 ;  /* 0x001c880301007387 */ /* 0x0005e20000100800 */
[----:B0-----:R-:W-:Y:S02]  /*2c850*/  IADD3.X R2, PT, PT, R5, UR48, RZ, P0, !PT ;  /* 0x0000003005027c10 */ /* 0x001fe400087fe4ff */
[----:B-1----:R-:W-:-:S05]  /*2c860*/  IADD3.X R0, PT, PT, R29, UR48, RZ, P1, !PT ;  /* 0x000000301d007c10 */ /* 0x002fca0008ffe4ff */
[----:B------:R2:W-:Y:S04]  /*2c870*/  STL [R1+0x1c98], R0 ;  /* 0x001c980001007387 */ /* 0x0005e80000100800 */
[----:B------:R2:W-:Y:S02]  /*2c880*/  STL [R1+0x1c90], R2 ;  /* 0x001c900201007387 */ /* 0x0005e40000100800 */
.L_x_2:
[----:B--2---:R-:W2:Y:S01]  /*2c890*/  LDL R3, [R1+0xfac] ;  /* 0x000fac0001037983 */ /* 0x004ea20000100800 */
[----:B------:R-:W0:Y:S03]  /*2c8a0*/  LDC R0, c[0x0][0x3a0] ;  /* 0x0000e800ff007b82 */ /* 0x000e260000000800 */
[----:B--2---:R1:W-:Y:S04]  /*2c8b0*/  STL [R1+0x3bd4], R3 ;  /* 0x003bd40301007387 */ /* 0x0043e80000100800 */
[----:B------:R-:W2:Y:S04]  /*2c8c0*/  LDL R2, [R1+0xfb0] ;  /* 0x000fb00001027983 */ /* 0x000ea80000100800 */
[----:B-1----:R-:W0:Y:S04]  /*2c8d0*/  LDL R3, [R1+0x13a8] ;  /* 0x0013a80001037983 */ /* 0x002e280000100800 */
[----:B------:R-:W-:Y:S04]  /*2c8e0*/  STL [R1+0x39d8], R19 ;  /* 0x0039d81301007387 */ /* 0x000fe80000100800 */
        /* <DEDUP_REMOVED lines=62> */
[----:B------:R1:W-:Y:S04]  /*2ccd0*/  STL [R1+0x3bd0], R19 ;  /* 0x003bd01301007387 */ /* 0x0003e80000100800 */
        /* <DEDUP_REMOVED lines=157> */
[----:B------:R-:W-:Y:S01]  /*2d6b0*/  STL [R1+0x385c], R24 ;  /* 0x00385c1801007387 */ /* 0x000fe20000100800 */
[----:B0-----:R-:W-:-:S03]  /*2d6c0*/  IMAD R0, R3, -0x80, R0 ;  /* 0xffffff8003007824 */ /* 0x001fc600078e0200 */
[----:B------:R-:W-:Y:S04]  /*2d6d0*/  STL [R1+0x3858], R23 ;  /* 0x0038581701007387 */ /* 0x000fe80000100800 */
[----:B------:R-:W-:Y:S04]  /*2d6e0*/  STL [R1+0x3854], R20 ;  /* 0x0038541401007387 */ /* 0x000fe80000100800 */
[----:B------:R-:W-:Y:S04]  /*2d6f0*/  STL [R1+0x3850], R21 ;  /* 0x0038501501007387 */ /* 0x000fe80000100800 */
[----:B------:R-:W-:Y:S04]  /*2d700*/  STL [R1+0x384c], R22 ;  /* 0x00384c1601007387 */ /* 0x000fe80000100800 */
[----:B------:R-:W2:Y:S01]  /*2d710*/  LDL.LU R3, [R1+0x3bd4] ;  /* 0x003bd40001037983 */ /* 0x000ea20000300800 */
[----:B------:R-:W-:-:S02]  /*2d720*/  ISETP.GT.AND P0, PT, R0, RZ, PT ;  /* 0x000000ff0000720c */ /* 0x000fc40003f04270 */
[----:B-1----:R-:W-:-:S11]  /*2d730*/  PRMT R19, RZ, 0x7610, R19 ;  /* 0x00007610ff137816 */ /* 0x002fd60000000013 */
[----:B--2---:R-:W2:Y:S04]  /*2d740*/  @P0 LDG.E.U8 R19, desc[UR6][R2.64] ;  /* 0x0000000602130981 */ /* 0x004ea8000c1e1100 */
[----:B--2---:R0:W-:Y:S04]  /*2d750*/  STL [R1+0x39c], R19 ;  /* 0x00039c1301007387 */ /* 0x0041e80000100800 */
[----:B0-----:R-:W2:Y:S04]  /*2d760*/  LDL.LU R19, [R1+0x3bd0] ;  /* 0x003bd00001137983 */ /* 0x001ea80000300800 */
[----:B------:R-:W3:Y:S04]  /*2d770*/  LDL R2, [R1+0xfa8] ;  /* 0x000fa80001027983 */ /* 0x000ee80000100800 */
[----:B------:R-:W3:Y:S01]  /*2d780*/  LDL R3, [R1+0xfb4] ;  /* 0x000fb40001037983 */ /* 0x000ee20000100800 */
[----:B------:R-:W-:-:S02]  /*2d790*/  PRMT R18, RZ, 0x7610, R18 ;  /* 0x00007610ff127816 */ /* 0x000fc40000000012 */
[----:B---3--:R-:W-:-:S04]  /*2d7a0*/  @P0 LOP3.LUT R3, R3, R2, RZ, 0x3c, !PT ;  /* 0x0000000203030212 */ /* 0x008fc800078e3cff */
[----:B------:R-:W-:-:S04]  /*2d7b0*/  @P0 LOP3.LUT R2, R3, R2, RZ, 0x3c, !PT ;  /* 0x0000000203020212 */ /* 0x000fc800078e3cff */
[----:B------:R-:W-:-:S05]  /*2d7c0*/  @P0 LOP3.LUT R3, R3, R2, RZ, 0x3c, !PT ;  /* 0x0000000203030212 */ /* 0x000fca00078e3cff */
[----:B------:R-:W3:Y:S01]  /*2d7d0*/  @P0 LDG.E.U8 R18, desc[UR6][R2.64] ;  /* 0x0000000602120981 */ /* 0x000ee2000c1e1100 */
[----:B------:R-:W-:-:S03]  /*2d7e0*/  ISETP.GT.AND P1, PT, R0, 0x1, PT ;  /* 0x000000010000780c */ /* 0x000fc60003f24270 */
[----:B---3--:R0:W-:Y:S04]  /*2d7f0*/  STL [R1+0x398], R18 ;  /* 0x0003981201007387 */ /* 0x0081e80000100800 */
[----:B0-----:R-:W3:Y:S04]  /*2d800*/  LDL.LU R18, [R1+0x3bcc] ;  /* 0x003bcc0001127983 */ /* 0x001ee80000300800 */
[----:B------:R-:W4:Y:S04]  /*2d810*/  LDL R2, [R1+0x1c98] ;  /* 0x001c980001027983 */ /* 0x000f280000100800 */
[----:B------:R-:W4:Y:S01]  /*2d820*/  LDL R3, [R1+0x1c9c] ;  /* 0x001c9c0001037983 */ /* 0x000f220000100800 */
[----:B--2---:R-:W-:-:S02]  /*2d830*/  PRMT R19, RZ, 0x7610, R19 ;  /* 0x00007610ff137816 */ /* 0x004fc40000000013 */
[----:B----4-:R-:W-:-:S04]  /*2d840*/  @P1 LOP3.LUT R3, R3, R2, RZ, 0x3c, !PT ;  /* 0x0000000203031212 */ /* 0x010fc800078e3cff */
[----:B------:R-:W-:-:S04]  /*2d850*/  @P1 LOP3.LUT R2, R3, R2, RZ, 0x3c, !PT ;  /* 0x0000000203021212 */ /* 0x000fc800078e3cff */
[----:B------:R-:W-:-:S05]  /*2d860*/  @P1 LOP3.LUT R3, R3, R2, RZ, 0x3c, !PT ;  /* 0x0000000203031212 */ /* 0x000fca00078e3cff */
[----:B------:R-:W2:Y:S04]  /*2d870*/  @P1 LDG.E.U8 R19, desc[UR6][R2.64] ;  /* 0x0000000602131981 */ /* 0x000ea8000c1e1100 */
[----:B--2---:R0:W-:Y:S04]  /*2d880*/  STL [R1+0x394], R19 ;  /* 0x0003941301007387 */ /* 0x0041e80000100800 */
[----:B0-----:R-:W2:Y:S04]  /*2d890*/  LDL.LU R19, [R1+0x3bc8] ;  /* 0x003bc80001137983 */ /* 0x001ea80000300800 */
[----:B------:R-:W4:Y:S04]  /*2d8a0*/  LDL R2, [R1+0x1c90] ;  /* 0x001c900001027983 */ /* 0x000f280000100800 */
[----:B------:R-:W4:Y:S01]  /*2d8b0*/  LDL R3, [R1+0x1c94] ;  /* 0x001c940001037983 */ /* 0x000f220000100800 */
[----:B---3--:R-:W-:-:S02]  /*2d8c0*/  PRMT R18, RZ, 0x7610, R18 ;  /* 0x00007610ff127816 */ /* 0x008fc40000000012 */
[----:B----4-:R-:W-:-:S04]  /*2d8d0*/  @P1 LOP3.LUT R3, R3, R2, RZ, 0x3c, !PT ;  /* 0x0000000203031212 */ /* 0x010fc800078e3cff */
        /* <DEDUP_REMOVED lines=1190> */
[----:B------:R0:W2:Y:S04]  /*32340*/  @P1 LDG.E.U8 R19, desc[UR6][R2.64] ;  /* 0x0000000602131981 */ /* 0x0000a8000c1e1100 */
[----:B------:R-:W0:Y:S04]  /*32350*/  LDL R2, [R1+0x18a0] ;  /* 0x0018a00001027983 */ /* 0x000e280000100800 */
[----:B------:R-:W0:Y:S01]  /*32360*/  LDL R3, [R1+0x18a4] ;  /* 0x0018a40001037983 */ /* 0x000e220000100800 */
[----:B---3--:R-:W-:Y:S02]  /*32370*/  PRMT R18, RZ, 0x7610, R18 ;  /* 0x00007610ff127816 */ /* 0x008fe40000000012 */
[----:B0-----:R-:W-:-:S04]  /*32380*/  @P1 LOP3.LUT R3, R3, R2, RZ, 0x3c, !PT ;  /* 0x0000000203031212 */ /* 0x001fc800078e3cff */
[----:B------:R-:W-:-:S04]  /*32390*/  @P1 LOP3.LUT R2, R3, R2, RZ, 0x3c, !PT ;  /* 0x0000000203021212 */ /* 0x000fc800078e3cff */
[----:B------:R-:W-:-:S05]  /*323a0*/  @P1 LOP3.LUT R3, R3, R2, RZ, 0x3c, !PT ;  /* 0x0000000203031212 */ /* 0x000fca00078e3cff */
[----:B------:R0:W3:Y:S04]  /*323b0*/  @P1 LDG.E.U8 R18, desc[UR6][R2.64] ;  /* 0x0000000602121981 */ /* 0x0000e8000c1e1100 */
[----:B------:R-:W0:Y:S04]  /*323c0*/  LDL R2, [R1+0x1898] ;  /* 0x0018980001027983 */ /* 0x000e280000100800 */
[----:B------:R-:W0:Y:S01]  /*323d0*/  LDL R3, [R1+0x189c] ;  /* 0x00189c0001037983 */ /* 0x000e220000100800 */
[----:B------:R-:W-:Y:S02]  /*323e0*/  ISETP.GT.AND P2, PT, R0, 0x41, PT ;  /* 0x000000410000780c */ /* 0x000fe40003f44270 */
[----:B------:R-:W-:-:S11]  /*323f0*/  PRMT R15, RZ, 0x7610, R15 ;  /* 0x00007610ff0f7816 */ /* 0x000fd6000000000f */
[----:B0-----:R-:W-:-:S04]  /*32400*/  @P2 LOP3.LUT R3, R3, R2, RZ, 0x3c, !PT ;  /* 0x0000000203032212 */ /* 0x001fc800078e3cff */
[----:B------:R-:W-:-:S04]  /*32410*/  @P2 LOP3.LUT R2, R3, R2, RZ, 0x3c, !PT ;  /* 0x0000000203022212 */ /* 0x000fc800078e3cff */
[----:B------:R-:W-:-:S05]  /*32420*/  @P2 LOP3.LUT R3, R3, R2, RZ, 0x3c, !PT ;  /* 0x0000000203032212 */ /* 0x000fca00078e3cff */
[----:B------:R-:W4:Y:S04]  /*32430*/  @P2 LDG.E.U8 R15, desc[UR6][R2.64] ;  /* 0x00000006020f2981 */ /* 0x000f28000c1e1100 */
[----:B----4-:R0:W-:Y:S04]  /*32440*/  STL [R1+0x14c], R15 ;  /* 0x00014c0f01007387 */ /* 0x0101e80000100800 */
[----:B0-----:R-:W4:Y:S04]  /*32450*/  LDL.LU R15, [R1+0x39d0] ;  /* 0x0039d000010f7983 */ /* 0x001f280000300800 */
[----:B------:R-:W5:Y:S04]  /*32460*/  LDL R2, [R1+0x1890] ;  /* 0x0018900001027983 */ /* 0x000f680000100800 */
[----:B------:R-:W5:Y:S01]  /*32470*/  LDL R3, [R1+0x1894] ;  /* 0x0018940001037983 */ /* 0x000f620000100800 */
[----:B------:R-:W-:-:S02]  /*32480*/  PRMT R14, RZ, 0x7610, R14 ;  /* 0x00007610ff0e7816 */ /* 0x000fc4000000000e */
[----:B-----5:R-:W-:-:S04]  /*32490*/  @P2 LOP3.LUT R3, R3, R2, RZ, 0x3c, !PT ;  /* 0x0000000203032212 */ /* 0x020fc800078e3cff */
[----:B------:R-:W-:-:S04]  /*324a0*/  @P2 LOP3.LUT R2, R3, R2, RZ, 0x3c, !PT ;  /* 0x0000000203022212 */ /* 0x000fc800078e3cff */
[----:B------:R-:W-:-:S05]  /*324b0*/  @P2 LOP3.LUT R3, R3, R2, RZ, 0x3c, !PT ;  /* 0x0000000203032212 */ /* 0x000fca00078e3cff */
[----:B------:R-:W5:Y:S01]  /*324c0*/  @P2 LDG.E.U8 R14, desc[UR6][R2.64] ;  /* 0x00000006020e2981 */ /* 0x000f62000c1e1100 */
[----:B------:R-:W-:-:S03]  /*324d0*/  ISETP.GT.AND P0, PT, R0, 0x42, PT ;  /* 0x000000420000780c */ /* 0x000fc60003f04270 */
[----:B-----5:R0:W-:Y:S04]  /*324e0*/  STL [R1+0x148], R14 ;  /* 0x0001480e01007387 */ /* 0x0201e80000100800 */
[----:B0-----:R-:W5:Y:S04]  /*324f0*/  LDL.LU R14, [R1+0x39cc] ;  /* 0x0039cc00010e7983 */ /* 0x001f680000300800 */
[----:B------:R-:W2:Y:S04]  /*32500*/  LDL R2, [R1+0x1888] ;  /* 0x0018880001027983 */ /* 0x000ea80000100800 */
[----:B------:R-:W2:Y:S01]  /*32510*/  LDL R3, [R1+0x188c] ;  /* 0x00188c0001037983 */ /* 0x000ea20000100800 */
[----:B----4-:R-:W-:-:S02]  /*32520*/  PRMT R15, RZ, 0x7610, R15 ;  /* 0x00007610ff0f7816 */ /* 0x010fc4000000000f */
[----:B--2---:R-:W-:-:S04]  /*32530*/  @P0 LOP3.LUT R3, R3, R2, RZ, 0x3c, !PT ;  /* 0x0000000203030212 */ /* 0x004fc800078e3cff */
[----:B------:R-:W-:-:S04]  /*32540*/  @P0 LOP3.LUT R2, R3, R2, RZ, 0x3c, !PT ;  /* 0x0000000203020212 */ /* 0x000fc800078e3cff */
[----:B------:R-:W-:-:S05]  /*32550*/  @P0 LOP3.LUT R3, R3, R2, RZ, 0x3c, !PT ;  /* 0x0000000203030212 */ /* 0x000fca00078e3cff */
[----:B------:R-:W2:Y:S04]  /*32560*/  @P0 LDG.E.U8 R15, desc[UR6][R2.64] ;  /* 0x00000006020f0981 */ /* 0x000ea8000c1e1100 */
[----:B--2---:R0:W-:Y:S04]  /*32570*/  STL [R1+0x1bc], R15 ;  /* 0x0001bc0f01007387 */ /* 0x0041e80000100800 */
[----:B0-----:R-:W2:Y:S04]  /*32580*/  LDL.LU R15, [R1+0x39c8] ;  /* 0x0039c800010f7983 */ /* 0x001ea80000300800 */
[----:B------:R-:W4:Y:S04]  /*32590*/  LDL R2, [R1+0x1880] ;  /* 0x0018800001027983 */ /* 0x000f280000100800 */
[----:B------:R-:W4:Y:S01]  /*325a0*/  LDL R3, [R1+0x1884] ;  /* 0x0018840001037983 */ /* 0x000f220000100800 */
[----:B-----5:R-:W-:-:S02]  /*325b0*/  PRMT R14, RZ, 0x7610, R14 ;  /* 0x00007610ff0e7816 */ /* 0x020fc4000000000e */
[----:B----4-:R-:W-:-:S04]  /*325c0*/  @P0 LOP3.LUT R3, R3, R2, RZ, 0x3c, !PT ;  /* 0x0000000203030212 */ /* 0x010fc800078e3cff */
[----:B------:R-:W-:-:S04]  /*325d0*/  @P0 LOP3.LUT R2, R3, R2, RZ, 0x3c, !PT ;  /* 0x0000000203020212 */ /* 0x000fc800078e3cff */
[----:B------:R-:W-:-:S05]  /*325e0*/  @P0 LOP3.LUT R3, R3, R2, RZ, 0x3c, !PT ;  /* 0x0000000203030212 */ /* 0x000fca00078e3cff */
[----:B------:R-:W4:Y:S01]  /*325f0*/  @P0 LDG.E.U8 R14, desc[UR6][R2.64] ;  /* 0x00000006020e0981 */ /* 0x000f22000c1e1100 */
[----:B------:R-:W-:-:S03]  /*32600*/  ISETP.GT.AND P1, PT, R0, 0x43, PT ;  /* 0x000000430000780c */ /* 0x000fc60003f24270 */
[----:B----4-:R0:W-:Y:S04]  /*32610*/  STL [R1+0x1b8], R14 ;  /* 0x0001b80e01007387 */ /* 0x0101e80000100800 */
[----:B0-----:R-:W4:Y:S04]  /*32620*/  LDL.LU R14, [R1+0x39c4] ;  /* 0x0039c400010e7983 */ /* 0x001f280000300800 */
[----:B------:R-:W5:Y:S04]  /*32630*/  LDL R2, [R1+0x1878] ;  /* 0x0018780001027983 */ /* 0x000f680000100800 */
[----:B------:R-:W5:Y:S01]  /*32640*/  LDL R3, [R1+0x187c] ;  /* 0x00187c0001037983 */ /* 0x000f620000100800 */
[----:B--2---:R-:W-:-:S02]  /*32650*/  PRMT R15, RZ, 0x7610, R15 ;  /* 0x00007610ff0f7816 */ /* 0x004fc4000000000f */
[----:B-----5:R-:W-:-:S04]  /*32660*/  @P1 LOP3.LUT R3, R3, R2, RZ, 0x3c, !PT ;  /* 0x0000000203031212 */ /* 0x020fc800078e3cff */
[----:B------:R-:W-:-:S04]  /*32670*/  @P1 LOP3.LUT R2, R3, R2, RZ, 0x3c, !PT ;  /* 0x0000000203021212 */ /* 0x000fc800078e3cff */
[----:B------:R-:W-:-:S05]  /*32680*/  @P1 LOP3.LUT R3, R3, R2, RZ, 0x3c, !PT ;  /* 0x0000000203031212 */ /* 0x000fca00078e3cff */
[----:B------:R-:W2:Y:S04]  /*32690*/  @P1 LDG.E.U8 R15, desc[UR6][R2.64] ;  /* 0x00000006020f1981 */ /* 0x000ea8000c1e1100 */
[----:B--2---:R0:W-:Y:S04]  /*326a0*/  STL [R1+0x1b4], R15 ;  /* 0x0001b40f01007387 */ /* 0x0041e80000100800 */
[----:B0-----:R-:W2:Y:S04]  /*326b0*/  LDL.LU R15, [R1+0x39c0] ;  /* 0x0039c000010f7983 */ /* 0x001ea80000300800 */
[----:B------:R-:W5:Y:S04]  /*326c0*/  LDL R2, [R1+0x1870] ;  /* 0x0018700001027983 */ /* 0x000f680000100800 */
[----:B------:R-:W5:Y:S01]  /*326d0*/  LDL R3, [R1+0x1874] ;  /* 0x0018740001037983 */ /* 0x000f620000100800 */
[----:B----4-:R-:W-:-:S02]  /*326e0*/  PRMT R14, RZ, 0x7610, R14 ;  /* 0x00007610ff0e7816 */ /* 0x010fc4000000000e */
[----:B-----5:R-:W-:-:S04]  /*326f0*/  @P1 LOP3.LUT R3, R3, R2, RZ, 0x3c, !PT ;  /* 0x0000000203031212 */ /* 0x020fc800078e3cff */
        /* <DEDUP_REMOVED lines=88> */
[----:B------:R0:W2:Y:S04]  /*32c80*/  @P0 LDG.E.U8 R15, desc[UR6][R2.64] ;  /* 0x00000006020f0981 */ /* 0x0000a8000c1e1100 */
[----:B------:R-:W0:Y:S04]  /*32c90*/  LDL R2, [R1+0x1820] ;  /* 0x0018200001027983 */ /* 0x000e280000100800 */
[----:B------:R-:W0:Y:S01]  /*32ca0*/  LDL R3, [R1+0x1824] ;  /* 0x0018240001037983 */ /* 0x000e220000100800 */
[----:B----4-:R-:W-:Y:S02]  /*32cb0*/  PRMT R14, RZ, 0x7610, R14 ;  /* 0x00007610ff0e7816 */ /* 0x010fe4000000000e */
[----:B0-----:R-:W-:-:S04]  /*32cc0*/  @P0 LOP3.LUT R3, R3, R2, RZ, 0x3c, !PT ;  /* 0x0000000203030212 */ /* 0x001fc800078e3cff */
[----:B------:R-:W-:-:S04]  /*32cd0*/  @P0 LOP3.LUT R2, R3, R2, RZ, 0x3c, !PT ;  /* 0x0000000203020212 */ /* 0x000fc800078e3cff */
[----:B------:R-:W-:-:S05]  /*32ce0*/  @P0 LOP3.LUT R3, R3, R2, RZ, 0x3c, !PT ;  /* 0x0000000203030212 */ /* 0x000fca00078e3cff */
[----:B------:R0:W4:Y:S04]  /*32cf0*/  @P0 LDG.E.U8 R14, desc[UR6][R2.64] ;  /* 0x00000006020e0981 */ /* 0x000128000c1e1100 */
[----:B------:R-:W0:Y:S04]  /*32d00*/  LDL R2, [R1+0x1818] ;  /* 0x0018180001027983 */ /* 0x000e280000100800 */
[----:B------:R-:W0:Y:S01]  /*32d10*/  LDL R3, [R1+0x181c] ;  /* 0x00181c0001037983 */ /* 0x000e220000100800 */
[----:B------:R-:W-:Y:S02]  /*32d20*/  ISETP.GT.AND P1, PT, R0, 0x49, PT ;  /* 0x000000490000780c */ /* 0x000fe40003f24270 */
[----:B------:R-:W-:-:S11]  /*32d30*/  PRMT R13, RZ, 0x7610, R13 ;  /* 0x00007610ff0d7816 */ /* 0x000fd6000000000d */
[----:B0-----:R-:W-:-:S04]  /*32d40*/  @P1 LOP3.LUT R3, R3, R2, RZ, 0x3c, !PT ;  /* 0x0000000203031212 */ /* 0x001fc800078e3cff */
[----:B------:R-:W-:-:S04]  /*32d50*/  @P1 LOP3.LUT R2, R3, R2, RZ, 0x3c, !PT ;  /* 0x0000000203021212 */ /* 0x000fc800078e3cff */
[----:B------:R-:W-:-:S05]  /*32d60*/  @P1 LOP3.LUT R3, R3, R2, RZ, 0x3c, !PT ;  /* 0x0000000203031212 */ /* 0x000fca00078e3cff */
[----:B------:R-:W5:Y:S04]  /*32d70*/  @P1 LDG.E.U8 R13, desc[UR6][R2.64] ;  /* 0x00000006020d1981 */ /* 0x000f68000c1e1100 */
[----:B-----5:R0:W-:Y:S04]  /*32d80*/  STL [R1+0x144], R13 ;  /* 0x0001440d01007387 */ /* 0x0201e80000100800 */
[----:B0-----:R-:W5:Y:S04]  /*32d90*/  LDL.LU R13, [R1+0x3998] ;  /* 0x00399800010d7983 */ /* 0x001f680000300800 */
[----:B------:R-:W2:Y:S04]  /*32da0*/  LDL R2, [R1+0x1810] ;  /* 0x0018100001027983 */ /* 0x000ea80000100800 */
[----:B------:R-:W2:Y:S01]  /*32db0*/  LDL R3, [R1+0x1814] ;  /* 0x0018140001037983 */ /* 0x000ea20000100800 */
[----:B------:R-:W-:-:S02]  /*32dc0*/  PRMT R12, RZ, 0x7610, R12 ;  /* 0x00007610ff0c7816 */ /* 0x000fc4000000000c */
[----:B--2---:R-:W-:-:S04]  /*32dd0*/  @P1 LOP3.LUT R3, R3, R2, RZ, 0x3c, !PT ;  /* 0x0000000203031212 */ /* 0x004fc800078e3cff */
[----:B------:R-:W-:-:S04]  /*32de0*/  @P1 LOP3.LUT R2, R3, R2, RZ, 0x3c, !PT ;  /* 0x0000000203021212 */ /* 0x000fc800078e3cff */
[----:B------:R-:W-:-:S05]  /*32df0*/  @P1 LOP3.LUT R3, R3, R2, RZ, 0x3c, !PT ;  /* 0x0000000203031212 */ /* 0x000fca00078e3cff */
[----:B------:R-:W2:Y:S01]  /*32e00*/  @P1 LDG.E.U8 R12, desc[UR6][R2.64] ;  /* 0x00000006020c1981 */ /* 0x000ea2000c1e1100 */
[----:B------:R-:W-:-:S03]  /*32e10*/  ISETP.GT.AND P2, PT, R0, 0x4a, PT ;  /* 0x0000004a0000780c */ /* 0x000fc60003f44270 */
[----:B--2---:R0:W-:Y:S04]  /*32e20*/  STL [R1+0x140], R12 ;  /* 0x0001400c01007387 */ /* 0x0041e80000100800 */
[----:B0-----:R-:W2:Y:S04]  /*32e30*/  LDL.LU R12, [R1+0x3994] ;  /* 0x00399400010c7983 */ /* 0x001ea80000300800 */
[----:B------:R-:W2:Y:S04]  /*32e40*/  LDL R2, [R1+0x1808] ;  /* 0x0018080001027983 */ /* 0x000ea80000100800 */
[----:B------:R-:W2:Y:S01]  /*32e50*/  LDL R3, [R1+0x180c] ;  /* 0x00180c0001037983 */ /* 0x000ea20000100800 */
[----:B-----5:R-:W-:-:S02]  /*32e60*/  PRMT R13, RZ, 0x7610, R13 ;  /* 0x00007610ff0d7816 */ /* 0x020fc4000000000d */
[----:B--2---:R-:W-:-:S04]  /*32e70*/  @P2 LOP3.LUT R3, R3, R2, RZ, 0x3c, !PT ;  /* 0x0000000203032212 */ /* 0x004fc800078e3cff */
[----:B------:R-:W-:-:S04]  /*32e80*/  @P2 LOP3.LUT R2, R3, R2, RZ, 0x3c, !PT ;  /* 0x0000000203022212 */ /* 0x000fc800078e3cff */
[----:B------:R-:W-:-:S05]  /*32e90*/  @P2 LOP3.LUT R3, R3, R2, RZ, 0x3c, !PT ;  /* 0x0000000203032212 */ /* 0x000fca00078e3cff */
[----:B------:R-:W2:Y:S04]  /*32ea0*/  @P2 LDG.E.U8 R13, desc[UR6][R2.64] ;  /* 0x00000006020d2981 */ /* 0x000ea8000c1e1100 */
[----:B--2---:R0:W-:Y:S04]  /*32eb0*/  STL [R1+0x17c], R13 ;  /* 0x00017c0d01007387 */ /* 0x0041e80000100800 */
[----:B0-----:R-:W2:Y:S04]  /*32ec0*/  LDL.LU R13, [R1+0x3990] ;  /* 0x00399000010d7983 */ /* 0x001ea80000300800 */
        /* <DEDUP_REMOVED lines=10> */
[----:B------:R-:W3:Y:S04]  /*32f70*/  LDL R2, [R1+0x17f8] ;  /* 0x0017f80001027983 */ /* 0x000ee80000100800 */
[----:B------:R-:W3:Y:S01]  /*32f80*/  LDL R3, [R1+0x17fc] ;  /* 0x0017fc0001037983 */ /* 0x000ee20000100800 */
[----:B--2---:R-:W-:-:S02]  /*32f90*/  PRMT R13, RZ, 0x7610, R13 ;  /* 0x00007610ff0d7816 */ /* 0x004fc4000000000d */
[----:B---3--:R-:W-:-:S04]  /*32fa0*/  @P0 LOP3.LUT R3, R3, R2, RZ, 0x3c, !PT ;  /* 0x0000000203030212 */ /* 0x008fc800078e3cff */
[----:B------:R-:W-:-:S04]  /*32fb0*/  @P0 LOP3.LUT R2, R3, R2, RZ, 0x3c, !PT ;  /* 0x0000000203020212 */ /* 0x000fc800078e3cff */
[----:B------:R-:W-:-:S05]  /*32fc0*/  @P0 LOP3.LUT R3, R3, R2, RZ, 0x3c, !PT ;  /* 0x0000000203030212 */ /* 0x000fca00078e3cff */
[----:B------:R-:W2:Y:S04]  /*32fd0*/  @P0 LDG.E.U8 R13, desc[UR6][R2.64] ;  /* 0x00000006020d0981 */ /* 0x000ea8000c1e1100 */
[----:B--2---:R0:W-:Y:S04]  /*32fe0*/  STL [R1+0x174], R13 ;  /* 0x0001740d01007387 */ /* 0x0041e80000100800 */
[----:B0-----:R-:W2:Y:S04]  /*32ff0*/  LDL.LU R13, [R1+0x3988] ;  /* 0x00398800010d7983 */ /* 0x001ea80000300800 */
[----:B------:R-:W3:Y:S04]  /*33000*/  LDL R2, [R1+0x17f0] ;  /* 0x0017f00001027983 */ /* 0x000ee80000100800 */
[----:B------:R-:W3:Y:S01]  /*33010*/  LDL R3, [R1+0x17f4] ;  /* 0x0017f40001037983 */ /* 0x000ee20000100800 */
[----:B-----5:R-:W-:-:S02]  /*33020*/  PRMT R12, RZ, 0x7610, R12 ;  /* 0x00007610ff0c7816 */ /* 0x020fc4000000000c */
[----:B---3--:R-:W-:-:S04]  /*33030*/  @P0 LOP3.LUT R3, R3, R2, RZ, 0x3c, !PT ;  /* 0x0000000203030212 */ /* 0x008fc800078e3cff */
[----:B------:R-:W-:-:S04]  /*33040*/  @P0 LOP3.LUT R2, R3, R2, RZ, 0x3c, !PT ;  /* 0x0000000203020212 */ /* 0x000fc800078e3cff */
[----:B------:R-:W-:-:S05]  /*33050*/  @P0 LOP3.LUT R3, R3, R2, RZ, 0x3c, !PT ;  /* 0x0000000203030212 */ /* 0x000fca00078e3cff */
[----:B------:R-:W3:Y:S01]  /*33060*/  @P0 LDG.E.U8 R12, desc[UR6][R2.64] ;  /* 0x00000006020c0981 */ /* 0x000ee2000c1e1100 */
[----:B------:R-:W-:-:S03]  /*33070*/  ISETP.GT.AND P1, PT, R0, 0x4c, PT ;  /* 0x0000004c0000780c */ /* 0x000fc60003f24270 */
[----:B---3--:R0:W-:Y:S04]  /*33080*/  STL [R1+0x170], R12 ;  /* 0x0001700c01007387 */ /* 0x0081e80000100800 */
[----:B0-----:R-:W3:Y:S04]  /*33090*/  LDL.LU R12, [R1+0x3984] ;  /* 0x00398400010c7983 */ /* 0x001ee80000300800 */
        /* <DEDUP_REMOVED lines=11> */
[----:B---3--:R-:W-:-:S02]  /*33150*/  PRMT R12, RZ, 0x7610, R12 ;  /* 0x00007610ff0c7816 */ /* 0x008fc4000000000c */
[----:B-----5:R-:W-:-:S04]  /*33160*/  @P1 LOP3.LUT R3, R3, R2, RZ, 0x3c, !PT ;  /* 0x0000000203031212 */ /* 0x020fc800078e3cff */
        /* <DEDUP_REMOVED lines=175> */
[----:B------:R-:W-:-:S02]  /*33c60*/  PRMT R10, RZ, 0x7610, R10 ;  /* 0x00007610ff0a7816 */ /* 0x000fc4000000000a */
[----:B-----5:R-:W-:-:S04]  /*33c70*/  @P2 LOP3.LUT R3, R3, R2, RZ, 0x3c, !PT ;  /* 0x0000000203032212 */ /* 0x020fc800078e3cff */
[----:B------:R-:W-:-:S04]  /*33c80*/  @P2 LOP3.LUT R2, R3, R2, RZ, 0x3c, !PT ;  /* 0x0000000203022212 */ /* 0x000fc800078e3cff */
[----:B------:R-:W-:-:S05]  /*33c90*/  @P2 LOP3.LUT R3, R3, R2, RZ, 0x3c, !PT ;  /* 0x0000000203032212 */ /* 0x000fca00078e3cff */
[----:B------:R-:W5:Y:S04]  /*33ca0*/  @P2 LDG.E.U8 R10, desc[UR6][R2.64] ;  /* 0x00000006020a2981 */ /* 0x000f68000c1e1100 */
        /* <DEDUP_REMOVED lines=8> */
[----:B------:R0:W2:Y:S04]  /*33d30*/  @P2 LDG.E.U8 R7, desc[UR6][R2.64] ;  /* 0x0000000602072981 */ /* 0x0000a8000c1e1100 */
[----:B------:R-:W0:Y:S04]  /*33d40*/  LDL R2, [R1+0x1738] ;  /* 0x0017380001027983 */ /* 0x000e280000100800 */
[----:B------:R-:W0:Y:S01]  /*33d50*/  LDL R3, [R1+0x173c] ;  /* 0x00173c0001037983 */ /* 0x000e220000100800 */
[----:B------:R-:W-:Y:S02]  /*33d60*/  ISETP.GT.AND P0, PT, R0, 0x57, PT ;  /* 0x000000570000780c */ /* 0x000fe40003f04270 */
[----:B------:R-:W-:-:S11]  /*33d70*/  PRMT R6, RZ, 0x7610, R6 ;  /* 0x00007610ff067816 */ /* 0x000fd60000000006 */
[----:B0-----:R-:W-:-:S04]  /*33d80*/  @P0 LOP3.LUT R3, R3, R2, RZ, 0x3c, !PT ;  /* 0x0000000203030212 */ /* 0x001fc800078e3cff */
[----:B------:R-:W-:-:S04]  /*33d90*/  @P0 LOP3.LUT R2, R3, R2, RZ, 0x3c, !PT ;  /* 0x0000000203020212 */ /* 0x000fc800078e3cff */
[----:B------:R-:W-:-:S05]  /*33da0*/  @P0 LOP3.LUT R3, R3, R2, RZ, 0x3c, !PT ;  /* 0x0000000203030212 */ /* 0x000fca00078e3cff */
[----:B------:R-:W3:Y:S04]  /*33db0*/  @P0 LDG.E.U8 R6, desc[UR6][R2.64] ;  /* 0x0000000602060981 */ /* 0x000ee8000c1e1100 */
[----:B--2---:R0:W-:Y:S04]  /*33dc0*/  STL [R1+0x118], R7 ;  /* 0x0001180701007387 */ /* 0x0041e80000100800 */
[----:B0-----:R-:W2:Y:S04]  /*33dd0*/  LDL R7, [R1+0x171c] ;  /* 0x00171c0001077983 */ /* 0x001ea80000100800 */
[----:B---3--:R0:W-:Y:S04]  /*33de0*/  STL [R1+0x114], R6 ;  /* 0x0001140601007387 */ /* 0x0081e80000100800 */
[----:B0-----:R-:W3:Y:S04]  /*33df0*/  LDL.LU R6, [R1+0x3934] ;  /* 0x0039340001067983 */ /* 0x001ee80000300800 */
        /* <DEDUP_REMOVED lines=12> */
[----:B------:R-:W-:-:S02]  /*33ec0*/  PRMT R11, RZ, 0x7610, R11 ;  /* 0x00007610ff0b7816 */ /* 0x000fc4000000000b */
[----:B--2---:R-:W-:-:S04]  /*33ed0*/  @P1 LOP3.LUT R3, R3, R2, RZ, 0x3c, !PT ;  /* 0x0000000203031212 */ /* 0x004fc800078e3cff */
[----:B------:R-:W-:-:S04]  /*33ee0*/  @P1 LOP3.LUT R2, R3, R2, RZ, 0x3c, !PT ;  /* 0x0000000203021212 */ /* 0x000fc800078e3cff */
[----:B------:R-:W-:-:S05]  /*33ef0*/  @P1 LOP3.LUT R3, R3, R2, RZ, 0x3c, !PT ;  /* 0x0000000203031212 */ /* 0x000fca00078e3cff */
[----:B------:R0:W2:Y:S04]  /*33f00*/  @P1 LDG.E.U8 R11, desc[UR6][R2.64] ;  /* 0x00000006020b1981 */ /* 0x0000a8000c1e1100 */
[----:B------:R-:W0:Y:S04]  /*33f10*/  LDL R2, [R1+0x1720] ;  /* 0x0017200001027983 */ /* 0x000e280000100800 */
[----:B------:R-:W0:Y:S01]  /*33f20*/  LDL R3, [R1+0x1724] ;  /* 0x0017240001037983 */ /* 0x000e220000100800 */
[----:B-----5:R-:W-:Y:S02]  /*33f30*/  PRMT R10, RZ, 0x7610, R10 ;  /* 0x00007610ff0a7816 */ /* 0x020fe4000000000a */
[----:B------:R-:W-:-:S02]  /*33f40*/  ISETP.GT.AND P2, PT, R0, 0x59, PT ;  /* 0x000000590000780c */ /* 0x000fc40003f44270 */
[----:B0-----:R-:W-:-:S04]  /*33f50*/  @P1 LOP3.LUT R3, R3, R2, RZ, 0x3c, !PT ;  /* 0x0000000203031212 */ /* 0x001fc800078e3cff */
[----:B------:R-:W-:-:S04]  /*33f60*/  @P1 LOP3.LUT R2, R3, R2, RZ, 0x3c, !PT ;  /* 0x0000000203021212 */ /* 0x000fc800078e3cff */
[----:B------:R-:W-:-:S05]  /*33f70*/  @P1 LOP3.LUT R3, R3, R2, RZ, 0x3c, !PT ;  /* 0x0000000203031212 */ /* 0x000fca00078e3cff */
[----:B------:R0:W5:Y:S04]  /*33f80*/  @P1 LDG.E.U8 R10, desc[UR6][R2.64] ;  /* 0x00000006020a1981 */ /* 0x000168000c1e1100 */
[----:B------:R-:W2:Y:S01]  /*33f90*/  LDL R3, [R1+0x1718] ;  /* 0x0017180001037983 */ /* 0x000ea20000100800 */
[----:B---3--:R-:W-:Y:S01]  /*33fa0*/  PRMT R6, RZ, 0x7610, R6 ;  /* 0x00007610ff067816 */ /* 0x008fe20000000006 */
[----:B0-----:R-:W-:Y:S01]  /*33fb0*/  @P2 IMAD.MOV.U32 R2, RZ, RZ, R7 ;  /* 0x000000ffff022224 */ /* 0x001fe200078e0007 */
[----:B------:R-:W-:Y:S01]  /*33fc0*/  PRMT R8, RZ, 0x7610, R8 ;  /* 0x00007610ff087816 */ /* 0x000fe20000000008 */
[----:B------:R-:W3:Y:S04]  /*33fd0*/  LDL R7, [R1+0x1628] ;  /* 0x0016280001077983 */ /* 0x000ee80000100800 */
[----:B--2---:R0:W2:Y:S04]  /*33fe0*/  @P2 LDG.E.U8 R6, desc[UR6][R2.64] ;  /* 0x0000000602062981 */ /* 0x0040a8000c1e1100 */
[----:B------:R-:W0:Y:S04]  /*33ff0*/  LDL R2, [R1+0x1710] ;  /* 0x0017100001027983 */ /* 0x000e280000100800 */
[----:B------:R-:W0:Y:S02]  /*34000*/  LDL R3, [R1+0x1714] ;  /* 0x0017140001037983 */ /* 0x000e240000100800 */
        /* <DEDUP_REMOVED lines=10> */
[----:B------:R-:W-:-:S02]  /*340b0*/  ISETP.GT.AND P0, PT, R0, 0x5a, PT ;  /* 0x0000005a0000780c */ /* 0x000fc40003f04270 */
[----:B------:R-:W-:-:S11]  /*340c0*/  PRMT R4, RZ, 0x7610, R4 ;  /* 0x00007610ff047816 */ /* 0x000fd60000000004 */
        /* <DEDUP_REMOVED lines=9> */
[----:B------:R-:W-:-:S02]  /*34160*/  ISETP.GT.AND P2, PT, R0, 0x68, PT ;  /* 0x000000680000780c */ /* 0x000fc40003f44270 */
[----:B------:R-:W-:Y:S02]  /*34170*/  PRMT R9, RZ, 0x7610, R9 ;  /* 0x00007610ff097816 */ /* 0x000fe40000000009 */
[----:B--2---:R-:W-:-:S04]  /*34180*/  @P1 LOP3.LUT R3, R3, R2, RZ, 0x3c, !PT ;  /* 0x0000000203031212 */ /* 0x004fc800078e3cff */
[----:B------:R-:W-:-:S04]  /*34190*/  @P1 LOP3.LUT R2, R3, R2, RZ, 0x3c, !PT ;  /* 0x0000000203021212 */ /* 0x000fc800078e3cff */
[----:B------:R-:W-:Y:S02]  /*341a0*/  @P1 LOP3.LUT R3, R3, R2, RZ, 0x3c, !PT ;  /* 0x0000000203031212 */ /* 0x000fe400078e3cff */
[----:B------:R-:W-:-:S03]  /*341b0*/  PRMT R4, RZ, 0x7610, R4 ;  /* 0x00007610ff047816 */ /* 0x000fc60000000004 */
[----:B------:R0:W2:Y:S04]  /*341c0*/  @P1 LDG.E.U8 R9, desc[UR6][R2.64] ;  /* 0x0000000602091981 */ /* 0x0000a8000c1e1100 */
[----:B------:R1:W2:Y:S04]  /*341d0*/  @P2 LDG.E.U8 R4, desc[UR6][R6.64] ;  /* 0x0000000606042981 */ /* 0x0002a8000c1e1100 */
[----:B------:R-:W0:Y:S04]  /*341e0*/  LDL R2, [R1+0x16a0] ;  /* 0x0016a00001027983 */ /* 0x000e280000100800 */
[----:B------:R-:W0:Y:S04]  /*341f0*/  LDL R3, [R1+0x16a4] ;  /* 0x0016a40001037983 */ /* 0x000e280000100800 */
[----:B------:R-:W1:Y:S04]  /*34200*/  LDL R6, [R1+0x1620] ;  /* 0x0016200001067983 */ /* 0x000e680000100800 */
[----:B------:R-:W1:Y:S01]  /*34210*/  LDL R7, [R1+0x1624] ;  /* 0x0016240001077983 */ /* 0x000e620000100800 */
[----:B---3--:R-:W-:-:S02]  /*34220*/  PRMT R8, RZ, 0x7610, R8 ;  /* 0x00007610ff087816 */ /* 0x008fc40000000008 */
[----:B0-----:R-:W-:-:S04]  /*34230*/  @P1 LOP3.LUT R3, R3, R2, RZ, 0x3c, !PT ;  /* 0x0000000203031212 */ /* 0x001fc800078e3cff */
[----:B------:R-:W-:Y:S02]  /*34240*/  @P1 LOP3.LUT R2, R3, R2, RZ, 0x3c, !PT ;  /* 0x0000000203021212 */ /* 0x000fe400078e3cff */
[----:B-1----:R-:W-:Y:S02]  /*34250*/  @P2 LOP3.LUT R7, R7, R6, RZ, 0x3c, !PT ;  /* 0x0000000607072212 */ /* 0x002fe400078e3cff */
[----:B------:R-:W-:Y:S02]  /*34260*/  @P1 LOP3.LUT R3, R3, R2, RZ, 0x3c, !PT ;  /* 0x0000000203031212 */ /* 0x000fe400078e3cff */
[----:B------:R-:W-:-:S03]  /*34270*/  @P2 LOP3.LUT R6, R7, R6, RZ, 0x3c, !PT ;  /* 0x0000000607062212 */ /* 0x000fc600078e3cff */
[----:B------:R0:W3:Y:S01]  /*34280*/  @P1 LDG.E.U8 R8, desc[UR6][R2.64] ;  /* 0x0000000602081981 */ /* 0x0000e2000c1e1100 */
[----:B------:R-:W-:Y:S02]  /*34290*/  @P2 LOP3.LUT R7, R7, R6, RZ, 0x3c, !PT ;  /* 0x0000000607072212 */ /* 0x000fe400078e3cff */
[----:B0-----:R-:W-:-:S06]  /*342a0*/  PRMT R3, RZ, 0x7610, R3 ;  /* 0x00007610ff037816 */ /* 0x001fcc0000000003 */
        /* <DEDUP_REMOVED lines=8> */
[----:B------:R-:W2:Y:S04]  /*34330*/  @P3 LDG.E.U8 R17, desc[UR6][R6.64] ;  /* 0x0000000606113981 */ /* 0x000ea8000c1e1100 */
        /* <DEDUP_REMOVED lines=474> */
[----:B------:R-:W-:Y:S02]  /*360e0*/  ISETP.GT.AND P0, PT, R0, 0x5e, PT ;  /* 0x0000005e0000780c */ /* 0x000fe40003f04270 */
[----:B------:R-:W-:Y:S01]  /*360f0*/  PRMT R5, RZ, 0x7610, R5 ;  /* 0x00007610ff057816 */ /* 0x000fe20000000005 */
[----:B--2---:R0:W-:Y:S04]  /*36100*/  STL [R1+0x20], R26 ;  /* 0x0000201a01007387 */ /* 0x0041e80000100800 */
[----:B0-----:R-:W2:Y:S04]  /*36110*/  LDL.LU R26, [R1+0x3864] ;  /* 0x00386400011a7983 */ /* 0x001ea80000300800 */
[----:B------:R-:W2:Y:S02]  /*36120*/  LDL R7, [R1+0x16c8] ;  /* 0x0016c80001077983 */ /* 0x000ea40000100800 */
[----:B------:R-:W-:Y:S01]  /*36130*/  @P0 IMAD.MOV.U32 R6, RZ, RZ, R17 ;  /* 0x000000ffff060224 */ /* 0x000fe200078e0011 */
        /* <DEDUP_REMOVED lines=10> */
[----:B0-----:R-:W2:Y:S01]  /*361e0*/  LDL R5, [R1+0x15c4] ;  /* 0x0015c40001057983 */ /* 0x001ea20000100800 */
[----:B------:R-:W-:-:S03]  /*361f0*/  ISETP.GT.AND P1, PT, R0, 0x66, PT ;  /* 0x000000660000780c */ /* 0x000fc60003f24270 */
[----:B---3--:R0:W-:Y:S04]  /*36200*/  STL [R1+0x18], R25 ;  /* 0x0000181901007387 */ /* 0x0081e80000100800 */
[----:B0-----:R-:W3:Y:S04]  /*36210*/  LDL.LU R25, [R1+0x3860] ;  /* 0x0038600001197983 */ /* 0x001ee80000300800 */
[----:B------:R-:W2:Y:S01]  /*36220*/  LDL R7, [R1+0x1648] ;  /* 0x0016480001077983 */ /* 0x000ea20000100800 */
[----:B------:R-:W-:Y:S01]  /*36230*/  PRMT R24, RZ, 0x7610, R24 ;  /* 0x00007610ff187816 */ /* 0x000fe20000000018 */
[----:B------:R-:W-:-:S02]  /*36240*/  @P1 IMAD.MOV.U32 R6, RZ, RZ, R16 ;  /* 0x000000ffff061224 */ /* 0x000fc400078e0010 */
[----:B------:R-:W3:Y:S04]  /*36250*/  LDL R16, [R1+0x154c] ;  /* 0x00154c0001107983 */ /* 0x000ee80000100800 */
[----:B--2---:R-:W2:Y:S04]  /*36260*/  @P1 LDG.E.U8 R24, desc[UR6][R6.64] ;  /* 0x0000000606181981 */ /* 0x004ea8000c1e1100 */
        /* <DEDUP_REMOVED lines=15> */
[----:B------:R-:W-:Y:S02]  /*36360*/  PRMT R21, RZ, 0x7610, R21 ;  /* 0x00007610ff157816 */ /* 0x000fe40000000015 */
[----:B--2---:R-:W-:-:S04]  /*36370*/  @P2 LOP3.LUT R7, R7, R6, RZ, 0x3c, !PT ;  /* 0x0000000607072212 */ /* 0x004fc800078e3cff */
[----:B------:R-:W-:-:S04]  /*36380*/  @P2 LOP3.LUT R6, R7, R6, RZ, 0x3c, !PT ;  /* 0x0000000607062212 */ /* 0x000fc800078e3cff */
[----:B------:R-:W-:-:S05]  /*36390*/  @P2 LOP3.LUT R7, R7, R6, RZ, 0x3c, !PT ;  /* 0x0000000607072212 */ /* 0x000fca00078e3cff */
[----:B------:R0:W2:Y:S02]  /*363a0*/  @P2 LDG.E.U8 R20, desc[UR6][R6.64] ;  /* 0x0000000606142981 */ /* 0x0000a4000c1e1100 */
[----:B0-----:R-:W-:Y:S02]  /*363b0*/  @P2 IMAD.MOV.U32 R6, RZ, RZ, R5 ;  /* 0x000000ffff062224 */ /* 0x001fe400078e0005 */
[----:B------:R-:W-:-:S05]  /*363c0*/  @P2 IMAD.MOV.U32 R7, RZ, RZ, R17 ;  /* 0x000000ffff072224 */ /* 0x000fca00078e0011 */
[----:B------:R-:W3:Y:S04]  /*363d0*/  @P2 LDG.E.U8 R21, desc[UR6][R6.64] ;  /* 0x0000000606152981 */ /* 0x000ee8000c1e1100 */
[----:B--2---:R0:W-:Y:S04]  /*363e0*/  STL [R1+0xc], R20 ;  /* 0x00000c1401007387 */ /* 0x0041e80000100800 */
[----:B0-----:R-:W2:Y:S04]  /*363f0*/  LDL.LU R20, [R1+0x3854] ;  /* 0x0038540001147983 */ /* 0x001ea80000300800 */
[----:B------:R-:W2:Y:S04]  /*36400*/  LDL R17, [R1+0x14c0] ;  /* 0x0014c00001117983 */ /* 0x000ea80000100800 */
[----:B------:R-:W2:Y:S04]  /*36410*/  LDL R5, [R1+0x14c4] ;  /* 0x0014c40001057983 */ /* 0x000ea80000100800 */
[----:B---3--:R0:W-:Y:S04]  /*36420*/  STL [R1+0x8], R21 ;  /* 0x0000081501007387 */ /* 0x0081e80000100800 */
[----:B0-----:R-:W3:Y:S04]  /*36430*/  LDL.LU R21, [R1+0x3850] ;  /* 0x0038500001157983 */ /* 0x001ee80000300800 */
[----:B------:R-:W2:Y:S01]  /*36440*/  LDL R7, [R1+0x1548] ;  /* 0x0015480001077983 */ /* 0x000ea20000100800 */
[----:B------:R-:W-:-:S02]  /*36450*/  ISETP.GT.AND P3, PT, R0, 0x76, PT ;  /* 0x000000760000780c */ /* 0x000fc40003f64270 */
[----:B------:R-:W-:-:S11]  /*36460*/  PRMT R2, RZ, 0x7610, R2 ;  /* 0x00007610ff027816 */ /* 0x000fd60000000002 */
        /* <DEDUP_REMOVED lines=12> */
[----:B---3--:R0:W-:Y:S04]  /*36530*/  STL [R1], R22 ;  /* 0x0000001601007387 */ /* 0x0081e80000100800 */
[----:B0-----:R-:W3:Y:S04]  /*36540*/  LDL.LU R22, [R1+0x384c] ;  /* 0x00384c0001167983 */ /* 0x001ee80000300800 */
[----:B------:R-:W2:Y:S04]  /*36550*/  LDL R6, [R1+0x14c8] ;  /* 0x0014c80001067983 */ /* 0x000ea80000100800 */
[----:B------:R-:W2:Y:S01]  /*36560*/  LDL R7, [R1+0x14cc] ;  /* 0x0014cc0001077983 */ /* 0x000ea20000100800 */
[----:B------:R-:W-:-:S02]  /*36570*/  ISETP.GT.AND P4, PT, R0, 0x7e, PT ;  /* 0x0000007e0000780c */ /* 0x000fc40003f84270 */
[----:B------:R-:W-:Y:S02]  /*36580*/  PRMT R29, RZ, 0x7610, R29 ;  /* 0x00007610ff1d7816 */ /* 0x000fe4000000001d */
[----:B------:R-:W-:-:S09]  /*36590*/  PRMT R28, RZ, 0x7610, R28 ;  /* 0x00007610ff1c7816 */ /* 0x000fd2000000001c */
[----:B--2---:R-:W-:-:S04]  /*365a0*/  @P4 LOP3.LUT R7, R7, R6, RZ, 0x3c, !PT ;  /* 0x0000000607074212 */ /* 0x004fc800078e3cff */
[----:B------:R-:W-:-:S04]  /*365b0*/  @P4 LOP3.LUT R6, R7, R6, RZ, 0x3c, !PT ;  /* 0x0000000607064212 */ /* 0x000fc800078e3cff */
[----:B------:R-:W-:-:S05]  /*365c0*/  @P4 LOP3.LUT R7, R7, R6, RZ, 0x3c, !PT ;  /* 0x0000000607074212 */ /* 0x000fca00078e3cff */
[----:B------:R0:W2:Y:S02]  /*365d0*/  @P4 LDG.E.U8 R29, desc[UR6][R6.64] ;  /* 0x00000006061d4981 */ /* 0x0000a4000c1e1100 */
[----:B0-----:R-:W-:Y:S02]  /*365e0*/  @P4 IMAD.MOV.U32 R6, RZ, RZ, R5 ;  /* 0x000000ffff064224 */ /* 0x001fe400078e0005 */
[----:B------:R-:W-:-:S05]  /*365f0*/  @P4 IMAD.MOV.U32 R7, RZ, RZ, R17 ;  /* 0x000000ffff074224 */ /* 0x000fca00078e0011 */
[----:B------:R0:W3:Y:S01]  /*36600*/  @P4 LDG.E.U8 R28, desc[UR6][R6.64] ;  /* 0x00000006061c4981 */ /* 0x0000e2000c1e1100 */
[----:B------:R-:W-:Y:S02]  /*36610*/  ISETP.GT.AND P0, PT, R0, 0x5f, PT ;  /* 0x0000005f0000780c */ /* 0x000fe40003f04270 */
[----:B------:R-:W-:-:S11]  /*36620*/  PRMT R27, RZ, 0x7610, R27 ;  /* 0x00007610ff1b7816 */ /* 0x000fd6000000001b */
[----:B0-----:R-:W-:Y:S02]  /*36630*/  @P0 IMAD.MOV.U32 R6, RZ, RZ, R2 ;  /* 0x000000ffff060224 */ /* 0x001fe400078e0002 */
[----:B------:R-:W-:-:S05]  /*36640*/  @P0 IMAD.MOV.U32 R7, RZ, RZ, R16 ;  /* 0x000000ffff070224 */ /* 0x000fca00078e0010 */
[----:B------:R0:W4:Y:S04]  /*36650*/  @P0 LDG.E.U8 R27, desc[UR6][R6.64] ;  /* 0x00000006061b0981 */ /* 0x000128000c1e1100 */
[----:B--2---:R1:W-:Y:S04]  /*36660*/  STL [R1+0x3838], R29 ;  /* 0x0038381d01007387 */ /* 0x0043e80000100800 */
[----:B------:R-:W2:Y:S04]  /*36670*/  LDL R17, [R1+0x1630] ;  /* 0x0016300001117983 */ /* 0x000ea80000100800 */
[----:B------:R-:W2:Y:S04]  /*36680*/  LDL R5, [R1+0x1634] ;  /* 0x0016340001057983 */ /* 0x000ea80000100800 */
[----:B-1----:R-:W2:Y:S04]  /*36690*/  LDL R29, [R1+0x163c] ;  /* 0x00163c00011d7983 */ /* 0x002ea80000100800 */
[----:B---3--:R1:W-:Y:S04]  /*366a0*/  STL [R1+0x383c], R28 ;  /* 0x00383c1c01007387 */ /* 0x0083e80000100800 */
[----:B------:R-:W0:Y:S04]  /*366b0*/  LDL R6, [R1+0x16b0] ;  /* 0x0016b00001067983 */ /* 0x000e280000100800 */
[----:B------:R-:W0:Y:S04]  /*366c0*/  LDL R7, [R1+0x16b4] ;  /* 0x0016b40001077983 */ /* 0x000e280000100800 */
[----:B------:R-:W3:Y:S04]  /*366d0*/  LDL R16, [R1+0x15b8] ;  /* 0x0015b80001107983 */ /* 0x000ee80000100800 */
[----:B------:R-:W2:Y:S04]  /*366e0*/  LDL R2, [R1+0x15bc] ;  /* 0x0015bc0001027983 */ /* 0x000ea80000100800 */
[----:B-1----:R-:W2:Y:S01]  /*366f0*/  LDL R28, [R1+0x1638] ;  /* 0x00163800011c7983 */ /* 0x002ea20000100800 */
[----:B------:R-:W-:-:S02]  /*36700*/  ISETP.GT.AND P1, PT, R0, 0x67, PT ;  /* 0x000000670000780c */ /* 0x000fc40003f24270 */
[----:B------:R-:W-:Y:S02]  /*36710*/  PRMT R26, RZ, 0x7610, R26 ;  /* 0x00007610ff1a7816 */ /* 0x000fe4000000001a */
[----:B------:R-:W-:Y:S02]  /*36720*/  ISETP.GT.AND P2, PT, R0, 0x6f, PT ;  /* 0x0000006f0000780c */ /* 0x000fe40003f44270 */
[----:B------:R-:W-:Y:S02]  /*36730*/  PRMT R25, RZ, 0x7610, R25 ;  /* 0x00007610ff197816 */ /* 0x000fe40000000019 */
[----:B------:R-:W-:Y:S02]  /*36740*/  PRMT R24, RZ, 0x7610, R24 ;  /* 0x00007610ff187816 */ /* 0x000fe40000000018 */
[----:B------:R-:W-:Y:S02]  /*36750*/  PRMT R23, RZ, 0x7610, R23 ;  /* 0x00007610ff177816 */ /* 0x000fe40000000017 */
[----:B0-----:R-:W-:-:S04]  /*36760*/  @P0 LOP3.LUT R7, R7, R6, RZ, 0x3c, !PT ;  /* 0x0000000607070212 */ /* 0x001fc800078e3cff */
[----:B------:R-:W-:-:S04]  /*36770*/  @P0 LOP3.LUT R6, R7, R6, RZ, 0x3c, !PT ;  /* 0x0000000607060212 */ /* 0x000fc800078e3cff */
[----:B------:R-:W-:-:S05]  /*36780*/  @P0 LOP3.LUT R7, R7, R6, RZ, 0x3c, !PT ;  /* 0x0000000607070212 */ /* 0x000fca00078e3cff */
[----:B------:R2:W5:Y:S02]  /*36790*/  @P0 LDG.E.U8 R26, desc[UR6][R6.64] ;  /* 0x00000006061a0981 */ /* 0x000564000c1e1100 */
[----:B--2---:R-:W-:Y:S02]  /*367a0*/  @P1 IMAD.MOV.U32 R6, RZ, RZ, R29 ;  /* 0x000000ffff061224 */ /* 0x004fe400078e001d */
[----:B------:R-:W-:-:S05]  /*367b0*/  @P1 IMAD.MOV.U32 R7, RZ, RZ, R28 ;  /* 0x000000ffff071224 */ /* 0x000fca00078e001c */
[----:B------:R0:W2:Y:S02]  /*367c0*/  @P1 LDG.E.U8 R25, desc[UR6][R6.64] ;  /* 0x0000000606191981 */ /* 0x0000a4000c1e1100 */
[----:B0-----:R-:W-:Y:S02]  /*367d0*/  @P1 IMAD.MOV.U32 R6, RZ, RZ, R5 ;  /* 0x000000ffff061224 */ /* 0x001fe400078e0005 */
[----:B------:R-:W-:Y:S02]  /*367e0*/  @P1 IMAD.MOV.U32 R7, RZ, RZ, R17 ;  /* 0x000000ffff071224 */ /* 0x000fe400078e0011 */
[----:B---3--:R-:W-:Y:S02]  /*367f0*/  @P2 IMAD.MOV.U32 R17, RZ, RZ, R16 ;  /* 0x000000ffff112224 */ /* 0x008fe400078e0010 */
[----:B------:R-:W-:Y:S01]  /*36800*/  @P2 IMAD.MOV.U32 R16, RZ, RZ, R2 ;  /* 0x000000ffff102224 */ /* 0x000fe200078e0002 */
[----:B------:R-:W3:Y:S04]  /*36810*/  @P1 LDG.E.U8 R24, desc[UR6][R6.64] ;  /* 0x0000000606181981 */ /* 0x000ee8000c1e1100 */
[----:B------:R-:W3:Y:S04]  /*36820*/  @P2 LDG.E.U8 R23, desc[UR6][R16.64] ;  /* 0x0000000610172981 */ /* 0x000ee8000c1e1100 */
[----:B----4-:R0:W-:Y:S04]  /*36830*/  STL [R1+0x37e0], R27 ;  /* 0x0037e01b01007387 */ /* 0x0101e80000100800 */
[----:B-----5:R1:W-:Y:S04]  /*36840*/  STL [R1+0x37e4], R26 ;  /* 0x0037e41a01007387 */ /* 0x0203e80000100800 */
[----:B--2---:R2:W-:Y:S04]  /*36850*/  STL [R1+0x37e8], R25 ;  /* 0x0037e81901007387 */ /* 0x0045e80000100800 */
[----:B------:R-:W4:Y:S04]  /*36860*/  LDL R5, [R1+0x15b4] ;  /* 0x0015b40001057983 */ /* 0x000f280000100800 */
[----:B------:R-:W5:Y:S04]  /*36870*/  LDL R29, [R1+0x153c] ;  /* 0x00153c00011d7983 */ /* 0x000f680000100800 */
[----:B---3--:R3:W-:Y:S04]  /*36880*/  STL [R1+0x37ec], R24 ;  /* 0x0037ec1801007387 */ /* 0x0087e80000100800 */
[----:B------:R-:W5:Y:S04]  /*36890*/  LDL R28, [R1+0x1530] ;  /* 0x00153000011c7983 */ /* 0x000f680000100800 */
[----:B0-----:R-:W5:Y:S04]  /*368a0*/  LDL R27, [R1+0x1534] ;  /* 0x00153400011b7983 */ /* 0x001f680000100800 */
[----:B-1----:R-:W5:Y:S04]  /*368b0*/  LDL R26, [R1+0x14b8] ;  /* 0x0014b800011a7983 */ /* 0x002f680000100800 */
[----:B--2---:R-:W2:Y:S04]  /*368c0*/  LDL R25, [R1+0x14bc] ;  /* 0x0014bc0001197983 */ /* 0x004ea80000100800 */
[----:B------:R-:W2:Y:S04]  /*368d0*/  LDL R2, [R1+0x14b4] ;  /* 0x0014b40001027983 */ /* 0x000ea80000100800 */
[----:B------:R-:W2:Y:S04]  /*368e0*/  LDL R17, [R1+0x15b0] ;  /* 0x0015b00001117983 */ /* 0x000ea80000100800 */
[----:B---3--:R-:W3:Y:S04]  /*368f0*/  LDL R24, [R1+0x14b0] ;  /* 0x0014b00001187983 */ /* 0x008ee80000100800 */
[----:B------:R0:W-:Y:S04]  /*36900*/  STL [R1+0x37f0], R23 ;  /* 0x0037f01701007387 */ /* 0x0001e80000100800 */
[----:B0-----:R-:W3:Y:S01]  /*36910*/  LDL R23, [R1+0x1538] ;  /* 0x0015380001177983 */ /* 0x001ee20000100800 */
[----:B------:R-:W-:-:S02]  /*36920*/  ISETP.GT.AND P0, PT, R0, 0x77, PT ;  /* 0x000000770000780c */ /* 0x000fc40003f04270 */
[----:B------:R-:W-:Y:S02]  /*36930*/  PRMT R6, RZ, 0x7610, R6 ;  /* 0x00007610ff067816 */ /* 0x000fe40000000006 */
[----:B------:R-:W-:Y:S02]  /*36940*/  ISETP.GT.AND P1, PT, R0, 0x7f, PT ;  /* 0x0000007f0000780c */ /* 0x000fe40003f24270 */
[----:B------:R-:W-:Y:S02]  /*36950*/  PRMT R7, RZ, 0x7610, R7 ;  /* 0x00007610ff077816 */ /* 0x000fe40000000007 */
[----:B------:R-:W-:Y:S02]  /*36960*/  PRMT R20, RZ, 0x7610, R20 ;  /* 0x00007610ff147816 */ /* 0x000fe40000000014 */
[----:B------:R-:W-:Y:S02]  /*36970*/  PRMT R21, RZ, 0x7610, R21 ;  /* 0x00007610ff157816 */ /* 0x000fe40000000015 */
[----:B------:R-:W-:Y:S01]  /*36980*/  PRMT R22, RZ, 0x7610, R22 ;  /* 0x00007610ff167816 */ /* 0x000fe20000000016 */
[----:B----4-:R-:W-:-:S05]  /*36990*/  @P2 IMAD.MOV.U32 R16, RZ, RZ, R5 ;  /* 0x000000ffff102224 */ /* 0x010fca00078e0005 */
[----:B--2---:R5:W2:Y:S02]  /*369a0*/  @P2 LDG.E.U8 R6, desc[UR6][R16.64] ;  /* 0x0000000610062981 */ /* 0x004aa4000c1e1100 */
[----:B-----5:R-:W-:Y:S02]  /*369b0*/  @P0 IMAD.MOV.U32 R16, RZ, RZ, R29 ;  /* 0x000000ffff100224 */ /* 0x020fe400078e001d */
[----:B---3--:R-:W-:-:S05]  /*369c0*/  @P0 IMAD.MOV.U32 R17, RZ, RZ, R23 ;  /* 0x000000ffff110224 */ /* 0x008fca00078e0017 */
[----:B------:R0:W3:Y:S02]  /*369d0*/  @P0 LDG.E.U8 R7, desc[UR6][R16.64] ;  /* 0x0000000610070981 */ /* 0x0000e4000c1e1100 */
[----:B0-----:R-:W-:Y:S02]  /*369e0*/  @P0 IMAD.MOV.U32 R16, RZ, RZ, R27 ;  /* 0x000000ffff100224 */ /* 0x001fe400078e001b */
[----:B------:R-:W-:-:S05]  /*369f0*/  @P0 IMAD.MOV.U32 R17, RZ, RZ, R28 ;  /* 0x000000ffff110224 */ /* 0x000fca00078e001c */
[----:B------:R0:W4:Y:S02]  /*36a00*/  @P0 LDG.E.U8 R20, desc[UR6][R16.64] ;  /* 0x0000000610140981 */ /* 0x000124000c1e1100 */
[----:B0-----:R-:W-:Y:S02]  /*36a10*/  @P1 IMAD.MOV.U32 R16, RZ, RZ, R25 ;  /* 0x000000ffff101224 */ /* 0x001fe400078e0019 */
[----:B------:R-:W-:-:S05]  /*36a20*/  @P1 IMAD.MOV.U32 R17, RZ, RZ, R26 ;  /* 0x000000ffff111224 */ /* 0x000fca00078e001a */
[----:B------:R0:W5:Y:S02]  /*36a30*/  @P1 LDG.E.U8 R21, desc[UR6][R16.64] ;  /* 0x0000000610151981 */ /* 0x000164000c1e1100 */
[----:B0-----:R-:W-:Y:S02]  /*36a40*/  @P1 IMAD.MOV.U32 R16, RZ, RZ, R2 ;  /* 0x000000ffff101224 */ /* 0x001fe400078e0002 */
[----:B------:R-:W-:-:S05]  /*36a50*/  @P1 IMAD.MOV.U32 R17, RZ, RZ, R24 ;  /* 0x000000ffff111224 */ /* 0x000fca00078e0018 */
[----:B------:R0:W5:Y:S01]  /*36a60*/  @P1 LDG.E.U8 R22, desc[UR6][R16.64] ;  /* 0x0000000610161981 */ /* 0x000162000c1e1100 */
[----:B------:R-:W1:Y:S01]  /*36a70*/  S2R R5, SR_TID.X ;  /* 0x0000000000057919 */ /* 0x000e620000002100 */
[----:B------:R-:W0:Y:S08]  /*36a80*/  S2UR UR9, SR_CgaCtaId ;  /* 0x00000000000979c3 */ /* 0x000e300000008800 */
[----:B------:R-:W-:Y:S01]  /*36a90*/  BAR.SYNC.DEFER_BLOCKING 0x0 ;  /* 0x0000000000007b1d */ /* 0x000fe20000010000 */
[----:B-1----:R-:W-:-:S02]  /*36aa0*/  LOP3.LUT R2, R5, 0x3, RZ, 0xc0, !PT ;  /* 0x0000000305027812 */ /* 0x002fc400078ec0ff */
[----:B0-----:R-:W-:-:S03]  /*36ab0*/  SHF.R.U32.HI R16, RZ, 0x2, R5 ;  /* 0x00000002ff107819 */ /* 0x001fc60000011605 */
[----:B------:R-:W-:Y:S01]  /*36ac0*/  IMAD R2, R2, 0x220, RZ ;  /* 0x0000022002027824 */ /* 0x000fe200078e02ff */
[----:B------:R-:W-:-:S04]  /*36ad0*/  SGXT.U32 R16, R16, 0x3 ;  /* 0x000000031010781a */ /* 0x000fc80000000000 */
[----:B------:R-:W-:Y:S01]  /*36ae0*/  LOP3.LUT R2, R2, R16, RZ, 0xfc, !PT ;  /* 0x0000001002027212 */ /* 0x000fe200078efcff */
[----:B--2---:R-:W-:Y:S04]  /*36af0*/  STL [R1+0x37f4], R6 ;  /* 0x0037f40601007387 */ /* 0x004fe80000100800 */
[----:B---3--:R-:W-:Y:S04]  /*36b00*/  STL [R1+0x37f8], R7 ;  /* 0x0037f80701007387 */ /* 0x008fe80000100800 */
[----:B----4-:R-:W-:Y:S04]  /*36b10*/  STL [R1+0x37fc], R20 ;  /* 0x0037fc1401007387 */ /* 0x010fe80000100800 */
[----:B-----5:R-:W-:Y:S04]  /*36b20*/  STL [R1+0x3800], R21 ;  /* 0x0038001501007387 */ /* 0x020fe80000100800 */
[----:B------:R0:W-:Y:S04]  /*36b30*/  STL [R1+0x3804], R22 ;  /* 0x0038041601007387 */ /* 0x0001e80000100800 */
[----:B0-----:R-:W2:Y:S04]  /*36b40*/  LDL.LU R22, [R1+0x31c] ;  /* 0x00031c0001167983 */ /* 0x001ea80000300800 */
[----:B------:R-:W3:Y:S04]  /*36b50*/  LDL.LU R21, [R1+0x318] ;  /* 0x0003180001157983 */ /* 0x000ee80000300800 */
[----:B------:R-:W4:Y:S04]  /*36b60*/  LDL.LU R20, [R1+0x2dc] ;  /* 0x0002dc0001147983 */ /* 0x000f280000300800 */
[----:B------:R-:W5:Y:S04]  /*36b70*/  LDL.LU R7, [R1+0x2d8] ;  /* 0x0002d80001077983 */ /* 0x000f680000300800 */
        /* <DEDUP_REMOVED lines=248> */
[----:B0-----:R-:W2:Y:S04]  /*37b00*/  LDL.LU R2, [R1+0x358] ;  /* 0x0003580001027983 */ /* 0x001ea80000300800 */
        /* <DEDUP_REMOVED lines=230> */
[----:B------:R-:W-:Y:S01]  /*38970*/  UMOV UR8, 0x400 ;  /* 0x0000040000087882 */ /* 0x000fe20000000000 */
[----:B------:R-:W-:-:S02]  /*38980*/  LOP3.LUT R5, R5, 0x3f, RZ, 0xc0, !PT ;  /* 0x0000003f05057812 */ /* 0x000fc400078ec0ff */
[----:B------:R-:W-:Y:S04]  /*38990*/  STL [R1+0x37ac], R16 ;  /* 0x0037ac1001007387 */ /* 0x000fe80000100800 */
[----:B------:R-:W-:Y:S01]  /*389a0*/  STL [R1+0x37b4], R16 ;  /* 0x0037b41001007387 */ /* 0x000fe20000100800 */
[----:B------:R-:W-:-:S03]  /*389b0*/  ULEA UR8, UR9, UR8, 0x18 ;  /* 0x0000000809087291 */ /* 0x000fc6000f8ec0ff */
[----:B------:R-:W-:Y:S04]  /*389c0*/  STL [R1+0x37bc], R16 ;  /* 0x0037bc1001007387 */ /* 0x000fe80000100800 */
[----:B------:R-:W-:Y:S01]  /*389d0*/  STL [R1+0x37c4], R16 ;  /* 0x0037c41001007387 */ /* 0x000fe20000100800 */
[----:B------:R-:W-:-:S03]  /*389e0*/  LOP3.LUT R17, R5, 0x40, RZ, 0xfc, !PT ;  /* 0x0000004005117812 */ /* 0x000fc600078efcff */
[----:B------:R-:W-:Y:S04]  /*389f0*/  STL [R1+0x37cc], R16 ;  /* 0x0037cc1001007387 */ /* 0x000fe80000100800 */
[----:B------:R-:W-:Y:S04]  /*38a00*/  STL [R1+0x37d4], R16 ;  /* 0x0037d41001007387 */ /* 0x000fe80000100800 */
[----:B------:R-:W-:Y:S04]  /*38a10*/  STL [R1+0x37dc], R16 ;  /* 0x0037dc1001007387 */ /* 0x000fe80000100800 */
[----:B------:R0:W-:Y:S01]  /*38a20*/  STL [R1+0x380c], R16 ;  /* 0x00380c1001007387 */ /* 0x0001e20000100800 */
[----:B------:R-:W-:-:S02]  /*38a30*/  ISETP.GE.AND P0, PT, R5, R0, PT ;  /* 0x000000000500720c */ /* 0x000fc40003f06270 */
[----:B------:R-:W-:Y:S01]  /*38a40*/  ISETP.GE.AND P1, PT, R17, R0, PT ;  /* 0x000000001100720c */ /* 0x000fe20003f26270 */
[----:B--2---:R-:W-:Y:S04]  /*38a50*/  STS.U8 [R5+UR8+0x1800], R26 ;  /* 0x0018001a05007988 */ /* 0x004fe80008000008 */
[----:B0-----:R-:W2:Y:S04]  /*38a60*/  LDL.LU R16, [R1+0x35c] ;  /* 0x00035c0001107983 */ /* 0x001ea80000300800 */
[----:B------:R-:W2:Y:S04]  /*38a70*/  LDL.LU R0, [R1+0x398] ;  /* 0x0003980001007983 */ /* 0x000ea80000300800 */
[----:B------:R0:W-:Y:S04]  /*38a80*/  STL [R1+0x3810], R17 ;  /* 0x0038101101007387 */ /* 0x0001e80000100800 */
[----:B0-----:R-:W2:Y:S04]  /*38a90*/  LDL.LU R17, [R1+0x39c] ;  /* 0x00039c0001117983 */ /* 0x001ea80000300800 */
[----:B------:R-:W2:Y:S04]  /*38aa0*/  LDL.LU R26, [R1+0xe8] ;  /* 0x0000e800011a7983 */ /* 0x000ea80000300800 */
[----:B------:R0:W-:Y:S04]  /*38ab0*/  STS.U8 [R5+UR8+0x1840], R27 ;  /* 0x0018401b05007988 */ /* 0x0001e80008000008 */
[----:B------:R1:W-:Y:S04]  /*38ac0*/  STS.U8 [R5+UR8+0x1c40], R28 ;  /* 0x001c401c05007988 */ /* 0x0003e80008000008 */
[----:B0-----:R-:W3:Y:S04]  /*38ad0*/  LDL.LU R27, [R1+0xe4] ;  /* 0x0000e400011b7983 */ /* 0x001ee80000300800 */
[----:B-1----:R-:W4:Y:S04]  /*38ae0*/  LDL.LU R28, [R1+0xe0] ;  /* 0x0000e000011c7983 */ /* 0x002f280000300800 */
[----:B------:R0:W-:Y:S04]  /*38af0*/  STS.U8 [R5+UR8+0x1c00], R29 ;  /* 0x001c001d05007988 */ /* 0x0001e80008000008 */
[----:B0-----:R-:W5:Y:S04]  /*38b00*/  LDL.LU R29, [R1+0xdc] ;  /* 0x0000dc00011d7983 */ /* 0x001f680000300800 */
[----:B------:R0:W-:Y:S04]  /*38b10*/  STS.U8 [R5+UR8+0x1400], R25 ;  /* 0x0014001905007988 */ /* 0x0001e80008000008 */
[----:B0-----:R-:W5:Y:S04]  /*38b20*/  LDL.LU R25, [R1+0x394] ;  /* 0x0003940001197983 */ /* 0x001f680000300800 */
[----:B------:R0:W-:Y:S04]  /*38b30*/  STS.U8 [R5+UR8+0x1440], R24 ;  /* 0x0014401805007988 */ /* 0x0001e80008000008 */
[----:B0-----:R-:W5:Y:S04]  /*38b40*/  LDL.LU R24, [R1+0x390] ;  /* 0x0003900001187983 */ /* 0x001f680000300800 */
        /* <DEDUP_REMOVED lines=9> */
[----:B--2---:R0:W-:Y:S04]  /*38be0*/  STS.U8 [R5+UR8+0x3800], R26 ;  /* 0x0038001a05007988 */ /* 0x0041e80008000008 */
[----:B0-----:R-:W2:Y:S04]  /*38bf0*/  LDL.LU R26, [R1+0x354] ;  /* 0x00035400011a7983 */ /* 0x001ea80000300800 */
[----:B---3--:R0:W-:Y:S04]  /*38c00*/  STS.U8 [R5+UR8+0x3840], R27 ;  /* 0x0038401b05007988 */ /* 0x0081e80008000008 */
[----:B----4-:R1:W-:Y:S04]  /*38c10*/  STS.U8 [R5+UR8+0x3c40], R28 ;  /* 0x003c401c05007988 */ /* 0x0103e80008000008 */
[----:B0-----:R-:W3:Y:S04]  /*38c20*/  LDL.LU R27, [R1+0x350] ;  /* 0x00035000011b7983 */ /* 0x001ee80000300800 */
[----:B-1----:R-:W4:Y:S04]  /*38c30*/  LDL.LU R28, [R1+0x314] ;  /* 0x00031400011c7983 */ /* 0x002f280000300800 */
[----:B-----5:R0:W-:Y:S04]  /*38c40*/  STS.U8 [R5+UR8+0x3c00], R29 ;  /* 0x003c001d05007988 */ /* 0x0201e80008000008 */
[----:B0-----:R-:W5:Y:S04]  /*38c50*/  LDL.LU R29, [R1+0x310] ;  /* 0x00031000011d7983 */ /* 0x001f680000300800 */
[----:B------:R0:W-:Y:S04]  /*38c60*/  STS.U8 [R5+UR8+0x40], R0 ;  /* 0x0000400005007988 */ /* 0x0001e80008000008 */
[----:B------:R-:W-:Y:S04]  /*38c70*/  STS.U8 [R5+UR8], R17 ;  /* 0x0000001105007988 */ /* 0x000fe80008000008 */
[----:B------:R-:W-:Y:S04]  /*38c80*/  STS.U8 [R5+UR8+0x440], R16 ;  /* 0x0004401005007988 */ /* 0x000fe80008000008 */
[----:B------:R-:W-:Y:S04]  /*38c90*/  STS.U8 [R5+UR8+0x400], R2 ;  /* 0x0004000205007988 */ /* 0x000fe80008000008 */
[----:B------:R-:W-:Y:S04]  /*38ca0*/  STS.U8 [R5+UR8+0x800], R22 ;  /* 0x0008001605007988 */ /* 0x000fe80008000008 */
[----:B------:R-:W-:Y:S04]  /*38cb0*/  STS.U8 [R5+UR8+0x840], R21 ;  /* 0x0008401505007988 */ /* 0x000fe80008000008 */
[----:B------:R-:W-:Y:S01]  /*38cc0*/  STS.U8 [R5+UR8+0xc40], R20 ;  /* 0x000c401405007988 */ /* 0x000fe20008000008 */
[----:B0-----:R-:W-:-:S03]  /*38cd0*/  LOP3.LUT R0, R5, 0x8, RZ, 0x3c, !PT ;  /* 0x0000000805007812 */ /* 0x001fc600078e3cff */
[----:B------:R-:W-:Y:S04]  /*38ce0*/  STS.U8 [R5+UR8+0xc00], R7 ;  /* 0x000c000705007988 */ /* 0x000fe80008000008 */
        /* <DEDUP_REMOVED lines=12> */
[----:B------:R0:W-:Y:S04]  /*38db0*/  STS.U8 [R5+UR8+0x3440], R4 ;  /* 0x0034400405007988 */ /* 0x0001e80008000008 */
[----:B------:R-:W-:Y:S04]  /*38dc0*/  STS.U8 [R5+UR8+0x3400], R3 ;  /* 0x0034000305007988 */ /* 0x000fe80008000008 */
[----:B------:R1:W-:Y:S04]  /*38dd0*/  STS.U8 [R0+UR8+0x80], R25 ;  /* 0x0000801900007988 */ /* 0x0003e80008000008 */
[----:B0-----:R-:W5:Y:S04]  /*38de0*/  LDL.LU R4, [R1+0x2d4] ;  /* 0x0002d40001047983 */ /* 0x001f680000300800 */
[----:B-1----:R-:W5:Y:S04]  /*38df0*/  LDL.LU R25, [R1+0x2d0] ;  /* 0x0002d00001197983 */ /* 0x002f680000300800 */
        /* <DEDUP_REMOVED lines=18> */
[----:B------:R0:W-:Y:S04]  /*38f20*/  STS.U8 [R0+UR8+0xc0], R24 ;  /* 0x0000c01800007988 */ /* 0x0001e80008000008 */
[----:B------:R-:W5:Y:S04]  /*38f30*/  LDL.LU R23, [R1+0xcc] ;  /* 0x0000cc0001177983 */ /* 0x000f680000300800 */
[----:B0-----:R-:W5:Y:S04]  /*38f40*/  LDL.LU R24, [R1+0xc8] ;  /* 0x0000c80001187983 */ /* 0x001f680000300800 */
        /* <DEDUP_REMOVED lines=9> */
[----:B0-----:R-:W5:Y:S04]  /*38fe0*/  LDL.LU R25, [R1+0x38c] ;  /* 0x00038c0001197983 */ /* 0x001f680000300800 */
        /* <DEDUP_REMOVED lines=45> */
[----:B------:R-:W-:-:S03]  /*392c0*/  LOP3.LUT R3, R5, 0x10, RZ, 0x3c, !PT ;  /* 0x0000001005037812 */ /* 0x000fc600078e3cff */
[----:B------:R-:W5:Y:S04]  /*392d0*/  LDL.LU R21, [R1+0x138] ;  /* 0x0001380001157983 */ /* 0x000f680000300800 */
[----:B------:R-:W5:Y:S04]  /*392e0*/  LDL.LU R20, [R1+0xfc] ;  /* 0x0000fc0001147983 */ /* 0x000f680000300800 */
[----:B------:R-:W5:Y:S04]  /*392f0*/  LDL.LU R7, [R1+0xd8] ;  /* 0x0000d80001077983 */ /* 0x000f680000300800 */
[----:B------:R-:W5:Y:S04]  /*39300*/  LDL.LU R6, [R1+0xac] ;  /* 0x0000ac0001067983 */ /* 0x000f680000300800 */
[----:B------:R-:W5:Y:S04]  /*39310*/  LDL.LU R23, [R1+0xa8] ;  /* 0x0000a80001177983 */ /* 0x000f680000300800 */
[----:B------:R-:W5:Y:S04]  /*39320*/  LDL.LU R24, [R1+0xa4] ;  /* 0x0000a40001187983 */ /* 0x000f680000300800 */
[----:B------:R0:W-:Y:S04]  /*39330*/  STS.U8 [R3+UR8+0x100], R25 ;  /* 0x0001001903007988 */ /* 0x0001e80008000008 */
        /* <DEDUP_REMOVED lines=9> */
[----:B------:R-:W-:Y:S04]  /*393d0*/  STS.U8 [R3+UR8+0x140], R0 ;  /* 0x0001400003007988 */ /* 0x000fe80008000008 */
        /* <DEDUP_REMOVED lines=44> */
[----:B-----5:R0:W-:Y:S04]  /*396a0*/  STS.U8 [R3+UR8+0x3d00], R29 ;  /* 0x003d001d03007988 */ /* 0x0201e80008000008 */
[----:B------:R-:W5:Y:S04]  /*396b0*/  LDL.LU R6, [R1+0xb4] ;  /* 0x0000b40001067983 */ /* 0x000f680000300800 */
[----:B0-----:R-:W5:Y:S04]  /*396c0*/  LDL.LU R29, [R1+0xb0] ;  /* 0x0000b000011d7983 */ /* 0x001f680000300800 */
[----:B------:R0:W-:Y:S04]  /*396d0*/  STS.U8 [R3+UR8+0xd40], R4 ;  /* 0x000d400403007988 */ /* 0x0001e80008000008 */
[----:B------:R1:W-:Y:S04]  /*396e0*/  STS.U8 [R3+UR8+0x3140], R23 ;  /* 0x0031401703007988 */ /* 0x0003e80008000008 */
[----:B------:R1:W-:Y:S01]  /*396f0*/  STS.U8 [R3+UR8+0x3540], R24 ;  /* 0x0035401803007988 */ /* 0x0003e20008000008 */
[----:B0-----:R-:W-:-:S03]  /*39700*/  LOP3.LUT R4, R5, 0x18, RZ, 0x3c, !PT ;  /* 0x0000001805047812 */ /* 0x001fc600078e3cff */
[----:B-1----:R-:W5:Y:S04]  /*39710*/  LDL.LU R23, [R1+0x88] ;  /* 0x0000880001177983 */ /* 0x002f680000300800 */
[----:B------:R-:W5:Y:S04]  /*39720*/  LDL.LU R24, [R1+0x84] ;  /* 0x0000840001187983 */ /* 0x000f680000300800 */
[----:B------:R-:W-:Y:S04]  /*39730*/  STL [R1+0x3840], R3 ;  /* 0x0038400301007387 */ /* 0x000fe80000100800 */
[----:B------:R0:W-:Y:S04]  /*39740*/  STS.U8 [R4+UR8+0x180], R25 ;  /* 0x0001801904007988 */ /* 0x0001e80008000008 */
[----:B0-----:R-:W5:Y:S04]  /*39750*/  LDL.LU R25, [R1+0x80] ;  /* 0x0000800001197983 */ /* 0x001f680000300800 */
[----:B--2---:R0:W-:Y:S04]  /*39760*/  STS.U8 [R4+UR8+0x1c0], R26 ;  /* 0x0001c01a04007988 */ /* 0x0041e80008000008 */
[----:B0-----:R-:W2:Y:S04]  /*39770*/  LDL.LU R26, [R1+0x7c] ;  /* 0x00007c00011a7983 */ /* 0x001ea80000300800 */
[----:B---3--:R0:W-:Y:S04]  /*39780*/  STS.U8 [R4+UR8+0x5c0], R27 ;  /* 0x0005c01b04007988 */ /* 0x0081e80008000008 */
[----:B0-----:R-:W3:Y:S04]  /*39790*/  LDL.LU R27, [R1+0x78] ;  /* 0x00007800011b7983 */ /* 0x001ee80000300800 */
[----:B----4-:R0:W-:Y:S04]  /*397a0*/  STS.U8 [R4+UR8+0x580], R28 ;  /* 0x0005801c04007988 */ /* 0x0101e80008000008 */
[----:B0-----:R-:W4:Y:S04]  /*397b0*/  LDL.LU R28, [R1+0x74] ;  /* 0x00007400011c7983 */ /* 0x001f280000300800 */
[----:B-----5:R0:W-:Y:S04]  /*397c0*/  STS.U8 [R4+UR8+0x2d80], R29 ;  /* 0x002d801d04007988 */ /* 0x0201e80008000008 */
[----:B0-----:R-:W5:Y:S04]  /*397d0*/  LDL.LU R29, [R1+0x70] ;  /* 0x00007000011d7983 */ /* 0x001f680000300800 */
[----:B------:R0:W-:Y:S04]  /*397e0*/  STS.U8 [R4+UR8+0x31c0], R24 ;  /* 0x0031c01804007988 */ /* 0x0001e80008000008 */
[----:B------:R-:W-:Y:S04]  /*397f0*/  STS.U8 [R4+UR8+0x9c0], R8 ;  /* 0x0009c00804007988 */ /* 0x000fe80008000008 */
[----:B------:R-:W-:Y:S04]  /*39800*/  STS.U8 [R4+UR8+0xdc0], R9 ;  /* 0x000dc00904007988 */ /* 0x000fe80008000008 */
[----:B------:R-:W-:Y:S04]  /*39810*/  STS.U8 [R4+UR8+0xd80], R10 ;  /* 0x000d800a04007988 */ /* 0x000fe80008000008 */
[----:B------:R-:W-:Y:S04]  /*39820*/  STS.U8 [R4+UR8+0x1180], R11 ;  /* 0x0011800b04007988 */ /* 0x000fe80008000008 */
[----:B0-----:R-:W5:Y:S04]  /*39830*/  LDL.LU R24, [R1+0x6c] ;  /* 0x00006c0001187983 */ /* 0x001f680000300800 */
[----:B------:R0:W-:Y:S04]  /*39840*/  STS.U8 [R4+UR8+0x35c0], R25 ;  /* 0x0035c01904007988 */ /* 0x0001e80008000008 */
[----:B------:R-:W-:Y:S04]  /*39850*/  STS.U8 [R4+UR8+0x11c0], R12 ;  /* 0x0011c00c04007988 */ /* 0x000fe80008000008 */
[----:B------:R-:W-:Y:S04]  /*39860*/  STS.U8 [R4+UR8+0x15c0], R13 ;  /* 0x0015c00d04007988 */ /* 0x000fe80008000008 */
        /* <DEDUP_REMOVED lines=33> */
[----:B---3--:R0:W-:Y:S04]  /*39a80*/  STS.U8 [R4+UR8+0x3980], R27 ;  /* 0x0039801b04007988 */ /* 0x0081e80008000008 */
[----:B------:R-:W3:Y:S04]  /*39a90*/  LDL.LU R6, [R1+0x128] ;  /* 0x0001280001067983 */ /* 0x000ee80000300800 */
[----:B0-----:R-:W3:Y:S04]  /*39aa0*/  LDL.LU R27, [R1+0x8c] ;  /* 0x00008c00011b7983 */ /* 0x001ee80000300800 */
[----:B----4-:R0:W-:Y:S04]  /*39ab0*/  STS.U8 [R4+UR8+0x39c0], R28 ;  /* 0x0039c01c04007988 */ /* 0x0101e80008000008 */
[----:B-----5:R1:W-:Y:S04]  /*39ac0*/  STS.U8 [R4+UR8+0x3dc0], R29 ;  /* 0x003dc01d04007988 */ /* 0x0203e80008000008 */
[----:B0-----:R-:W4:Y:S04]  /*39ad0*/  LDL.LU R28, [R1+0x68] ;  /* 0x00006800011c7983 */ /* 0x001f280000300800 */
[----:B-1----:R-:W5:Y:S04]  /*39ae0*/  LDL.LU R29, [R1+0x60] ;  /* 0x00006000011d7983 */ /* 0x002f680000300800 */
[----:B------:R-:W-:Y:S04]  /*39af0*/  STS.U8 [R4+UR8+0x980], R0 ;  /* 0x0009800004007988 */ /* 0x000fe80008000008 */
[----:B------:R-:W-:Y:S04]  /*39b00*/  STS.U8 [R4+UR8+0x3180], R23 ;  /* 0x0031801704007988 */ /* 0x000fe80008000008 */
[----:B------:R0:W-:Y:S04]  /*39b10*/  STS.U8 [R4+UR8+0x3d80], R24 ;  /* 0x003d801804007988 */ /* 0x0001e80008000008 */
[----:B0-----:R-:W5:Y:S01]  /*39b20*/  LDL.LU R4, [R1+0x33c] ;  /* 0x00033c0001047983 */ /* 0x001f620000300800 */
[----:B------:R-:W-:-:S03]  /*39b30*/  LOP3.LUT R0, R5, 0x20, RZ, 0x3c, !PT ;  /* 0x0000002005007812 */ /* 0x000fc600078e3cff */
[----:B------:R-:W5:Y:S04]  /*39b40*/  LDL.LU R23, [R1+0x5c] ;  /* 0x00005c0001177983 */ /* 0x000f680000300800 */
[----:B------:R-:W5:Y:S04]  /*39b50*/  LDL.LU R24, [R1+0x58] ;  /* 0x0000580001187983 */ /* 0x000f680000300800 */
[----:B------:R0:W-:Y:S04]  /*39b60*/  STS.U8 [R0+UR8+0x200], R25 ;  /* 0x0002001900007988 */ /* 0x0001e80008000008 */
[----:B0-----:R-:W5:Y:S04]  /*39b70*/  LDL.LU R25, [R1+0x54] ;  /* 0x0000540001197983 */ /* 0x001f680000300800 */
[----:B--2---:R0:W-:Y:S04]  /*39b80*/  STS.U8 [R0+UR8+0x240], R26 ;  /* 0x0002401a00007988 */ /* 0x0041e80008000008 */
[----:B0-----:R-:W2:Y:S04]  /*39b90*/  LDL.LU R26, [R1+0x50] ;  /* 0x00005000011a7983 */ /* 0x001ea80000300800 */
[----:B---3--:R0:W-:Y:S04]  /*39ba0*/  STS.U8 [R0+UR8+0x2e40], R27 ;  /* 0x002e401b00007988 */ /* 0x0081e80008000008 */
[----:B0-----:R-:W3:Y:S04]  /*39bb0*/  LDL.LU R27, [R1+0x4c] ;  /* 0x00004c00011b7983 */ /* 0x001ee80000300800 */
[----:B----4-:R0:W-:Y:S04]  /*39bc0*/  STS.U8 [R0+UR8+0x2e00], R28 ;  /* 0x002e001c00007988 */ /* 0x0101e80008000008 */
[----:B-----5:R1:W-:Y:S04]  /*39bd0*/  STS.U8 [R0+UR8+0x3200], R29 ;  /* 0x0032001d00007988 */ /* 0x0203e80008000008 */
[----:B0-----:R-:W4:Y:S04]  /*39be0*/  LDL.LU R28, [R1+0x48] ;  /* 0x00004800011c7983 */ /* 0x001f280000300800 */
[----:B-1----:R-:W5:Y:S04]  /*39bf0*/  LDL.LU R29, [R1+0x44] ;  /* 0x00004400011d7983 */ /* 0x002f680000300800 */
[----:B------:R-:W-:Y:S04]  /*39c00*/  STS.U8 [R0+UR8+0x600], R3 ;  /* 0x0006000300007988 */ /* 0x000fe80008000008 */
[----:B------:R0:W-:Y:S04]  /*39c10*/  STS.U8 [R0+UR8+0x640], R4 ;  /* 0x0006400400007988 */ /* 0x0001e80008000008 */
[----:B------:R1:W-:Y:S04]  /*39c20*/  STS.U8 [R0+UR8+0xa40], R9 ;  /* 0x000a400900007988 */ /* 0x0003e80008000008 */
[----:B------:R0:W-:Y:S04]  /*39c30*/  STS.U8 [R0+UR8+0xe40], R10 ;  /* 0x000e400a00007988 */ /* 0x0001e80008000008 */
[----:B------:R0:W-:Y:S04]  /*39c40*/  STS.U8 [R0+UR8+0xe00], R11 ;  /* 0x000e000b00007988 */ /* 0x0001e80008000008 */
[----:B------:R1:W-:Y:S04]  /*39c50*/  STS.U8 [R0+UR8+0x1200], R12 ;  /* 0x0012000c00007988 */ /* 0x0003e80008000008 */
[----:B------:R1:W-:Y:S04]  /*39c60*/  STS.U8 [R0+UR8+0x1240], R13 ;  /* 0x0012400d00007988 */ /* 0x0003e80008000008 */
[----:B0-----:R-:W5:Y:S04]  /*39c70*/  LDL.LU R4, [R1+0x370] ;  /* 0x0003700001047983 */ /* 0x001f680000300800 */
[----:B------:R-:W5:Y:S04]  /*39c80*/  LDL.LU R3, [R1+0x334] ;  /* 0x0003340001037983 */ /* 0x000f680000300800 */
[----:B-1----:R-:W5:Y:S04]  /*39c90*/  LDL.LU R9, [R1+0x330] ;  /* 0x0003300001097983 */ /* 0x002f680000300800 */
[----:B------:R-:W5:Y:S04]  /*39ca0*/  LDL.LU R10, [R1+0x2f4] ;  /* 0x0002f400010a7983 */ /* 0x000f680000300800 */
[----:B------:R-:W5:Y:S04]  /*39cb0*/  LDL.LU R11, [R1+0x2f0] ;  /* 0x0002f000010b7983 */ /* 0x000f680000300800 */
[----:B------:R-:W5:Y:S04]  /*39cc0*/  LDL.LU R12, [R1+0x2b4] ;  /* 0x0002b400010c7983 */ /* 0x000f680000300800 */
[----:B------:R0:W-:Y:S04]  /*39cd0*/  STS.U8 [R0+UR8+0x1640], R14 ;  /* 0x0016400e00007988 */ /* 0x0001e80008000008 */
[----:B------:R-:W5:Y:S04]  /*39ce0*/  LDL.LU R13, [R1+0x2b0] ;  /* 0x0002b000010d7983 */ /* 0x000f680000300800 */
[----:B------:R1:W-:Y:S04]  /*39cf0*/  STS.U8 [R0+UR8+0x1600], R15 ;  /* 0x0016000f00007988 */ /* 0x0003e80008000008 */
[----:B------:R0:W-:Y:S04]  /*39d00*/  STS.U8 [R0+UR8+0x1a00], R18 ;  /* 0x001a001200007988 */ /* 0x0001e80008000008 */
[----:B------:R0:W-:Y:S04]  /*39d10*/  STS.U8 [R0+UR8+0x1a40], R19 ;  /* 0x001a401300007988 */ /* 0x0001e80008000008 */
[----:B------:R1:W-:Y:S04]  /*39d20*/  STS.U8 [R0+UR8+0x1e40], R17 ;  /* 0x001e401100007988 */ /* 0x0003e80008000008 */
[----:B------:R1:W-:Y:S04]  /*39d30*/  STS.U8 [R0+UR8+0x1e00], R16 ;  /* 0x001e001000007988 */ /* 0x0003e80008000008 */
[----:B0-----:R-:W5:Y:S04]  /*39d40*/  LDL.LU R14, [R1+0x274] ;  /* 0x00027400010e7983 */ /* 0x001f680000300800 */
        /* <DEDUP_REMOVED lines=19> */
[----:B0-----:R-:W5:Y:S04]  /*39e80*/  LDL.LU R23, [R1+0x124] ;  /* 0x0001240001177983 */ /* 0x001f680000300800 */
[----:B-1----:R-:W5:Y:S04]  /*39e90*/  LDL.LU R25, [R1+0x120] ;  /* 0x0001200001197983 */ /* 0x002f680000300800 */
[----:B------:R-:W-:Y:S04]  /*39ea0*/  STS.U8 [R0+UR8+0x3640], R24 ;  /* 0x0036401800007988 */ /* 0x000fe80008000008 */
[----:B--2---:R0:W-:Y:S04]  /*39eb0*/  STS.U8 [R0+UR8+0x3a00], R26 ;  /* 0x003a001a00007988 */ /* 0x0041e80008000008 */
[----:B0-----:R-:W2:Y:S04]  /*39ec0*/  LDL.LU R26, [R1+0x64] ;  /* 0x00006400011a7983 */ /* 0x001ea80000300800 */
[----:B---3--:R0:W-:Y:S04]  /*39ed0*/  STS.U8 [R0+UR8+0x3a40], R27 ;  /* 0x003a401b00007988 */ /* 0x0081e80008000008 */
[----:B0-----:R-:W3:Y:S04]  /*39ee0*/  LDL.LU R27, [R1+0x40] ;  /* 0x00004000011b7983 */ /* 0x001ee80000300800 */
[----:B----4-:R0:W-:Y:S04]  /*39ef0*/  STS.U8 [R0+UR8+0x3e40], R28 ;  /* 0x003e401c00007988 */ /* 0x0101e80008000008 */
[----:B------:R-:W4:Y:S04]  /*39f00*/  LDL.LU R24, [R1+0x3c] ;  /* 0x00003c0001187983 */ /* 0x000f280000300800 */
[----:B-----5:R1:W-:Y:S04]  /*39f10*/  STS.U8 [R0+UR8+0x3e00], R29 ;  /* 0x003e001d00007988 */ /* 0x0203e80008000008 */
[----:B0-----:R-:W5:Y:S04]  /*39f20*/  LDL.LU R28, [R1+0x38] ;  /* 0x00003800011c7983 */ /* 0x001f680000300800 */
[----:B-1----:R-:W4:Y:S04]  /*39f30*/  LDL.LU R29, [R1+0x34] ;  /* 0x00003400011d7983 */ /* 0x002f280000300800 */
[----:B------:R0:W-:Y:S04]  /*39f40*/  STS.U8 [R0+UR8+0xa00], R8 ;  /* 0x000a000800007988 */ /* 0x0001e80008000008 */
[----:B------:R1:W-:Y:S01]  /*39f50*/  STL [R1+0x3844], R0 ;  /* 0x0038440001007387 */ /* 0x0003e20000100800 */
[----:B0-----:R-:W-:-:S03]  /*39f60*/  LOP3.LUT R8, R5, 0x28, RZ, 0x3c, !PT ;  /* 0x0000002805087812 */ /* 0x001fc600078e3cff */
[----:B-1----:R-:W4:Y:S04]  /*39f70*/  LDL.LU R0, [R1+0x374] ;  /* 0x0003740001007983 */ /* 0x002f280000300800 */
[----:B------:R0:W-:Y:S04]  /*39f80*/  STS.U8 [R8+UR8+0x2c0], R4 ;  /* 0x0002c00408007988 */ /* 0x0001e80008000008 */
[----:B------:R-:W-:Y:S04]  /*39f90*/  STS.U8 [R8+UR8+0x6c0], R3 ;  /* 0x0006c00308007988 */ /* 0x000fe80008000008 */
[----:B------:R-:W-:Y:S04]  /*39fa0*/  STS.U8 [R8+UR8+0x680], R9 ;  /* 0x0006800908007988 */ /* 0x000fe80008000008 */
[----:B------:R-:W-:Y:S04]  /*39fb0*/  STS.U8 [R8+UR8+0xa80], R10 ;  /* 0x000a800a08007988 */ /* 0x000fe80008000008 */
[----:B------:R-:W-:Y:S04]  /*39fc0*/  STS.U8 [R8+UR8+0xac0], R11 ;  /* 0x000ac00b08007988 */ /* 0x000fe80008000008 */
[----:B0-----:R-:W4:Y:S04]  /*39fd0*/  LDL.LU R4, [R1+0x30] ;  /* 0x0000300001047983 */ /* 0x001f280000300800 */
        /* <DEDUP_REMOVED lines=20> */
[----:B0-----:R-:W3:Y:S04]  /*3a120*/  LDL.LU R27, [R1+0x24] ;  /* 0x00002400011b7983 */ /* 0x001ee80000300800 */
        /* <DEDUP_REMOVED lines=18> */
[----:B----4-:R0:W-:Y:S04]  /*3a250*/  STS.U8 [R8+UR8+0x3280], R24 ;  /* 0x0032801808007988 */ /* 0x0101e80008000008 */
[----:B------:R-:W4:Y:S04]  /*3a260*/  LDL.LU R23, [R1+0x198] ;  /* 0x0001980001177983 */ /* 0x000f280000300800 */
[----:B-----5:R1:W-:Y:S04]  /*3a270*/  STS.U8 [R8+UR8+0x32c0], R28 ;  /* 0x0032c01c08007988 */ /* 0x0203e80008000008 */
[----:B------:R5:W-:Y:S04]  /*3a280*/  STS.U8 [R8+UR8+0x36c0], R29 ;  /* 0x0036c01d08007988 */ /* 0x000be80008000008 */
[----:B0-----:R-:W4:Y:S04]  /*3a290*/  LDL.LU R24, [R1+0x15c] ;  /* 0x00015c0001187983 */ /* 0x001f280000300800 */
[----:B-1----:R-:W4:Y:S04]  /*3a2a0*/  LDL.LU R28, [R1+0x158] ;  /* 0x00015800011c7983 */ /* 0x002f280000300800 */
[----:B-----5:R-:W5:Y:S04]  /*3a2b0*/  LDL.LU R29, [R1+0x11c] ;  /* 0x00011c00011d7983 */ /* 0x020f680000300800 */
[----:B------:R0:W-:Y:S04]  /*3a2c0*/  STS.U8 [R8+UR8+0x3680], R4 ;  /* 0x0036800408007988 */ /* 0x0001e80008000008 */
[----:B------:R-:W-:Y:S04]  /*3a2d0*/  STL [R1+0x3848], R5 ;  /* 0x0038480501007387 */ /* 0x000fe80000100800 */
[----:B------:R-:W-:Y:S01]  /*3a2e0*/  STS.U8 [R8+UR8+0x280], R0 ;  /* 0x0002800008007988 */ /* 0x000fe20008000008 */
[----:B0-----:R-:W-:-:S03]  /*3a2f0*/  LOP3.LUT R4, R5, 0x30, RZ, 0x3c, !PT ;  /* 0x0000003005047812 */ /* 0x001fc600078e3cff */
[----:B------:R0:W-:Y:S04]  /*3a300*/  STS.U8 [R8+UR8+0x3a80], R25 ;  /* 0x003a801908007988 */ /* 0x0001e80008000008 */
[----:B0-----:R-:W5:Y:S04]  /*3a310*/  LDL.LU R25, [R1+0x118] ;  /* 0x0001180001197983 */ /* 0x001f680000300800 */
[----:B--2---:R0:W-:Y:S04]  /*3a320*/  STS.U8 [R8+UR8+0x3ac0], R26 ;  /* 0x003ac01a08007988 */ /* 0x0041e80008000008 */
[----:B0-----:R-:W2:Y:S04]  /*3a330*/  LDL.LU R26, [R1+0x1c] ;  /* 0x00001c00011a7983 */ /* 0x001ea80000300800 */
[----:B---3--:R0:W-:Y:S04]  /*3a340*/  STS.U8 [R8+UR8+0x3ec0], R27 ;  /* 0x003ec01b08007988 */ /* 0x0081e80008000008 */
[----:B------:R1:W-:Y:S04]  /*3a350*/  STS.U8 [R8+UR8+0x3e80], R3 ;  /* 0x003e800308007988 */ /* 0x0003e80008000008 */
[----:B------:R-:W-:Y:S04]  /*3a360*/  STS.U8 [R4+UR8+0x300], R9 ;  /* 0x0003000904007988 */ /* 0x000fe80008000008 */
[----:B------:R-:W-:Y:S04]  /*3a370*/  STS.U8 [R4+UR8+0x340], R10 ;  /* 0x0003400a04007988 */ /* 0x000fe80008000008 */
[----:B------:R-:W-:Y:S04]  /*3a380*/  STS.U8 [R4+UR8+0x740], R11 ;  /* 0x0007400b04007988 */ /* 0x000fe80008000008 */
[----:B------:R-:W-:Y:S04]  /*3a390*/  STS.U8 [R4+UR8+0x700], R12 ;  /* 0x0007000c04007988 */ /* 0x000fe80008000008 */
[----:B------:R-:W-:Y:S04]  /*3a3a0*/  STS.U8 [R4+UR8+0xb00], R13 ;  /* 0x000b000d04007988 */ /* 0x000fe80008000008 */
[----:B------:R-:W-:Y:S04]  /*3a3b0*/  STS.U8 [R4+UR8+0xb40], R14 ;  /* 0x000b400e04007988 */ /* 0x000fe80008000008 */
[----:B0-----:R-:W3:Y:S04]  /*3a3c0*/  LDL.LU R27, [R1+0x18] ;  /* 0x00001800011b7983 */ /* 0x001ee80000300800 */
[----:B------:R-:W-:Y:S04]  /*3a3d0*/  STS.U8 [R4+UR8+0xf40], R15 ;  /* 0x000f400f04007988 */ /* 0x000fe80008000008 */
[----:B------:R-:W3:Y:S04]  /*3a3e0*/  LDL.LU R5, [R1+0x14] ;  /* 0x0000140001057983 */ /* 0x000ee80000300800 */
[----:B------:R-:W-:Y:S04]  /*3a3f0*/  STS.U8 [R4+UR8+0xf00], R18 ;  /* 0x000f001204007988 */ /* 0x000fe80008000008 */
[----:B------:R-:W3:Y:S04]  /*3a400*/  LDL.LU R0, [R1+0x10] ;  /* 0x0000100001007983 */ /* 0x000ee80000300800 */
[----:B-1----:R-:W3:Y:S04]  /*3a410*/  LDL.LU R3, [R1+0xc] ;  /* 0x00000c0001037983 */ /* 0x002ee80000300800 */
[----:B----4-:R0:W-:Y:S04]  /*3a420*/  STS.U8 [R4+UR8+0x2700], R28 ;  /* 0x0027001c04007988 */ /* 0x0101e80008000008 */
[----:B-----5:R1:W-:Y:S04]  /*3a430*/  STS.U8 [R4+UR8+0x2b00], R29 ;  /* 0x002b001d04007988 */ /* 0x0203e80008000008 */
[----:B0-----:R-:W4:Y:S04]  /*3a440*/  LDL.LU R28, [R1+0x8] ;  /* 0x00000800011c7983 */ /* 0x001f280000300800 */
[----:B-1----:R-:W5:Y:S04]  /*3a450*/  LDL.LU R29, [R1+0x4] ;  /* 0x00000400011d7983 */ /* 0x002f680000300800 */
[----:B------:R-:W5:Y:S04]  /*3a460*/  LDL.LU R8, [R1] ;  /* 0x0000000001087983 */ /* 0x000f680000300800 */
        /* <DEDUP_REMOVED lines=31> */
[----:B--2---:R-:W2:Y:S04]  /*3a660*/  LDL.LU R25, [R1+0x150] ;  /* 0x0001500001197983 */ /* 0x004ea80000300800 */
[----:B------:R0:W-:Y:S04]  /*3a670*/  STS.U8 [R4+UR8+0x2f40], R26 ;  /* 0x002f401a04007988 */ /* 0x0001e80008000008 */
[----:B0-----:R-:W2:Y:S04]  /*3a680*/  LDL.LU R26, [R1+0x114] ;  /* 0x00011400011a7983 */ /* 0x001ea80000300800 */
[----:B---3--:R0:W-:Y:S04]  /*3a690*/  STS.U8 [R4+UR8+0x2f00], R27 ;  /* 0x002f001b04007988 */ /* 0x0081e80008000008 */
[----:B------:R1:W-:Y:S04]  /*3a6a0*/  STS.U8 [R4+UR8+0x3300], R5 ;  /* 0x0033000504007988 */ /* 0x0003e80008000008 */
[----:B------:R3:W-:Y:S04]  /*3a6b0*/  STS.U8 [R4+UR8+0x3340], R0 ;  /* 0x0033400004007988 */ /* 0x0007e80008000008 */
[----:B------:R3:W-:Y:S04]  /*3a6c0*/  STS.U8 [R4+UR8+0x3740], R3 ;  /* 0x0037400304007988 */ /* 0x0007e80008000008 */
[----:B0-----:R-:W2:Y:S04]  /*3a6d0*/  LDL.LU R27, [R1+0x110] ;  /* 0x00011000011b7983 */ /* 0x001ea80000300800 */
[----:B-1----:R-:W2:Y:S04]  /*3a6e0*/  LDL.LU R5, [R1+0x3848] ;  /* 0x0038480001057983 */ /* 0x002ea80000300800 */
[----:B---3--:R-:W3:Y:S04]  /*3a6f0*/  LDL.LU R0, [R1+0x3844] ;  /* 0x0038440001007983 */ /* 0x008ee80000300800 */
[----:B------:R-:W2:Y:S04]  /*3a700*/  LDL.LU R3, [R1+0x3840] ;  /* 0x0038400001037983 */ /* 0x000ea80000300800 */
[----:B----4-:R0:W-:Y:S04]  /*3a710*/  STS.U8 [R4+UR8+0x3700], R28 ;  /* 0x0037001c04007988 */ /* 0x0101e80008000008 */
[----:B-----5:R1:W-:Y:S04]  /*3a720*/  STS.U8 [R4+UR8+0x3b00], R29 ;  /* 0x003b001d04007988 */ /* 0x0203e80008000008 */
[----:B0-----:R-:W4:Y:S04]  /*3a730*/  LDL.LU R28, [R1+0x383c] ;  /* 0x00383c00011c7983 */ /* 0x001f280000300800 */
[----:B-1----:R-:W5:Y:S04]  /*3a740*/  LDL.LU R29, [R1+0x3838] ;  /* 0x00383800011d7983 */ /* 0x002f680000300800 */
[----:B------:R0:W-:Y:S02]  /*3a750*/  STS.U8 [R4+UR8+0x3b40], R8 ;  /* 0x003b400804007988 */ /* 0x0001e40008000008 */
[----:B0-----:R-:W0:Y:S02]  /*3a760*/  S2R R8, SR_TID.X ;  /* 0x0000000000087919 */ /* 0x001e240000002100 */
[----:B0-----:R-:W-:-:S04]  /*3a770*/  LOP3.LUT R8, R8, 0x3f, RZ, 0xc0, !PT ;  /* 0x0000003f08087812 */ /* 0x001fc800078ec0ff */
[----:B------:R-:W-:Y:S01]  /*3a780*/  LOP3.LUT R8, R8, 0x38, RZ, 0x3c, !PT ;  /* 0x0000003808087812 */ /* 0x000fe200078e3cff */
[----:B----4-:R-:W-:Y:S04]  /*3a790*/  STS.U8 [R4+UR8+0x3f00], R28 ;  /* 0x003f001c04007988 */ /* 0x010fe80008000008 */
[----:B-----5:R-:W-:Y:S04]  /*3a7a0*/  STS.U8 [R4+UR8+0x3f40], R29 ;  /* 0x003f401d04007988 */ /* 0x020fe80008000008 */
[----:B------:R0:W-:Y:S04]  /*3a7b0*/  STS.U8 [R8+UR8+0x380], R9 ;  /* 0x0003800908007988 */ /* 0x0001e80008000008 */
[----:B------:R1:W-:Y:S04]  /*3a7c0*/  STS.U8 [R8+UR8+0x3c0], R10 ;  /* 0x0003c00a08007988 */ /* 0x0003e80008000008 */
[----:B------:R4:W-:Y:S04]  /*3a7d0*/  STS.U8 [R8+UR8+0x7c0], R11 ;  /* 0x0007c00b08007988 */ /* 0x0009e80008000008 */
[----:B------:R5:W-:Y:S04]  /*3a7e0*/  STS.U8 [R8+UR8+0x780], R12 ;  /* 0x0007800c08007988 */ /* 0x000be80008000008 */
[----:B------:R1:W-:Y:S04]  /*3a7f0*/  STS.U8 [R8+UR8+0xb80], R13 ;  /* 0x000b800d08007988 */ /* 0x0003e80008000008 */
[----:B------:R2:W-:Y:S04]  /*3a800*/  STS.U8 [R8+UR8+0xbc0], R14 ;  /* 0x000bc00e08007988 */ /* 0x0005e80008000008 */
[----:B0-----:R-:W3:Y:S04]  /*3a810*/  LDL.LU R9, [R1+0x3834] ;  /* 0x0038340001097983 */ /* 0x001ee80000300800 */
[----:B-1----:R-:W3:Y:S04]  /*3a820*/  LDL.LU R10, [R1+0x3830] ;  /* 0x00383000010a7983 */ /* 0x002ee80000300800 */
[----:B----4-:R-:W4:Y:S04]  /*3a830*/  LDL.LU R11, [R1+0x382c] ;  /* 0x00382c00010b7983 */ /* 0x010f280000300800 */
[----:B-----5:R-:W5:Y:S04]  /*3a840*/  LDL.LU R12, [R1+0x3828] ;  /* 0x00382800010c7983 */ /* 0x020f680000300800 */
[----:B------:R-:W3:Y:S04]  /*3a850*/  LDL.LU R13, [R1+0x3824] ;  /* 0x00382400010d7983 */ /* 0x000ee80000300800 */
[----:B--2---:R-:W2:Y:S04]  /*3a860*/  LDL.LU R14, [R1+0x3820] ;  /* 0x00382000010e7983 */ /* 0x004ea80000300800 */
[----:B------:R0:W-:Y:S04]  /*3a870*/  STS.U8 [R8+UR8+0xfc0], R15 ;  /* 0x000fc00f08007988 */ /* 0x0001e80008000008 */
[----:B------:R1:W-:Y:S04]  /*3a880*/  STS.U8 [R8+UR8+0xf80], R18 ;  /* 0x000f801208007988 */ /* 0x0003e80008000008 */
[----:B------:R0:W-:Y:S04]  /*3a890*/  STS.U8 [R8+UR8+0x1380], R19 ;  /* 0x0013801308007988 */ /* 0x0001e80008000008 */
[----:B------:R0:W-:Y:S04]  /*3a8a0*/  STS.U8 [R8+UR8+0x13c0], R17 ;  /* 0x0013c01108007988 */ /* 0x0001e80008000008 */
[----:B------:R1:W-:Y:S04]  /*3a8b0*/  STS.U8 [R8+UR8+0x17c0], R16 ;  /* 0x0017c01008007988 */ /* 0x0003e80008000008 */
[----:B------:R1:W-:Y:S04]  /*3a8c0*/  STS.U8 [R8+UR8+0x1780], R2 ;  /* 0x0017800208007988 */ /* 0x0003e80008000008 */
[----:B0-----:R-:W2:Y:S04]  /*3a8d0*/  LDL.LU R15, [R1+0x381c] ;  /* 0x00381c00010f7983 */ /* 0x001ea80000300800 */
[----:B-1----:R-:W2:Y:S04]  /*3a8e0*/  LDL.LU R18, [R1+0x3818] ;  /* 0x0038180001127983 */ /* 0x002ea80000300800 */
[----:B------:R-:W2:Y:S04]  /*3a8f0*/  LDL.LU R19, [R1+0x3814] ;  /* 0x0038140001137983 */ /* 0x000ea80000300800 */
[----:B------:R-:W2:Y:S04]  /*3a900*/  LDL.LU R17, [R1+0x3810] ;  /* 0x0038100001117983 */ /* 0x000ea80000300800 */
[----:B------:R-:W2:Y:S04]  /*3a910*/  LDL.LU R16, [R1+0x380c] ;  /* 0x00380c0001107983 */ /* 0x000ea80000300800 */
[----:B------:R-:W2:Y:S04]  /*3a920*/  LDL.LU R2, [R1+0x3808] ;  /* 0x0038080001027983 */ /* 0x000ea80000300800 */
        /* <DEDUP_REMOVED lines=9> */
[----:B------:R-:W3:Y:S04]  /*3a9c0*/  LDL.LU R6, [R1+0x37f4] ;  /* 0x0037f40001067983 */ /* 0x000ee80000300800 */
[----:B------:R0:W-:Y:S04]  /*3a9d0*/  STS.U8 [R8+UR8+0x23c0], R23 ;  /* 0x0023c01708007988 */ /* 0x0001e80008000008 */
[----:B------:R1:W-:Y:S04]  /*3a9e0*/  STS.U8 [R8+UR8+0x27c0], R24 ;  /* 0x0027c01808007988 */ /* 0x0003e80008000008 */
[----:B------:R0:W-:Y:S04]  /*3a9f0*/  STS.U8 [R8+UR8+0x2780], R25 ;  /* 0x0027801908007988 */ /* 0x0001e80008000008 */
[----:B------:R1:W-:Y:S04]  /*3aa00*/  STS.U8 [R8+UR8+0x2b80], R26 ;  /* 0x002b801a08007988 */ /* 0x0003e80008000008 */
[----:B------:R1:W-:Y:S04]  /*3aa10*/  STS.U8 [R8+UR8+0x2bc0], R27 ;  /* 0x002bc01b08007988 */ /* 0x0003e80008000008 */
[----:B0-----:R-:W4:Y:S04]  /*3aa20*/  LDL.LU R23, [R1+0x37f0] ;  /* 0x0037f00001177983 */ /* 0x001f280000300800 */
[----:B-1----:R-:W4:Y:S04]  /*3aa30*/  LDL.LU R24, [R1+0x37ec] ;  /* 0x0037ec0001187983 */ /* 0x002f280000300800 */
[----:B------:R-:W4:Y:S04]  /*3aa40*/  LDL.LU R25, [R1+0x37e8] ;  /* 0x0037e80001197983 */ /* 0x000f280000300800 */
[----:B------:R-:W5:Y:S04]  /*3aa50*/  LDL.LU R26, [R1+0x37e4] ;  /* 0x0037e400011a7983 */ /* 0x000f680000300800 */
[----:B------:R-:W5:Y:S04]  /*3aa60*/  LDL.LU R27, [R1+0x37e0] ;  /* 0x0037e000011b7983 */ /* 0x000f680000300800 */
[----:B--2---:R0:W-:Y:S04]  /*3aa70*/  STS.U8 [R8+UR8+0x3b80], R7 ;  /* 0x003b800708007988 */ /* 0x0041e80008000008 */
[----:B---3--:R1:W-:Y:S04]  /*3aa80*/  STS.U8 [R8+UR8+0x3780], R6 ;  /* 0x0037800608007988 */ /* 0x0083e80008000008 */
[----:B0-----:R-:W2:Y:S04]  /*3aa90*/  LDL R7, [R1+0x2c7c] ;  /* 0x002c7c0001077983 */ /* 0x001ea80000100800 */
[----:B-1----:R-:W2:Y:S04]  /*3aaa0*/  LDL R6, [R1+0x2c98] ;  /* 0x002c980001067983 */ /* 0x002ea80000100800 */
[----:B----4-:R-:W-:Y:S04]  /*3aab0*/  STS.U8 [R8+UR8+0x3380], R25 ;  /* 0x0033801908007988 */ /* 0x010fe80008000008 */
[----:B-----5:R-:W-:Y:S04]  /*3aac0*/  STS.U8 [R8+UR8+0x2f80], R26 ;  /* 0x002f801a08007988 */ /* 0x020fe80008000008 */
[----:B------:R-:W-:Y:S04]  /*3aad0*/  STS.U8 [R8+UR8+0x2fc0], R27 ;  /* 0x002fc01b08007988 */ /* 0x000fe80008000008 */
[----:B------:R-:W-:Y:S04]  /*3aae0*/  STS.U8 [R8+UR8+0x33c0], R24 ;  /* 0x0033c01808007988 */ /* 0x000fe80008000008 */
[----:B------:R-:W-:Y:S04]  /*3aaf0*/  STS.U8 [R8+UR8+0x37c0], R23 ;  /* 0x0037c01708007988 */ /* 0x000fe80008000008 */
[----:B------:R-:W-:Y:S04]  /*3ab00*/  STS.U8 [R8+UR8+0x3bc0], R20 ;  /* 0x003bc01408007988 */ /* 0x000fe80008000008 */
[----:B------:R-:W-:Y:S04]  /*3ab10*/  STS.U8 [R8+UR8+0x3fc0], R21 ;  /* 0x003fc01508007988 */ /* 0x000fe80008000008 */
[----:B------:R-:W-:Y:S01]  /*3ab20*/  STS.U8 [R8+UR8+0x3f80], R22 ;  /* 0x003f801608007988 */ /* 0x000fe20008000008 */
[----:B------:R-:W-:Y:S01]  /*3ab30*/  BAR.SYNC.DEFER_BLOCKING 0x0 ;  /* 0x0000000000007b1d */ /* 0x000fe20000010000 */
[----:B------:R-:W-:-:S06]  /*3ab40*/  PRMT R16, RZ, 0x7610, R16 ;  /* 0x00007610ff107816 */ /* 0x000fcc0000000010 */
[----:B--2---:R-:W2:Y:S04]  /*3ab50*/  @!P1 LDG.E.U8 R16, desc[UR6][R6.64] ;  /* 0x0000000606109981 */ /* 0x004ea8000c1e1100 */
[----:B--2---:R0:W-:Y:S04]  /*3ab60*/  STL [R1+0x1024], R16 ;  /* 0x0010241001007387 */ /* 0x0041e80000100800 */
[----:B0-----:R-:W2:Y:S04]  /*3ab70*/  LDL.LU R16, [R1+0x37dc] ;  /* 0x0037dc0001107983 */ /* 0x001ea80000300800 */
[----:B------:R-:W3:Y:S04]  /*3ab80*/  LDL R6, [R1+0x2c78] ;  /* 0x002c780001067983 */ /* 0x000ee80000100800 */
[----:B------:R-:W3:Y:S01]  /*3ab90*/  LDL R7, [R1+0x2c90] ;  /* 0x002c900001077983 */ /* 0x000ee20000100800 */
[----:B------:R-:W-:-:S02]  /*3aba0*/  PRMT R2, RZ, 0x7610, R2 ;  /* 0x00007610ff027816 */ /* 0x000fc40000000002 */
[----:B---3--:R-:W-:-:S04]  /*3abb0*/  @!P0 LOP3.LUT R7, R7, R6, RZ, 0x3c, !PT ;  /* 0x0000000607078212 */ /* 0x008fc800078e3cff */
[----:B------:R-:W-:-:S04]  /*3abc0*/  @!P0 LOP3.LUT R6, R7, R6, RZ, 0x3c, !PT ;  /* 0x0000000607068212 */ /* 0x000fc800078e3cff */
[----:B------:R-:W-:-:S05]  /*3abd0*/  @!P0 LOP3.LUT R7, R7, R6, RZ, 0x3c, !PT ;  /* 0x0000000607078212 */ /* 0x000fca00078e3cff */
[----:B------:R-:W3:Y:S04]  /*3abe0*/  @!P0 LDG.E.U8 R2, desc[UR6][R6.64] ;  /* 0x0000000606028981 */ /* 0x000ee8000c1e1100 */
[----:B---3--:R0:W-:Y:S04]  /*3abf0*/  STL [R1+0x1020], R2 ;  /* 0x0010200201007387 */ /* 0x0081e80000100800 */
[----:B0-----:R-:W3:Y:S04]  /*3ac00*/  LDL.LU R2, [R1+0x37d8] ;  /* 0x0037d80001027983 */ /* 0x001ee80000300800 */
[----:B------:R-:W4:Y:S04]  /*3ac10*/  LDL R6, [R1+0x2884] ;  /* 0x0028840001067983 */ /* 0x000f280000100800 */
[----:B------:R-:W4:Y:S01]  /*3ac20*/  LDL R7, [R1+0x2888] ;  /* 0x0028880001077983 */ /* 0x000f220000100800 */
[----:B--2---:R-:W-:-:S02]  /*3ac30*/  PRMT R16, RZ, 0x7610, R16 ;  /* 0x00007610ff107816 */ /* 0x004fc40000000010 */
[----:B----4-:R-:W-:-:S04]  /*3ac40*/  @!P0 LOP3.LUT R7, R7, R6, RZ, 0x3c, !PT ;  /* 0x0000000607078212 */ /* 0x010fc800078e3cff */
[----:B------:R-:W-:-:S04]  /*3ac50*/  @!P0 LOP3.LUT R6, R7, R6, RZ, 0x3c, !PT ;  /* 0x0000000607068212 */ /* 0x000fc800078e3cff */
[----:B------:R-:W-:-:S05]  /*3ac60*/  @!P0 LOP3.LUT R7, R7, R6, RZ, 0x3c, !PT ;  /* 0x0000000607078212 */ /* 0x000fca00078e3cff */
[----:B------:R-:W2:Y:S04]  /*3ac70*/  @!P0 LDG.E.U8 R16, desc[UR6][R6.64] ;  /* 0x0000000606108981 */ /* 0x000ea8000c1e1100 */
[----:B--2---:R0:W-:Y:S04]  /*3ac80*/  STL [R1+0x101c], R16 ;  /* 0x00101c1001007387 */ /* 0x0041e80000100800 */
[----:B0-----:R-:W2:Y:S04]  /*3ac90*/  LDL.LU R16, [R1+0x37d4] ;  /* 0x0037d40001107983 */ /* 0x001ea80000300800 */
[----:B------:R-:W4:Y:S04]  /*3aca0*/  LDL R6, [R1+0x287c] ;  /* 0x00287c0001067983 */ /* 0x000f280000100800 */
[----:B------:R-:W4:Y:S01]  /*3acb0*/  LDL R7, [R1+0x2880] ;  /* 0x0028800001077983 */ /* 0x000f220000100800 */
[----:B---3--:R-:W-:-:S02]  /*3acc0*/  PRMT R2, RZ, 0x7610, R2 ;  /* 0x00007610ff027816 */ /* 0x008fc40000000002 */
[----:B----4-:R-:W-:-:S04]  /*3acd0*/  @!P1 LOP3.LUT R7, R7, R6, RZ, 0x3c, !PT ;  /* 0x0000000607079212 */ /* 0x010fc800078e3cff */
        /* <DEDUP_REMOVED lines=4111> */
[----:B------:R-:W-:-:S02]  /*4add0*/  PRMT R9, RZ, 0x7610, R9 ;  /* 0x00007610ff097816 */ /* 0x000fc40000000009 */
[----:B----4-:R-:W-:-:S04]  /*4ade0*/  @!P0 LOP3.LUT R7, R7, R6, RZ, 0x3c, !PT ;  /* 0x0000000607078212 */ /* 0x010fc800078e3cff */
[----:B------:R-:W-:-:S04]  /*4adf0*/  @!P0 LOP3.LUT R6, R7, R6, RZ, 0x3c, !PT ;  /* 0x0000000607068212 */ /* 0x000fc800078e3cff */
[----:B------:R-:W-:-:S05]  /*4ae00*/  @!P0 LOP3.LUT R7, R7, R6, RZ, 0x3c, !PT ;  /* 0x0000000607078212 */ /* 0x000fca00078e3cff */
[----:B------:R0:W4:Y:S04]  /*4ae10*/  @!P0 LDG.E.U8 R9, desc[UR6][R6.64] ;  /* 0x0000000606098981 */ /* 0x000128000c1e1100 */
[----:B------:R-:W0:Y:S04]  /*4ae20*/  LDL R6, [R1+0x2adc] ;  /* 0x002adc0001067983 */ /* 0x000e280000100800 */
[----:B------:R-:W0:Y:S01]  /*4ae30*/  LDL R7, [R1+0x2b14] ;  /* 0x002b140001077983 */ /* 0x000e220000100800 */
[----:B------:R-:W-:Y:S02]  /*4ae40*/  PRMT R29, RZ, 0x7610, R29 ;  /* 0x00007610ff1d7816 */ /* 0x000fe4000000001d */
[----:B0-----:R-:W-:-:S04]  /*4ae50*/  @!P1 LOP3.LUT R7, R7, R6, RZ, 0x3c, !PT ;  /* 0x0000000607079212 */ /* 0x001fc800078e3cff */
[----:B------:R-:W-:-:S04]  /*4ae60*/  @!P1 LOP3.LUT R6, R7, R6, RZ, 0x3c, !PT ;  /* 0x0000000607069212 */ /* 0x000fc800078e3cff */
[----:B------:R-:W-:Y:S01]  /*4ae70*/  @!P1 LOP3.LUT R7, R7, R6, RZ, 0x3c, !PT ;  /* 0x0000000607079212 */ /* 0x000fe200078e3cff */
[----:B----4-:R0:W-:Y:S04]  /*4ae80*/  STL [R1+0x98], R9 ;  /* 0x0000980901007387 */ /* 0x0101e80000100800 */
[----:B------:R1:W4:Y:S01]  /*4ae90*/  @!P1 LDG.E.U8 R29, desc[UR6][R6.64] ;  /* 0x00000006061d9981 */ /* 0x000322000c1e1100 */
[----:B---3--:R-:W-:-:S03]  /*4aea0*/  PRMT R2, RZ, 0x7610, R2 ;  /* 0x00007610ff027816 */ /* 0x008fc60000000002 */
[----:B0-----:R-:W3:Y:S04]  /*4aeb0*/  LDL R9, [R1+0x2b30] ;  /* 0x002b300001097983 */ /* 0x001ee80000100800 */
[----:B------:R-:W1:Y:S04]  /*4aec0*/  LDL R6, [R1+0x2ae8] ;  /* 0x002ae80001067983 */ /* 0x000e680000100800 */
[----:B------:R-:W1:Y:S02]  /*4aed0*/  LDL R7, [R1+0x2b10] ;  /* 0x002b100001077983 */ /* 0x000e640000100800 */
[----:B-1----:R-:W-:-:S04]  /*4aee0*/  @!P0 LOP3.LUT R7, R7, R6, RZ, 0x3c, !PT ;  /* 0x0000000607078212 */ /* 0x002fc800078e3cff */
[----:B------:R-:W-:-:S04]  /*4aef0*/  @!P0 LOP3.LUT R6, R7, R6, RZ, 0x3c, !PT ;  /* 0x0000000607068212 */ /* 0x000fc800078e3cff */
[----:B------:R-:W-:-:S05]  /*4af00*/  @!P0 LOP3.LUT R7, R7, R6, RZ, 0x3c, !PT ;  /* 0x0000000607078212 */ /* 0x000fca00078e3cff */
[----:B------:R-:W5:Y:S04]  /*4af10*/  @!P0 LDG.E.U8 R2, desc[UR6][R6.64] ;  /* 0x0000000606028981 */ /* 0x000f68000c1e1100 */
[----:B----4-:R0:W-:Y:S04]  /*4af20*/  STL [R1+0x94], R29 ;  /* 0x0000941d01007387 */ /* 0x0101e80000100800 */
[----:B0-----:R-:W4:Y:S04]  /*4af30*/  LDL R29, [R1+0x2b44] ;  /* 0x002b4400011d7983 */ /* 0x001f280000100800 */
[----:B-----5:R0:W-:Y:S04]  /*4af40*/  STL [R1+0x90], R2 ;  /* 0x0000900201007387 */ /* 0x0201e80000100800 */
[----:B0-----:R-:W5:Y:S04]  /*4af50*/  LDL.LU R2, [R1+0x30ac] ;  /* 0x0030ac0001027983 */ /* 0x001f680000300800 */
[----:B------:R-:W3:Y:S04]  /*4af60*/  LDL R6, [R1+0x2aec] ;  /* 0x002aec0001067983 */ /* 0x000ee80000100800 */
[----:B------:R-:W3:Y:S01]  /*4af70*/  LDL R7, [R1+0x2b24] ;  /* 0x002b240001077983 */ /* 0x000ee20000100800 */
[----:B--2---:R-:W-:-:S02]  /*4af80*/  PRMT R16, RZ, 0x7610, R16 ;  /* 0x00007610ff107816 */ /* 0x004fc40000000010 */
[----:B---3--:R-:W-:-:S04]  /*4af90*/  @!P1 LOP3.LUT R7, R7, R6, RZ, 0x3c, !PT ;  /* 0x0000000607079212 */ /* 0x008fc800078e3cff */
[----:B------:R-:W-:-:S04]  /*4afa0*/  @!P1 LOP3.LUT R6, R7, R6, RZ, 0x3c, !PT ;  /* 0x0000000607069212 */ /* 0x000fc800078e3cff */
[----:B------:R-:W-:-:S05]  /*4afb0*/  @!P1 LOP3.LUT R7, R7, R6, RZ, 0x3c, !PT ;  /* 0x0000000607079212 */ /* 0x000fca00078e3cff */
[----:B------:R-:W2:Y:S04]  /*4afc0*/  @!P1 LDG.E.U8 R16, desc[UR6][R6.64] ;  /* 0x0000000606109981 */ /* 0x000ea8000c1e1100 */
[----:B--2---:R0:W-:Y:S04]  /*4afd0*/  STL [R1+0x8c], R16 ;  /* 0x00008c1001007387 */ /* 0x0041e80000100800 */
[----:B0-----:R-:W2:Y:S04]  /*4afe0*/  LDL.LU R16, [R1+0x30a8] ;  /* 0x0030a80001107983 */ /* 0x001ea80000300800 */
[----:B------:R-:W3:Y:S04]  /*4aff0*/  LDL R6, [R1+0x2af8] ;  /* 0x002af80001067983 */ /* 0x000ee80000100800 */
[----:B------:R-:W3:Y:S01]  /*4b000*/  LDL R7, [R1+0x2b20] ;  /* 0x002b200001077983 */ /* 0x000ee20000100800 */
[----:B-----5:R-:W-:-:S02]  /*4b010*/  PRMT R2, RZ, 0x7610, R2 ;  /* 0x00007610ff027816 */ /* 0x020fc40000000002 */
[----:B---3--:R-:W-:-:S04]  /*4b020*/  @!P0 LOP3.LUT R7, R7, R6, RZ, 0x3c, !PT ;  /* 0x0000000607078212 */ /* 0x008fc800078e3cff */
[----:B------:R-:W-:-:S04]  /*4b030*/  @!P0 LOP3.LUT R6, R7, R6, RZ, 0x3c, !PT ;  /* 0x0000000607068212 */ /* 0x000fc800078e3cff */
[----:B------:R-:W-:-:S05]  /*4b040*/  @!P0 LOP3.LUT R7, R7, R6, RZ, 0x3c, !PT ;  /* 0x0000000607078212 */ /* 0x000fca00078e3cff */
[----:B------:R-:W3:Y:S04]  /*4b050*/  @!P0 LDG.E.U8 R2, desc[UR6][R6.64] ;  /* 0x0000000606028981 */ /* 0x000ee8000c1e1100 */
[----:B---3--:R0:W-:Y:S04]  /*4b060*/  STL [R1+0x88], R2 ;  /* 0x0000880201007387 */ /* 0x0081e80000100800 */
[----:B0-----:R-:W3:Y:S04]  /*4b070*/  LDL.LU R2, [R1+0x30a4] ;  /* 0x0030a40001027983 */ /* 0x001ee80000300800 */
[----:B------:R-:W5:Y:S04]  /*4b080*/  LDL R6, [R1+0x2afc] ;  /* 0x002afc0001067983 */ /* 0x000f680000100800 */
[----:B------:R-:W5:Y:S01]  /*4b090*/  LDL R7, [R1+0x2b34] ;  /* 0x002b340001077983 */ /* 0x000f620000100800 */
[----:B--2---:R-:W-:-:S02]  /*4b0a0*/  PRMT R16, RZ, 0x7610, R16 ;  /* 0x00007610ff107816 */ /* 0x004fc40000000010 */
[----:B-----5:R-:W-:-:S04]  /*4b0b0*/  @!P1 LOP3.LUT R7, R7, R6, RZ, 0x3c, !PT ;  /* 0x0000000607079212 */ /* 0x020fc800078e3cff */
[----:B------:R-:W-:-:S04]  /*4b0c0*/  @!P1 LOP3.LUT R6, R7, R6, RZ, 0x3c, !PT ;  /* 0x0000000607069212 */ /* 0x000fc800078e3cff */
[----:B------:R-:W-:-:S05]  /*4b0d0*/  @!P1 LOP3.LUT R7, R7, R6, RZ, 0x3c, !PT ;  /* 0x0000000607079212 */ /* 0x000fca00078e3cff */
[----:B------:R-:W2:Y:S01]  /*4b0e0*/  @!P1 LDG.E.U8 R16, desc[UR6][R6.64] ;  /* 0x0000000606109981 */ /* 0x000ea2000c1e1100 */
[----:B---3--:R-:W-:-:S03]  /*4b0f0*/  PRMT R2, RZ, 0x7610, R2 ;  /* 0x00007610ff027816 */ /* 0x008fc60000000002 */
[----:B--2---:R0:W-:Y:S04]  /*4b100*/  STL [R1+0x84], R16 ;  /* 0x0000841001007387 */ /* 0x0041e80000100800 */
[----:B0-----:R-:W2:Y:S04]  /*4b110*/  LDL.LU R16, [R1+0x30a0] ;  /* 0x0030a00001107983 */ /* 0x001ea80000300800 */
[----:B------:R-:W3:Y:S01]  /*4b120*/  LDL R7, [R1+0x2b08] ;  /* 0x002b080001077983 */ /* 0x000ee20000100800 */
[----:B------:R-:W-:-:S03]  /*4b130*/  @!P0 IMAD.MOV.U32 R6, RZ, RZ, R9 ;  /* 0x000000ffff068224 */ /* 0x000fc600078e0009 */
[----:B------:R-:W5:Y:S04]  /*4b140*/  LDL R9, [R1+0x2b64] ;  /* 0x002b640001097983 */ /* 0x000f680000100800 */
[----:B---3--:R-:W3:Y:S01]  /*4b150*/  @!P0 LDG.E.U8 R2, desc[UR6][R6.64] ;  /* 0x0000000606028981 */ /* 0x008ee2000c1e1100 */
[----:B------:R-:W-:-:S03]  /*4b160*/  PRMT R11, RZ, 0x7610, R11 ;  /* 0x00007610ff0b7816 */ /* 0x000fc6000000000b */
[----:B---3--:R0:W-:Y:S04]  /*4b170*/  STL [R1+0x2c], R2 ;  /* 0x00002c0201007387 */ /* 0x0081e80000100800 */
[----:B0-----:R-:W3:Y:S04]  /*4b180*/  LDL.LU R2, [R1+0x309c] ;  /* 0x00309c0001027983 */ /* 0x001ee80000300800 */
[----:B------:R-:W3:Y:S01]  /*4b190*/  LDL R7, [R1+0x2b0c] ;  /* 0x002b0c0001077983 */ /* 0x000ee20000100800 */
[----:B----4-:R-:W-:Y:S01]  /*4b1a0*/  @!P1 IMAD.MOV.U32 R6, RZ, RZ, R29 ;  /* 0x000000ffff069224 */ /* 0x010fe200078e001d */
[----:B--2---:R-:W-:-:S02]  /*4b1b0*/  PRMT R16, RZ, 0x7610, R16 ;  /* 0x00007610ff107816 */ /* 0x004fc40000000010 */
[----:B------:R-:W2:Y:S04]  /*4b1c0*/  LDL R29, [R1+0x2b3c] ;  /* 0x002b3c00011d7983 */ /* 0x000ea80000100800 */
[----:B---3--:R0:W3:Y:S04]  /*4b1d0*/  @!P1 LDG.E.U8 R11, desc[UR6][R6.64] ;  /* 0x00000006060b9981 */ /* 0x0080e8000c1e1100 */
[----:B------:R-:W0:Y:S04]  /*4b1e0*/  LDL R6, [R1+0x2b18] ;  /* 0x002b180001067983 */ /* 0x000e280000100800 */
[----:B------:R-:W0:Y:S02]  /*4b1f0*/  LDL R7, [R1+0x2b40] ;  /* 0x002b400001077983 */ /* 0x000e240000100800 */
[----:B0-----:R-:W-:-:S04]  /*4b200*/  @!P0 LOP3.LUT R7, R7, R6, RZ, 0x3c, !PT ;  /* 0x0000000607078212 */ /* 0x001fc800078e3cff */
[----:B------:R-:W-:-:S04]  /*4b210*/  @!P0 LOP3.LUT R6, R7, R6, RZ, 0x3c, !PT ;  /* 0x0000000607068212 */ /* 0x000fc800078e3cff */
[----:B------:R-:W-:-:S05]  /*4b220*/  @!P0 LOP3.LUT R7, R7, R6, RZ, 0x3c, !PT ;  /* 0x0000000607078212 */ /* 0x000fca00078e3cff */
[----:B------:R-:W4:Y:S04]  /*4b230*/  @!P0 LDG.E.U8 R16, desc[UR6][R6.64] ;  /* 0x0000000606108981 */ /* 0x000f28000c1e1100 */
[----:B---3--:R0:W-:Y:S04]  /*4b240*/  STL [R1+0x28], R11 ;  /* 0x0000280b01007387 */ /* 0x0081e80000100800 */
[----:B0-----:R-:W3:Y:S04]  /*4b250*/  LDL R11, [R1+0x2b74] ;  /* 0x002b7400010b7983 */ /* 0x001ee80000100800 */
[----:B----4-:R0:W-:Y:S04]  /*4b260*/  STL [R1+0x78], R16 ;  /* 0x0000781001007387 */ /* 0x0101e80000100800 */
[----:B0-----:R-:W4:Y:S04]  /*4b270*/  LDL.LU R16, [R1+0x3098] ;  /* 0x0030980001107983 */ /* 0x001f280000300800 */
[----:B------:R-:W2:Y:S04]  /*4b280*/  LDL R6, [R1+0x2b1c] ;  /* 0x002b1c0001067983 */ /* 0x000ea80000100800 */
[----:B------:R-:W2:Y:S01]  /*4b290*/  LDL R7, [R1+0x2b54] ;  /* 0x002b540001077983 */ /* 0x000ea20000100800 */
[----:B------:R-:W-:-:S02]  /*4b2a0*/  PRMT R2, RZ, 0x7610, R2 ;  /* 0x00007610ff027816 */ /* 0x000fc40000000002 */
[----:B--2---:R-:W-:-:S04]  /*4b2b0*/  @!P1 LOP3.LUT R7, R7, R6, RZ, 0x3c, !PT ;  /* 0x0000000607079212 */ /* 0x004fc800078e3cff */
[----:B------:R-:W-:-:S04]  /*4b2c0*/  @!P1 LOP3.LUT R6, R7, R6, RZ, 0x3c, !PT ;  /* 0x0000000607069212 */ /* 0x000fc800078e3cff */
[----:B------:R-:W-:-:S05]  /*4b2d0*/  @!P1 LOP3.LUT R7, R7, R6, RZ, 0x3c, !PT ;  /* 0x0000000607079212 */ /* 0x000fca00078e3cff */
[----:B------:R-:W2:Y:S04]  /*4b2e0*/  @!P1 LDG.E.U8 R2, desc[UR6][R6.64] ;  /* 0x0000000606029981 */ /* 0x000ea8000c1e1100 */
[----:B--2---:R0:W-:Y:S04]  /*4b2f0*/  STL [R1+0x74], R2 ;  /* 0x0000740201007387 */ /* 0x0041e80000100800 */
[----:B0-----:R-:W2:Y:S04]  /*4b300*/  LDL.LU R2, [R1+0x3094] ;  /* 0x0030940001027983 */ /* 0x001ea80000300800 */
[----:B------:R-:W2:Y:S04]  /*4b310*/  LDL R6, [R1+0x2b28] ;  /* 0x002b280001067983 */ /* 0x000ea80000100800 */
[----:B------:R-:W2:Y:S01]  /*4b320*/  LDL R7, [R1+0x2b50] ;  /* 0x002b500001077983 */ /* 0x000ea20000100800 */
[----:B----4-:R-:W-:-:S02]  /*4b330*/  PRMT R16, RZ, 0x7610, R16 ;  /* 0x00007610ff107816 */ /* 0x010fc40000000010 */
[----:B--2---:R-:W-:-:S04]  /*4b340*/  @!P0 LOP3.LUT R7, R7, R6, RZ, 0x3c, !PT ;  /* 0x0000000607078212 */ /* 0x004fc800078e3cff */
[----:B------:R-:W-:-:S04]  /*4b350*/  @!P0 LOP3.LUT R6, R7, R6, RZ, 0x3c, !PT ;  /* 0x0000000607068212 */ /* 0x000fc800078e3cff */
[----:B------:R-:W-:-:S05]  /*4b360*/  @!P0 LOP3.LUT R7, R7, R6, RZ, 0x3c, !PT ;  /* 0x0000000607078212 */ /* 0x000fca00078e3cff */
[----:B------:R-:W2:Y:S01]  /*4b370*/  @!P0 LDG.E.U8 R16, desc[UR6][R6.64] ;  /* 0x0000000606108981 */ /* 0x000ea2000c1e1100 */
[----:B------:R-:W-:-:S03]  /*4b380*/  PRMT R2, RZ, 0x7610, R2 ;  /* 0x00007610ff027816 */ /* 0x000fc60000000002 */
[----:B--2---:R0:W-:Y:S04]  /*4b390*/  STL [R1+0x70], R16 ;  /* 0x0000701001007387 */ /* 0x0041e80000100800 */
[----:B0-----:R-:W2:Y:S04]  /*4b3a0*/  LDL.LU R16, [R1+0x3090] ;  /* 0x0030900001107983 */ /* 0x001ea80000300800 */
[----:B------:R-:W4:Y:S01]  /*4b3b0*/  LDL R7, [R1+0x2b2c] ;  /* 0x002b2c0001077983 */ /* 0x000f220000100800 */
[----:B-----5:R-:W-:-:S03]  /*4b3c0*/  @!P1 IMAD.MOV.U32 R6, RZ, RZ, R9 ;  /* 0x000000ffff069224 */ /* 0x020fc600078e0009 */
[----:B------:R-:W5:Y:S04]  /*4b3d0*/  LDL R9, [R1+0x2b80] ;  /* 0x002b800001097983 */ /* 0x000f680000100800 */
[----:B----4-:R-:W4:Y:S04]  /*4b3e0*/  @!P1 LDG.E.U8 R2, desc[UR6][R6.64] ;  /* 0x0000000606029981 */ /* 0x010f28000c1e1100 */
[----:B----4-:R0:W-:Y:S04]  /*4b3f0*/  STL [R1+0x6c], R2 ;  /* 0x00006c0201007387 */ /* 0x0101e80000100800 */
[----:B0-----:R-:W4:Y:S04]  /*4b400*/  LDL.LU R2, [R1+0x308c] ;  /* 0x00308c0001027983 */ /* 0x001f280000300800 */
[----:B------:R-:W3:Y:S04]  /*4b410*/  LDL R6, [R1+0x2b38] ;  /* 0x002b380001067983 */ /* 0x000ee80000100800 */
[----:B------:R-:W3:Y:S01]  /*4b420*/  LDL R7, [R1+0x2b60] ;  /* 0x002b600001077983 */ /* 0x000ee20000100800 */
[----:B--2---:R-:W-:-:S02]  /*4b430*/  PRMT R16, RZ, 0x7610, R16 ;  /* 0x00007610ff107816 */ /* 0x004fc40000000010 */
[----:B---3--:R-:W-:-:S04]  /*4b440*/  @!P0 LOP3.LUT R7, R7, R6, RZ, 0x3c, !PT ;  /* 0x0000000607078212 */ /* 0x008fc800078e3cff */
[----:B------:R-:W-:-:S04]  /*4b450*/  @!P0 LOP3.LUT R6, R7, R6, RZ, 0x3c, !PT ;  /* 0x0000000607068212 */ /* 0x000fc800078e3cff */
[----:B------:R-:W-:Y:S02]  /*4b460*/  @!P0 LOP3.LUT R7, R7, R6, RZ, 0x3c, !PT ;  /* 0x0000000607078212 */ /* 0x000fe400078e3cff */
[----:B----4-:R-:W-:-:S03]  /*4b470*/  PRMT R2, RZ, 0x7610, R2 ;  /* 0x00007610ff027816 */ /* 0x010fc60000000002 */
[----:B------:R0:W2:Y:S02]  /*4b480*/  @!P0 LDG.E.U8 R16, desc[UR6][R6.64] ;  /* 0x0000000606108981 */ /* 0x0000a4000c1e1100 */
[----:B0-----:R-:W-:Y:S02]  /*4b490*/  @!P1 IMAD.MOV.U32 R6, RZ, RZ, R11 ;  /* 0x000000ffff069224 */ /* 0x001fe400078e000b */
[----:B------:R-:W-:-:S05]  /*4b4a0*/  @!P1 IMAD.MOV.U32 R7, RZ, RZ, R29 ;  /* 0x000000ffff079224 */ /* 0x000fca00078e001d */
[----:B------:R-:W3:Y:S04]  /*4b4b0*/  @!P1 LDG.E.U8 R2, desc[UR6][R6.64] ;  /* 0x0000000606029981 */ /* 0x000ee8000c1e1100 */
[----:B--2---:R0:W-:Y:S04]  /*4b4c0*/  STL [R1+0x68], R16 ;  /* 0x0000681001007387 */ /* 0x0041e80000100800 */
[----:B0-----:R-:W2:Y:S04]  /*4b4d0*/  LDL.LU R16, [R1+0x3088] ;  /* 0x0030880001107983 */ /* 0x001ea80000300800 */
[----:B------:R-:W4:Y:S04]  /*4b4e0*/  LDL R29, [R1+0x2b68] ;  /* 0x002b6800011d7983 */ /* 0x000f280000100800 */
[----:B------:R-:W4:Y:S04]  /*4b4f0*/  LDL R11, [R1+0x2b90] ;  /* 0x002b9000010b7983 */ /* 0x000f280000100800 */
[----:B---3--:R0:W-:Y:S04]  /*4b500*/  STL [R1+0x64], R2 ;  /* 0x0000640201007387 */ /* 0x0081e80000100800 */
[----:B0-----:R-:W3:Y:S04]  /*4b510*/  LDL.LU R2, [R1+0x3084] ;  /* 0x0030840001027983 */ /* 0x001ee80000300800 */
        /* <DEDUP_REMOVED lines=15> */
[----:B------:R-:W3:Y:S01]  /*4b610*/  @!P1 LDG.E.U8 R2, desc[UR6][R6.64] ;  /* 0x0000000606029981 */ /* 0x000ee2000c1e1100 */
[----:B------:R-:W-:-:S03]  /*4b620*/  PRMT R8, RZ, 0x7610, R8 ;  /* 0x00007610ff087816 */ /* 0x000fc60000000008 */
[----:B---3--:R0:W-:Y:S04]  /*4b630*/  STL [R1+0x20], R2 ;  /* 0x0000200201007387 */ /* 0x0081e80000100800 */
[----:B0-----:R-:W3:Y:S04]  /*4b640*/  LDL.LU R2, [R1+0x307c] ;  /* 0x00307c0001027983 */ /* 0x001ee80000300800 */
[----:B------:R-:W2:Y:S01]  /*4b650*/  LDL R7, [R1+0x2b58] ;  /* 0x002b580001077983 */ /* 0x000ea20000100800 */
[----:B-----5:R-:W-:Y:S01]  /*4b660*/  @!P0 IMAD.MOV.U32 R6, RZ, RZ, R9 ;  /* 0x000000ffff068224 */ /* 0x020fe200078e0009 */
[----:B------:R-:W-:-:S02]  /*4b670*/  PRMT R5, RZ, 0x7610, R5 ;  /* 0x00007610ff057816 */ /* 0x000fc40000000005 */
[----:B------:R-:W5:Y:S04]  /*4b680*/  LDL R9, [R1+0x2b7c] ;  /* 0x002b7c0001097983 */ /* 0x000f680000100800 */
[----:B--2---:R0:W2:Y:S04]  /*4b690*/  @!P0 LDG.E.U8 R8, desc[UR6][R6.64] ;  /* 0x0000000606088981 */ /* 0x0040a8000c1e1100 */
[----:B------:R-:W0:Y:S04]  /*4b6a0*/  LDL R6, [R1+0x2b5c] ;  /* 0x002b5c0001067983 */ /* 0x000e280000100800 */
[----:B------:R-:W0:Y:S01]  /*4b6b0*/  LDL R7, [R1+0x2b94] ;  /* 0x002b940001077983 */ /* 0x000e220000100800 */
[----:B---3--:R-:W-:-:S02]  /*4b6c0*/  PRMT R2, RZ, 0x7610, R2 ;  /* 0x00007610ff027816 */ /* 0x008fc40000000002 */
[----:B0-----:R-:W-:-:S04]  /*4b6d0*/  @!P1 LOP3.LUT R7, R7, R6, RZ, 0x3c, !PT ;  /* 0x0000000607079212 */ /* 0x001fc800078e3cff */
[----:B------:R-:W-:-:S04]  /*4b6e0*/  @!P1 LOP3.LUT R6, R7, R6, RZ, 0x3c, !PT ;  /* 0x0000000607069212 */ /* 0x000fc800078e3cff */
[----:B------:R-:W-:-:S05]  /*4b6f0*/  @!P1 LOP3.LUT R7, R7, R6, RZ, 0x3c, !PT ;  /* 0x0000000607079212 */ /* 0x000fca00078e3cff */
[----:B------:R4:W3:Y:S04]  /*4b700*/  @!P1 LDG.E.U8 R2, desc[UR6][R6.64] ;  /* 0x0000000606029981 */ /* 0x0008e8000c1e1100 */
[----:B--2---:R0:W-:Y:S01]  /*4b710*/  STL [R1+0x58], R8 ;  /* 0x0000580801007387 */ /* 0x0041e20000100800 */
[----:B----4-:R-:W-:Y:S02]  /*4b720*/  @!P0 IMAD.MOV.U32 R6, RZ, RZ, R11 ;  /* 0x000000ffff068224 */ /* 0x010fe400078e000b */
[----:B------:R-:W-:Y:S01]  /*4b730*/  @!P0 IMAD.MOV.U32 R7, RZ, RZ, R29 ;  /* 0x000000ffff078224 */ /* 0x000fe200078e001d */
[----:B0-----:R-:W2:Y:S04]  /*4b740*/  LDL R8, [R1+0x2bb4] ;  /* 0x002bb40001087983 */ /* 0x001ea80000100800 */
[----:B------:R0:W4:Y:S04]  /*4b750*/  @!P0 LDG.E.U8 R5, desc[UR6][R6.64] ;  /* 0x0000000606058981 */ /* 0x000128000c1e1100 */
[----:B---3--:R1:W-:Y:S04]  /*4b760*/  STL [R1+0x54], R2 ;  /* 0x0000540201007387 */ /* 0x0083e80000100800 */
[----:B-1----:R-:W3:Y:S04]  /*4b770*/  LDL.LU R2, [R1+0x3078] ;  /* 0x0030780001027983 */ /* 0x002ee80000300800 */
[----:B------:R-:W0:Y:S04]  /*4b780*/  LDL R6, [R1+0x2b6c] ;  /* 0x002b6c0001067983 */ /* 0x000e280000100800 */
[----:B------:R-:W0:Y:S04]  /*4b790*/  LDL R7, [R1+0x2ba4] ;  /* 0x002ba40001077983 */ /* 0x000e280000100800 */
[----:B------:R-:W2:Y:S04]  /*4b7a0*/  LDL R29, [R1+0x2bb0] ;  /* 0x002bb000011d7983 */ /* 0x000ea80000100800 */
[----:B------:R-:W2:Y:S01]  /*4b7b0*/  LDL R11, [R1+0x2b8c] ;  /* 0x002b8c00010b7983 */ /* 0x000ea20000100800 */
[----:B0-----:R-:W-:-:S02]  /*4b7c0*/  @!P1 LOP3.LUT R7, R7, R6, RZ, 0x3c, !PT ;  /* 0x0000000607079212 */ /* 0x001fc400078e3cff */
[----:B---3--:R-:W-:Y:S02]  /*4b7d0*/  PRMT R2, RZ, 0x7610, R2 ;  /* 0x00007610ff027816 */ /* 0x008fe40000000002 */
[----:B------:R-:W-:-:S04]  /*4b7e0*/  @!P1 LOP3.LUT R6, R7, R6, RZ, 0x3c, !PT ;  /* 0x0000000607069212 */ /* 0x000fc800078e3cff */
[----:B------:R-:W-:-:S05]  /*4b7f0*/  @!P1 LOP3.LUT R7, R7, R6, RZ, 0x3c, !PT ;  /* 0x0000000607079212 */ /* 0x000fca00078e3cff */
[----:B------:R-:W3:Y:S04]  /*4b800*/  @!P1 LDG.E.U8 R2, desc[UR6][R6.64] ;  /* 0x0000000606029981 */ /* 0x000ee8000c1e1100 */
[----:B----4-:R0:W-:Y:S04]  /*4b810*/  STL [R1+0x50], R5 ;  /* 0x0000500501007387 */ /* 0x0101e80000100800 */
[----:B0-----:R-:W4:Y:S04]  /*4b820*/  LDL R5, [R1+0x2bc4] ;  /* 0x002bc40001057983 */ /* 0x001f280000100800 */
[----:B---3--:R0:W-:Y:S04]  /*4b830*/  STL [R1+0x4c], R2 ;  /* 0x00004c0201007387 */ /* 0x0081e80000100800 */
[----:B0-----:R-:W3:Y:S04]  /*4b840*/  LDL.LU R2, [R1+0x3074] ;  /* 0x0030740001027983 */ /* 0x001ee80000300800 */
[----:B------:R-:W2:Y:S04]  /*4b850*/  LDL R6, [R1+0x2b78] ;  /* 0x002b780001067983 */ /* 0x000ea80000100800 */
[----:B------:R-:W2:Y:S01]  /*4b860*/  LDL R7, [R1+0x2ba0] ;  /* 0x002ba00001077983 */ /* 0x000ea20000100800 */
[----:B------:R-:W-:-:S02]  /*4b870*/  PRMT R15, RZ, 0x7610, R15 ;  /* 0x00007610ff0f7816 */ /* 0x000fc4000000000f */
[----:B------:R-:W-:Y:S02]  /*4b880*/  PRMT R16, RZ, 0x7610, R16 ;  /* 0x00007610ff107816 */ /* 0x000fe40000000010 */
[----:B--2---:R-:W-:-:S04]  /*4b890*/  @!P0 LOP3.LUT R7, R7, R6, RZ, 0x3c, !PT ;  /* 0x0000000607078212 */ /* 0x004fc800078e3cff */
[----:B------:R-:W-:-:S04]  /*4b8a0*/  @!P0 LOP3.LUT R6, R7, R6, RZ, 0x3c, !PT ;  /* 0x0000000607068212 */ /* 0x000fc800078e3cff */
[----:B------:R-:W-:-:S05]  /*4b8b0*/  @!P0 LOP3.LUT R7, R7, R6, RZ, 0x3c, !PT ;  /* 0x0000000607078212 */ /* 0x000fca00078e3cff */
[----:B------:R0:W2:Y:S02]  /*4b8c0*/  @!P0 LDG.E.U8 R15, desc[UR6][R6.64] ;  /* 0x00000006060f8981 */ /* 0x0000a4000c1e1100 */
[----:B0-----:R-:W-:Y:S02]  /*4b8d0*/  @!P1 IMAD.MOV.U32 R6, RZ, RZ, R8 ;  /* 0x000000ffff069224 */ /* 0x001fe400078e0008 */
[----:B-----5:R-:W-:-:S05]  /*4b8e0*/  @!P1 IMAD.MOV.U32 R7, RZ, RZ, R9 ;  /* 0x000000ffff079224 */ /* 0x020fca00078e0009 */
[----:B------:R-:W5:Y:S04]  /*4b8f0*/  @!P1 LDG.E.U8 R16, desc[UR6][R6.64] ;  /* 0x0000000606109981 */ /* 0x000f68000c1e1100 */
[----:B--2---:R0:W-:Y:S04]  /*4b900*/  STL [R1+0x48], R15 ;  /* 0x0000480f01007387 */ /* 0x0041e80000100800 */
[----:B------:R-:W2:Y:S04]  /*4b910*/  LDL R9, [R1+0x2b9c] ;  /* 0x002b9c0001097983 */ /* 0x000ea80000100800 */
[----:B------:R-:W2:Y:S04]  /*4b920*/  LDL R8, [R1+0x2bd4] ;  /* 0x002bd40001087983 */ /* 0x000ea80000100800 */
[----:B0-----:R-:W2:Y:S04]  /*4b930*/  LDL R15, [R1+0x2bc0] ;  /* 0x002bc000010f7983 */ /* 0x001ea80000100800 */
[----:B-----5:R0:W-:Y:S04]  /*4b940*/  STL [R1+0x44], R16 ;  /* 0x0000441001007387 */ /* 0x0201e80000100800 */
[----:B0-----:R-:W5:Y:S04]  /*4b950*/  LDL.LU R16, [R1+0x3070] ;  /* 0x0030700001107983 */ /* 0x001f680000300800 */
[----:B------:R-:W2:Y:S01]  /*4b960*/  LDL R7, [R1+0x2b88] ;  /* 0x002b880001077983 */ /* 0x000ea20000100800 */
[----:B------:R-:W-:Y:S01]  /*4b970*/  PRMT R13, RZ, 0x7610, R13 ;  /* 0x00007610ff0d7816 */ /* 0x000fe2000000000d */
[----:B------:R-:W-:Y:S01]  /*4b980*/  @!P0 IMAD.MOV.U32 R6, RZ, RZ, R29 ;  /* 0x000000ffff068224 */ /* 0x000fe200078e001d */
[----:B------:R-:W-:Y:S01]  /*4b990*/  PRMT R3, RZ, 0x7610, R3 ;  /* 0x00007610ff037816 */ /* 0x000fe20000000003 */
[----:B------:R-:W3:Y:S04]  /*4b9a0*/  LDL R29, [R1+0x2ba8] ;  /* 0x002ba800011d7983 */ /* 0x000ee80000100800 */
[----:B--2---:R4:W2:Y:S02]  /*4b9b0*/  @!P0 LDG.E.U8 R13, desc[UR6][R6.64] ;  /* 0x00000006060d8981 */ /* 0x0048a4000c1e1100 */
[----:B----4-:R-:W-:-:S02]  /*4b9c0*/  @!P1 IMAD.MOV.U32 R6, RZ, RZ, R5 ;  /* 0x000000ffff069224 */ /* 0x010fc400078e0005 */
[----:B------:R-:W-:-:S05]  /*4b9d0*/  @!P1 IMAD.MOV.U32 R7, RZ, RZ, R11 ;  /* 0x000000ffff079224 */ /* 0x000fca00078e000b */
[----:B------:R0:W4:Y:S04]  /*4b9e0*/  @!P1 LDG.E.U8 R3, desc[UR6][R6.64] ;  /* 0x0000000606039981 */ /* 0x000128000c1e1100 */
[----:B--2---:R1:W-:Y:S04]  /*4b9f0*/  STL [R1+0x1c], R13 ;  /* 0x00001c0d01007387 */ /* 0x0043e80000100800 */
[----:B------:R-:W2:Y:S01]  /*4ba00*/  LDL R7, [R1+0x2b98] ;  /* 0x002b980001077983 */ /* 0x000ea20000100800 */
[----:B------:R-:W-:Y:S01]  /*4ba10*/  PRMT R10, RZ, 0x7610, R10 ;  /* 0x00007610ff0a7816 */ /* 0x000fe2000000000a */
[----:B0-----:R-:W-:-:S02]  /*4ba20*/  @!P0 IMAD.MOV.U32 R6, RZ, RZ, R15 ;  /* 0x000000ffff068224 */ /* 0x001fc400078e000f */
[----:B------:R-:W3:Y:S04]  /*4ba30*/  LDL R11, [R1+0x2bac] ;  /* 0x002bac00010b7983 */ /* 0x000ee80000100800 */
[----:B------:R-:W3:Y:S04]  /*4ba40*/  LDL R5, [R1+0x2be4] ;  /* 0x002be40001057983 */ /* 0x000ee80000100800 */
[----:B-1----:R-:W3:Y:S04]  /*4ba50*/  LDL R13, [R1+0x2bd0] ;  /* 0x002bd000010d7983 */ /* 0x002ee80000100800 */
[----:B--2---:R0:W2:Y:S04]  /*4ba60*/  @!P0 LDG.E.U8 R10, desc[UR6][R6.64] ;  /* 0x00000006060a8981 */ /* 0x0040a8000c1e1100 */
[----:B----4-:R1:W-:Y:S04]  /*4ba70*/  STL [R1+0x302c], R3 ;  /* 0x00302c0301007387 */ /* 0x0103e80000100800 */
[----:B------:R-:W4:Y:S01]  /*4ba80*/  LDL R15, [R1+0x2bb8] ;  /* 0x002bb800010f7983 */ /* 0x000f220000100800 */
[----:B------:R-:W-:-:S02]  /*4ba90*/  PRMT R0, RZ, 0x7610, R0 ;  /* 0x00007610ff007816 */ /* 0x000fc40000000000 */
[----:B------:R-:W-:Y:S01]  /*4baa0*/  PRMT R12, RZ, 0x7610, R12 ;  /* 0x00007610ff0c7816 */ /* 0x000fe2000000000c */
[----:B0-----:R-:W-:Y:S02]  /*4bab0*/  @!P1 IMAD.MOV.U32 R6, RZ, RZ, R8 ;  /* 0x000000ffff069224 */ /* 0x001fe400078e0008 */
[----:B------:R-:W-:-:S05]  /*4bac0*/  @!P1 IMAD.MOV.U32 R7, RZ, RZ, R9 ;  /* 0x000000ffff079224 */ /* 0x000fca00078e0009 */
[----:B------:R3:W4:Y:S04]  /*4bad0*/  @!P1 LDG.E.U8 R0, desc[UR6][R6.64] ;  /* 0x0000000606009981 */ /* 0x000728000c1e1100 */
[----:B--2---:R0:W-:Y:S01]  /*4bae0*/  STL [R1+0x38], R10 ;  /* 0x0000380a01007387 */ /* 0x0041e20000100800 */
[----:B---3--:R-:W-:Y:S02]  /*4baf0*/  @!P0 IMAD.MOV.U32 R6, RZ, RZ, R13 ;  /* 0x000000ffff068224 */ /* 0x008fe400078e000d */
[----:B------:R-:W-:Y:S01]  /*4bb00*/  @!P0 IMAD.MOV.U32 R7, RZ, RZ, R29 ;  /* 0x000000ffff078224 */ /* 0x000fe200078e001d */
[----:B------:R-:W-:Y:S02]  /*4bb10*/  PRMT R4, RZ, 0x7610, R4 ;  /* 0x00007610ff047816 */ /* 0x000fe40000000004 */
[----:B-1----:R-:W-:Y:S01]  /*4bb20*/  PRMT R3, RZ, 0x7610, R3 ;  /* 0x00007610ff037816 */ /* 0x002fe20000000003 */
[----:B------:R-:W2:Y:S04]  /*4bb30*/  LDL R9, [R1+0x2bbc] ;  /* 0x002bbc0001097983 */ /* 0x000ea80000100800 */
[----:B------:R1:W3:Y:S04]  /*4bb40*/  @!P0 LDG.E.U8 R12, desc[UR6][R6.64] ;  /* 0x00000006060c8981 */ /* 0x0002e8000c1e1100 */
[----:B------:R-:W2:Y:S04]  /*4bb50*/  LDL R8, [R1+0x2bf4] ;  /* 0x002bf40001087983 */ /* 0x000ea80000100800 */
[----:B0-----:R-:W2:Y:S01]  /*4bb60*/  LDL R10, [R1+0x2be0] ;  /* 0x002be000010a7983 */ /* 0x001ea20000100800 */
[----:B-1----:R-:W-:-:S02]  /*4bb70*/  @!P1 IMAD.MOV.U32 R6, RZ, RZ, R5 ;  /* 0x000000ffff069224 */ /* 0x002fc400078e0005 */
[----:B------:R-:W-:-:S05]  /*4bb80*/  @!P1 IMAD.MOV.U32 R7, RZ, RZ, R11 ;  /* 0x000000ffff079224 */ /* 0x000fca00078e000b */
[----:B------:R4:W3:Y:S02]  /*4bb90*/  @!P1 LDG.E.U8 R4, desc[UR6][R6.64] ;  /* 0x0000000606049981 */ /* 0x0008e4000c1e1100 */
[----:B----4-:R-:W-:Y:S02]  /*4bba0*/  @!P0 IMAD.MOV.U32 R7, RZ, RZ, R15 ;  /* 0x000000ffff078224 */ /* 0x010fe400078e000f */
[----:B--2---:R-:W-:-:S05]  /*4bbb0*/  @!P0 IMAD.MOV.U32 R6, RZ, RZ, R10 ;  /* 0x000000ffff068224 */ /* 0x004fca00078e000a */
[----:B------:R0:W2:Y:S04]  /*4bbc0*/  @!P0 LDG.E.U8 R3, desc[UR6][R6.64] ;  /* 0x0000000606038981 */ /* 0x0000a8000c1e1100 */
[----:B------:R-:W-:Y:S04]  /*4bbd0*/  STL [R1+0x3004], R0 ;  /* 0x0030040001007387 */ /* 0x000fe80000100800 */
[----:B------:R-:W4:Y:S04]  /*4bbe0*/  LDL R13, [R1+0x2bc8] ;  /* 0x002bc800010d7983 */ /* 0x000f280000100800 */
[----:B---3--:R1:W-:Y:S04]  /*4bbf0*/  STL [R1+0x10], R12 ;  /* 0x0000100c01007387 */ /* 0x0083e80000100800 */
[----:B------:R-:W3:Y:S04]  /*4bc00*/  LDL R11, [R1+0x2bcc] ;  /* 0x002bcc00010b7983 */ /* 0x000ee80000100800 */
[----:B------:R-:W3:Y:S04]  /*4bc10*/  LDL R5, [R1+0x2c04] ;  /* 0x002c040001057983 */ /* 0x000ee80000100800 */
[----:B-1----:R-:W3:Y:S04]  /*4bc20*/  LDL R12, [R1+0x2bf0] ;  /* 0x002bf000010c7983 */ /* 0x002ee80000100800 */
[----:B------:R-:W-:Y:S04]  /*4bc30*/  STL [R1+0x2ff4], R4 ;  /* 0x002ff40401007387 */ /* 0x000fe80000100800 */
[----:B------:R-:W5:Y:S01]  /*4bc40*/  LDL R10, [R1+0x2bd8] ;  /* 0x002bd800010a7983 */ /* 0x000f620000100800 */
[----:B------:R-:W-:Y:S01]  /*4bc50*/  PRMT R14, RZ, 0x7610, R14 ;  /* 0x00007610ff0e7816 */ /* 0x000fe2000000000e */
[----:B0-----:R-:W-:-:S02]  /*4bc60*/  @!P1 IMAD.MOV.U32 R6, RZ, RZ, R8 ;  /* 0x000000ffff069224 */ /* 0x001fc400078e0008 */
[----:B------:R-:W-:Y:S01]  /*4bc70*/  @!P1 IMAD.MOV.U32 R7, RZ, RZ, R9 ;  /* 0x000000ffff079224 */ /* 0x000fe200078e0009 */
[----:B------:R-:W-:-:S04]  /*4bc80*/  PRMT R0, RZ, 0x7610, R0 ;  /* 0x00007610ff007816 */ /* 0x000fc80000000000 */
[----:B------:R4:W5:Y:S04]  /*4bc90*/  @!P1 LDG.E.U8 R14, desc[UR6][R6.64] ;  /* 0x00000006060e9981 */ /* 0x000968000c1e1100 */
[----:B--2---:R0:W-:Y:S01]  /*4bca0*/  STL [R1+0x8], R3 ;  /* 0x0000080301007387 */ /* 0x0041e20000100800 */
[----:B------:R-:W-:Y:S01]  /*4bcb0*/  PRMT R28, RZ, 0x7610, R28 ;  /* 0x00007610ff1c7816 */ /* 0x000fe2000000001c */
[----:B----4-:R-:W-:Y:S01]  /*4bcc0*/  @!P0 IMAD.MOV.U32 R7, RZ, RZ, R13 ;  /* 0x000000ffff078224 */ /* 0x010fe200078e000d */
[----:B------:R-:W-:Y:S01]  /*4bcd0*/  PRMT R27, RZ, 0x7610, R27 ;  /* 0x00007610ff1b7816 */ /* 0x000fe2000000001b */
[----:B------:R-:W2:Y:S04]  /*4bce0*/  LDL R9, [R1+0x2bdc] ;  /* 0x002bdc0001097983 */ /* 0x000ea80000100800 */
[----:B------:R-:W4:Y:S04]  /*4bcf0*/  LDL R8, [R1+0x2c14] ;  /* 0x002c140001087983 */ /* 0x000f280000100800 */
[----:B0-----:R-:W2:Y:S01]  /*4bd00*/  LDL R3, [R1+0x2c00] ;  /* 0x002c000001037983 */ /* 0x001ea20000100800 */
[----:B---3--:R-:W-:-:S05]  /*4bd10*/  @!P0 IMAD.MOV.U32 R6, RZ, RZ, R12 ;  /* 0x000000ffff068224 */ /* 0x008fca00078e000c */
[----:B------:R0:W3:Y:S02]  /*4bd20*/  @!P0 LDG.E.U8 R0, desc[UR6][R6.64] ;  /* 0x0000000606008981 */ /* 0x0000e4000c1e1100 */
[----:B0-----:R-:W-:Y:S02]  /*4bd30*/  @!P1 IMAD.MOV.U32 R6, RZ, RZ, R5 ;  /* 0x000000ffff069224 */ /* 0x001fe400078e0005 */
[----:B------:R-:W-:-:S05]  /*4bd40*/  @!P1 IMAD.MOV.U32 R7, RZ, RZ, R11 ;  /* 0x000000ffff079224 */ /* 0x000fca00078e000b */
[----:B------:R5:W4:Y:S02]  /*4bd50*/  @!P1 LDG.E.U8 R28, desc[UR6][R6.64] ;  /* 0x00000006061c9981 */ /* 0x000b24000c1e1100 */
[----:B-----5:R-:W-:Y:S02]  /*4bd60*/  @!P0 IMAD.MOV.U32 R7, RZ, RZ, R10 ;  /* 0x000000ffff078224 */ /* 0x020fe400078e000a */
[----:B--2---:R-:W-:-:S05]  /*4bd70*/  @!P0 IMAD.MOV.U32 R6, RZ, RZ, R3 ;  /* 0x000000ffff068224 */ /* 0x004fca00078e0003 */
[----:B------:R4:W2:Y:S04]  /*4bd80*/  @!P0 LDG.E.U8 R27, desc[UR6][R6.64] ;  /* 0x00000006061b8981 */ /* 0x0008a8000c1e1100 */
[----:B---3--:R0:W-:Y:S04]  /*4bd90*/  STL [R1+0x3030], R0 ;  /* 0x0030300001007387 */ /* 0x0081e80000100800 */
[----:B------:R-:W3:Y:S04]  /*4bda0*/  LDL R5, [R1+0x2be8] ;  /* 0x002be80001057983 */ /* 0x000ee80000100800 */
[----:B------:R-:W5:Y:S01]  /*4bdb0*/  LDL R4, [R1+0x2c10] ;  /* 0x002c100001047983 */ /* 0x000f620000100800 */
[----:B------:R-:W-:Y:S01]  /*4bdc0*/  PRMT R26, RZ, 0x7610, R26 ;  /* 0x00007610ff1a7816 */ /* 0x000fe2000000001a */
[----:B----4-:R-:W-:-:S02]  /*4bdd0*/  @!P1 IMAD.MOV.U32 R6, RZ, RZ, R8 ;  /* 0x000000ffff069224 */ /* 0x010fc400078e0008 */
[----:B------:R-:W-:Y:S04]  /*4bde0*/  STL [R1+0x3034], R28 ;  /* 0x0030341c01007387 */ /* 0x000fe80000100800 */
[----:B------:R-:W4:Y:S04]  /*4bdf0*/  LDL R3, [R1+0x2bec] ;  /* 0x002bec0001037983 */ /* 0x000f280000100800 */
[----:B0-----:R-:W4:Y:S01]  /*4be00*/  LDL R0, [R1+0x2c24] ;  /* 0x002c240001007983 */ /* 0x001f220000100800 */
[----:B------:R-:W-:-:S05]  /*4be10*/  @!P1 IMAD.MOV.U32 R7, RZ, RZ, R9 ;  /* 0x000000ffff079224 */ /* 0x000fca00078e0009 */
[----:B------:R5:W4:Y:S04]  /*4be20*/  @!P1 LDG.E.U8 R26, desc[UR6][R6.64] ;  /* 0x00000006061a9981 */ /* 0x000b28000c1e1100 */
[----:B--2---:R-:W-:Y:S04]  /*4be30*/  STL [R1+0x3008], R27 ;  /* 0x0030081b01007387 */ /* 0x004fe80000100800 */
[----:B------:R-:W2:Y:S04]  /*4be40*/  LDL R11, [R1+0x2bf8] ;  /* 0x002bf800010b7983 */ /* 0x000ea80000100800 */
[----:B------:R-:W2:Y:S04]  /*4be50*/  LDL R10, [R1+0x2c20] ;  /* 0x002c2000010a7983 */ /* 0x000ea80000100800 */
[----:B------:R-:W2:Y:S04]  /*4be60*/  LDL R9, [R1+0x2bfc] ;  /* 0x002bfc0001097983 */ /* 0x000ea80000100800 */
[----:B------:R-:W2:Y:S01]  /*4be70*/  LDL R8, [R1+0x2c34] ;  /* 0x002c340001087983 */ /* 0x000ea20000100800 */
[----:B------:R-:W-:Y:S01]  /*4be80*/  PRMT R22, RZ, 0x7610, R22 ;  /* 0x00007610ff167816 */ /* 0x000fe20000000016 */
[----:B-----5:R-:W-:-:S02]  /*4be90*/  @!P0 IMAD.MOV.U32 R6, RZ, RZ, R4 ;  /* 0x000000ffff068224 */ /* 0x020fc400078e0004 */
[----:B---3--:R-:W-:Y:S01]  /*4bea0*/  @!P0 IMAD.MOV.U32 R7, RZ, RZ, R5 ;  /* 0x000000ffff078224 */ /* 0x008fe200078e0005 */
[----:B------:R-:W-:-:S04]  /*4beb0*/  PRMT R20, RZ, 0x7610, R20 ;  /* 0x00007610ff147816 */ /* 0x000fc80000000014 */
[----:B------:R4:W3:Y:S01]  /*4bec0*/  @!P0 LDG.E.U8 R22, desc[UR6][R6.64] ;  /* 0x0000000606168981 */ /* 0x0008e2000c1e1100 */
[----:B------:R-:W-:Y:S02]  /*4bed0*/  PRMT R18, RZ, 0x7610, R18 ;  /* 0x00007610ff127816 */ /* 0x000fe40000000012 */
[----:B------:R-:W-:Y:S01]  /*4bee0*/  PRMT R16, RZ, 0x7610, R16 ;  /* 0x00007610ff107816 */ /* 0x000fe20000000010 */
[----:B----4-:R-:W-:Y:S02]  /*4bef0*/  @!P1 IMAD.MOV.U32 R6, RZ, RZ, R0 ;  /* 0x000000ffff069224 */ /* 0x010fe400078e0000 */
[----:B------:R-:W-:-:S05]  /*4bf00*/  @!P1 IMAD.MOV.U32 R7, RZ, RZ, R3 ;  /* 0x000000ffff079224 */ /* 0x000fca00078e0003 */
[----:B------:R2:W4:Y:S04]  /*4bf10*/  @!P1 LDG.E.U8 R20, desc[UR6][R6.64] ;  /* 0x0000000606149981 */ /* 0x000528000c1e1100 */
[----:B------:R-:W-:Y:S04]  /*4bf20*/  STL [R1+0x300c], R26 ;  /* 0x00300c1a01007387 */ /* 0x000fe80000100800 */
[----:B------:R-:W5:Y:S04]  /*4bf30*/  LDL R5, [R1+0x2c08] ;  /* 0x002c080001057983 */ /* 0x000f680000100800 */
[----:B------:R-:W5:Y:S01]  /*4bf40*/  LDL R4, [R1+0x2c30] ;  /* 0x002c300001047983 */ /* 0x000f620000100800 */
[----:B--2---:R-:W-:-:S02]  /*4bf50*/  @!P0 IMAD.MOV.U32 R7, RZ, RZ, R11 ;  /* 0x000000ffff078224 */ /* 0x004fc400078e000b */
[----:B------:R-:W-:Y:S01]  /*4bf60*/  @!P0 IMAD.MOV.U32 R6, RZ, RZ, R10 ;  /* 0x000000ffff068224 */ /* 0x000fe200078e000a */
[----:B------:R-:W2:Y:S04]  /*4bf70*/  @!P1 LDG.E.U8 R16, desc[UR6][R8.64] ;  /* 0x0000000608109981 */ /* 0x000ea8000c1e1100 */
[----:B------:R0:W2:Y:S04]  /*4bf80*/  @!P0 LDG.E.U8 R18, desc[UR6][R6.64] ;  /* 0x0000000606128981 */ /* 0x0000a8000c1e1100 */
[----:B---3--:R-:W-:Y:S04]  /*4bf90*/  STL [R1+0x2ff8], R22 ;  /* 0x002ff81601007387 */ /* 0x008fe80000100800 */
[----:B------:R1:W-:Y:S04]  /*4bfa0*/  STL [R1+0x4], R14 ;  /* 0x0000040e01007387 */ /* 0x0003e80000100800 */
[----:B------:R-:W3:Y:S04]  /*4bfb0*/  LDL R3, [R1+0x2c0c] ;  /* 0x002c0c0001037983 */ /* 0x000ee80000100800 */
[----:B------:R-:W3:Y:S01]  /*4bfc0*/  LDL R0, [R1+0x2c44] ;  /* 0x002c440001007983 */ /* 0x000ee20000100800 */
[----:B0-----:R-:W-:-:S03]  /*4bfd0*/  PRMT R6, RZ, 0x7610, R6 ;  /* 0x00007610ff067816 */ /* 0x001fc60000000006 */
[----:B----4-:R-:W-:Y:S01]  /*4bfe0*/  STL [R1+0x2ffc], R20 ;  /* 0x002ffc1401007387 */ /* 0x010fe20000100800 */
[----:B-----5:R-:W-:Y:S02]  /*4bff0*/  @!P0 IMAD.MOV.U32 R9, RZ, RZ, R5 ;  /* 0x000000ffff098224 */ /* 0x020fe400078e0005 */
[----:B------:R-:W-:-:S05]  /*4c000*/  @!P0 IMAD.MOV.U32 R8, RZ, RZ, R4 ;  /* 0x000000ffff088224 */ /* 0x000fca00078e0004 */
[----:B------:R0:W4:Y:S04]  /*4c010*/  @!P0 LDG.E.U8 R6, desc[UR6][R8.64] ;  /* 0x0000000608068981 */ /* 0x000128000c1e1100 */
[----:B--2---:R-:W-:Y:S04]  /*4c020*/  STL [R1+0x2fe8], R18 ;  /* 0x002fe81201007387 */ /* 0x004fe80000100800 */
[----:B------:R-:W2:Y:S04]  /*4c030*/  LDL R15, [R1+0x2c18] ;  /* 0x002c1800010f7983 */ /* 0x000ea80000100800 */
[----:B------:R-:W5:Y:S04]  /*4c040*/  LDL R13, [R1+0x2c40] ;  /* 0x002c4000010d7983 */ /* 0x000f680000100800 */
[----:B------:R-:W-:Y:S04]  /*4c050*/  STL [R1+0x2fec], R16 ;  /* 0x002fec1001007387 */ /* 0x000fe80000100800 */
[----:B------:R-:W5:Y:S04]  /*4c060*/  LDL R12, [R1+0x2c1c] ;  /* 0x002c1c00010c7983 */ /* 0x000f680000100800 */
[----:B------:R-:W5:Y:S01]  /*4c070*/  LDL R4, [R1+0x2c54] ;  /* 0x002c540001047983 */ /* 0x000f620000100800 */
[----:B------:R-:W-:Y:S01]  /*4c080*/  PRMT R7, RZ, 0x7610, R7 ;  /* 0x00007610ff077816 */ /* 0x000fe20000000007 */
[----:B---3--:R-:W-:-:S02]  /*4c090*/  @!P1 IMAD.MOV.U32 R11, RZ, RZ, R3 ;  /* 0x000000ffff0b9224 */ /* 0x008fc400078e0003 */
[----:B------:R-:W-:-:S05]  /*4c0a0*/  @!P1 IMAD.MOV.U32 R10, RZ, RZ, R0 ;  /* 0x000000ffff0a9224 */ /* 0x000fca00078e0000 */
[----:B------:R2:W3:Y:S01]  /*4c0b0*/  @!P1 LDG.E.U8 R7, desc[UR6][R10.64] ;  /* 0x000000060a079981 */ /* 0x0004e2000c1e1100 */
[----:B0-----:R-:W-:Y:S02]  /*4c0c0*/  PRMT R8, RZ, 0x7610, R8 ;  /* 0x00007610ff087816 */ /* 0x001fe40000000008 */
[----:B------:R-:W-:Y:S01]  /*4c0d0*/  PRMT R9, RZ, 0x7610, R9 ;  /* 0x00007610ff097816 */ /* 0x000fe20000000009 */
[----:B----4-:R0:W-:Y:S04]  /*4c0e0*/  STL [R1+0x3038], R6 ;  /* 0x0030380601007387 */ /* 0x0101e80000100800 */
[----:B-1----:R-:W4:Y:S04]  /*4c0f0*/  LDL R14, [R1+0x2c28] ;  /* 0x002c2800010e7983 */ /* 0x002f280000100800 */
[----:B------:R-:W4:Y:S04]  /*4c100*/  LDL R5, [R1+0x2c50] ;  /* 0x002c500001057983 */ /* 0x000f280000100800 */
[----:B------:R-:W4:Y:S04]  /*4c110*/  LDL R3, [R1+0x2c2c] ;  /* 0x002c2c0001037983 */ /* 0x000f280000100800 */
[----:B------:R-:W4:Y:S01]  /*4c120*/  LDL R0, [R1+0x2c64] ;  /* 0x002c640001007983 */ /* 0x000f220000100800 */
[----:B--2---:R-:W-:-:S02]  /*4c130*/  @!P0 IMAD.MOV.U32 R11, RZ, RZ, R15 ;  /* 0x000000ffff0b8224 */ /* 0x004fc400078e000f */
[----:B-----5:R-:W-:Y:S02]  /*4c140*/  @!P0 IMAD.MOV.U32 R10, RZ, RZ, R13 ;  /* 0x000000ffff0a8224 */ /* 0x020fe400078e000d */
[----:B------:R-:W-:Y:S02]  /*4c150*/  @!P1 IMAD.MOV.U32 R13, RZ, RZ, R12 ;  /* 0x000000ffff0d9224 */ /* 0x000fe400078e000c */
[----:B------:R-:W-:Y:S01]  /*4c160*/  @!P1 IMAD.MOV.U32 R12, RZ, RZ, R4 ;  /* 0x000000ffff0c9224 */ /* 0x000fe200078e0004 */
[----:B------:R1:W2:Y:S04]  /*4c170*/  @!P0 LDG.E.U8 R8, desc[UR6][R10.64] ;  /* 0x000000060a088981 */ /* 0x0002a8000c1e1100 */
[----:B------:R4:W5:Y:S04]  /*4c180*/  @!P1 LDG.E.U8 R9, desc[UR6][R12.64] ;  /* 0x000000060c099981 */ /* 0x000968000c1e1100 */
[----:B---3--:R3:W-:Y:S04]  /*4c190*/  STL [R1+0x303c], R7 ;  /* 0x00303c0701007387 */ /* 0x0087e80000100800 */
[----:B0-----:R-:W5:Y:S04]  /*4c1a0*/  LDL R6, [R1+0x2c60] ;  /* 0x002c600001067983 */ /* 0x001f680000100800 */
[----:B---3--:R-:W3:Y:S01]  /*4c1b0*/  LDL R7, [R1+0x2c38] ;  /* 0x002c380001077983 */ /* 0x008ee20000100800 */
[----:B-1----:R-:W-:Y:S01]  /*4c1c0*/  PRMT R10, RZ, 0x7610, R10 ;  /* 0x00007610ff0a7816 */ /* 0x002fe2000000000a */
[----:B----4-:R-:W-:-:S02]  /*4c1d0*/  @!P0 IMAD.MOV.U32 R13, RZ, RZ, R14 ;  /* 0x000000ffff0d8224 */ /* 0x010fc400078e000e */
[----:B------:R-:W-:-:S05]  /*4c1e0*/  @!P0 IMAD.MOV.U32 R12, RZ, RZ, R5 ;  /* 0x000000ffff0c8224 */ /* 0x000fca00078e0005 */
[----:B------:R0:W4:Y:S04]  /*4c1f0*/  @!P0 LDG.E.U8 R10, desc[UR6][R12.64] ;  /* 0x000000060c0a8981 */ /* 0x000128000c1e1100 */
[----:B--2---:R-:W-:Y:S04]  /*4c200*/  STL [R1+0x3010], R8 ;  /* 0x0030100801007387 */ /* 0x004fe80000100800 */
[----:B------:R-:W2:Y:S04]  /*4c210*/  LDL R4, [R1+0x2c74] ;  /* 0x002c740001047983 */ /* 0x000ea80000100800 */
[----:B-----5:R-:W-:Y:S04]  /*4c220*/  STL [R1+0x3014], R9 ;  /* 0x0030140901007387 */ /* 0x020fe80000100800 */
[----:B------:R-:W5:Y:S01]  /*4c230*/  LDL R5, [R1+0x2c3c] ;  /* 0x002c3c0001057983 */ /* 0x000f620000100800 */
[----:B------:R-:W-:Y:S01]  /*4c240*/  PRMT R11, RZ, 0x7610, R11 ;  /* 0x00007610ff0b7816 */ /* 0x000fe2000000000b */
[----:B------:R-:W-:-:S02]  /*4c250*/  @!P1 IMAD.MOV.U32 R14, RZ, RZ, R0 ;  /* 0x000000ffff0e9224 */ /* 0x000fc400078e0000 */
[----:B------:R-:W-:Y:S01]  /*4c260*/  @!P1 IMAD.MOV.U32 R15, RZ, RZ, R3 ;  /* 0x000000ffff0f9224 */ /* 0x000fe200078e0003 */
[----:B0-----:R-:W-:-:S04]  /*4c270*/  PRMT R12, RZ, 0x7610, R12 ;  /* 0x00007610ff0c7816 */ /* 0x001fc8000000000c */
[----:B------:R0:W5:Y:S02]  /*4c280*/  @!P1 LDG.E.U8 R11, desc[UR6][R14.64] ;  /* 0x000000060e0b9981 */ /* 0x000164000c1e1100 */
[----:B0-----:R-:W-:Y:S02]  /*4c290*/  @!P0 IMAD.MOV.U32 R14, RZ, RZ, R6 ;  /* 0x000000ffff0e8224 */ /* 0x001fe400078e0006 */
[----:B---3--:R-:W-:-:S05]  /*4c2a0*/  @!P0 IMAD.MOV.U32 R15, RZ, RZ, R7 ;  /* 0x000000ffff0f8224 */ /* 0x008fca00078e0007 */
[----:B------:R2:W3:Y:S01]  /*4c2b0*/  @!P0 LDG.E.U8 R12, desc[UR6][R14.64] ;  /* 0x000000060e0c8981 */ /* 0x0004e2000c1e1100 */
[----:B------:R-:W-:-:S03]  /*4c2c0*/  PRMT R13, RZ, 0x7610, R13 ;  /* 0x00007610ff0d7816 */ /* 0x000fc6000000000d */
[----:B----4-:R0:W-:Y:S04]  /*4c2d0*/  STL [R1+0x3000], R10 ;  /* 0x0030000a01007387 */ /* 0x0101e80000100800 */
[----:B------:R-:W4:Y:S04]  /*4c2e0*/  LDL R3, [R1+0x2c48] ;  /* 0x002c480001037983 */ /* 0x000f280000100800 */
[----:B------:R-:W4:Y:S01]  /*4c2f0*/  LDL R0, [R1+0x2c70] ;  /* 0x002c700001007983 */ /* 0x000f220000100800 */
[----:B--2---:R-:W-:Y:S02]  /*4c300*/  @!P1 IMAD.MOV.U32 R14, RZ, RZ, R4 ;  /* 0x000000ffff0e9224 */ /* 0x004fe400078e0004 */
[----:B-----5:R-:W-:-:S05]  /*4c310*/  @!P1 IMAD.MOV.U32 R15, RZ, RZ, R5 ;  /* 0x000000ffff0f9224 */ /* 0x020fca00078e0005 */
[----:B------:R4:W2:Y:S04]  /*4c320*/  @!P1 LDG.E.U8 R13, desc[UR6][R14.64] ;  /* 0x000000060e0d9981 */ /* 0x0008a8000c1e1100 */
[----:B------:R1:W-:Y:S04]  /*4c330*/  STL [R1+0x3018], R11 ;  /* 0x0030180b01007387 */ /* 0x0003e80000100800 */
[----:B0-----:R-:W5:Y:S04]  /*4c340*/  LDL R10, [R1+0x2c84] ;  /* 0x002c8400010a7983 */ /* 0x001f680000100800 */
[----:B------:R-:W5:Y:S04]  /*4c350*/  LDL R8, [R1+0x2c80] ;  /* 0x002c800001087983 */ /* 0x000f680000100800 */
[----:B-1----:R-:W5:Y:S04]  /*4c360*/  LDL R11, [R1+0x2c4c] ;  /* 0x002c4c00010b7983 */ /* 0x002f680000100800 */
[----:B---3--:R-:W-:Y:S04]  /*4c370*/  STL [R1+0x2ff0], R12 ;  /* 0x002ff00c01007387 */ /* 0x008fe80000100800 */
[----:B------:R-:W3:Y:S04]  /*4c380*/  LDL R9, [R1+0x2c58] ;  /* 0x002c580001097983 */ /* 0x000ee80000100800 */
[----:B------:R-:W3:Y:S04]  /*4c390*/  LDL R7, [R1+0x2c5c] ;  /* 0x002c5c0001077983 */ /* 0x000ee80000100800 */
[----:B------:R-:W3:Y:S04]  /*4c3a0*/  LDL R6, [R1+0x2c8c] ;  /* 0x002c8c0001067983 */ /* 0x000ee80000100800 */
[----:B------:R-:W3:Y:S04]  /*4c3b0*/  LDL R5, [R1+0x2c68] ;  /* 0x002c680001057983 */ /* 0x000ee80000100800 */
[----:B------:R-:W3:Y:S01]  /*4c3c0*/  LDL R4, [R1+0x2c88] ;  /* 0x002c880001047983 */ /* 0x000ee20000100800 */
[----:B----4-:R-:W-:-:S02]  /*4c3d0*/  @!P0 IMAD.MOV.U32 R14, RZ, RZ, R0 ;  /* 0x000000ffff0e8224 */ /* 0x010fc400078e0000 */
[----:B------:R-:W-:Y:S01]  /*4c3e0*/  @!P0 IMAD.MOV.U32 R15, RZ, RZ, R3 ;  /* 0x000000ffff0f8224 */ /* 0x000fe200078e0003 */
[----:B------:R-:W-:Y:S02]  /*4c3f0*/  PRMT R17, RZ, 0x7610, R17 ;  /* 0x00007610ff117816 */ /* 0x000fe40000000011 */
[----:B------:R-:W-:-:S04]  /*4c400*/  PRMT R19, RZ, 0x7610, R19 ;  /* 0x00007610ff137816 */ /* 0x000fc80000000013 */
[----:B------:R5:W4:Y:S04]  /*4c410*/  @!P0 LDG.E.U8 R17, desc[UR6][R14.64] ;  /* 0x000000060e118981 */ /* 0x000b28000c1e1100 */
[----:B--2---:R-:W-:Y:S04]  /*4c420*/  STL [R1+0x301c], R13 ;  /* 0x00301c0d01007387 */ /* 0x004fe80000100800 */
[----:B------:R-:W2:Y:S04]  /*4c430*/  LDL R3, [R1+0x2c6c] ;  /* 0x002c6c0001037983 */ /* 0x000ea80000100800 */
[----:B------:R-:W4:Y:S01]  /*4c440*/  LDL R0, [R1+0x2c94] ;  /* 0x002c940001007983 */ /* 0x000f220000100800 */
[----:B-----5:R-:W-:Y:S01]  /*4c450*/  @!P1 IMAD.MOV.U32 R14, RZ, RZ, R10 ;  /* 0x000000ffff0e9224 */ /* 0x020fe200078e000a */
[----:B------:R-:W-:Y:S01]  /*4c460*/  PRMT R21, RZ, 0x7610, R21 ;  /* 0x00007610ff157816 */ /* 0x000fe20000000015 */
[----:B------:R-:W-:-:S05]  /*4c470*/  @!P1 IMAD.MOV.U32 R15, RZ, RZ, R11 ;  /* 0x000000ffff0f9224 */ /* 0x000fca00078e000b */
[----:B------:R0:W5:Y:S01]  /*4c480*/  @!P1 LDG.E.U8 R19, desc[UR6][R14.64] ;  /* 0x000000060e139981 */ /* 0x000162000c1e1100 */
[----:B------:R-:W-:Y:S01]  /*4c490*/  PRMT R23, RZ, 0x7610, R23 ;  /* 0x00007610ff177816 */ /* 0x000fe20000000017 */
[----:B0-----:R-:W-:Y:S02]  /*4c4a0*/  @!P0 IMAD.MOV.U32 R14, RZ, RZ, R8 ;  /* 0x000000ffff0e8224 */ /* 0x001fe400078e0008 */
[----:B---3--:R-:W-:-:S05]  /*4c4b0*/  @!P0 IMAD.MOV.U32 R15, RZ, RZ, R9 ;  /* 0x000000ffff0f8224 */ /* 0x008fca00078e0009 */
[----:B------:R0:W3:Y:S01]  /*4c4c0*/  @!P0 LDG.E.U8 R21, desc[UR6][R14.64] ;  /* 0x000000060e158981 */ /* 0x0000e2000c1e1100 */
[----:B------:R-:W-:Y:S01]  /*4c4d0*/  PRMT R24, RZ, 0x7610, R24 ;  /* 0x00007610ff187816 */ /* 0x000fe20000000018 */
[----:B0-----:R-:W-:Y:S02]  /*4c4e0*/  @!P1 IMAD.MOV.U32 R14, RZ, RZ, R6 ;  /* 0x000000ffff0e9224 */ /* 0x001fe400078e0006 */
[----:B------:R-:W-:-:S05]  /*4c4f0*/  @!P1 IMAD.MOV.U32 R15, RZ, RZ, R7 ;  /* 0x000000ffff0f9224 */ /* 0x000fca00078e0007 */
[----:B------:R0:W3:Y:S01]  /*4c500*/  @!P1 LDG.E.U8 R23, desc[UR6][R14.64] ;  /* 0x000000060e179981 */ /* 0x0000e2000c1e1100 */
[----:B------:R-:W-:Y:S01]  /*4c510*/  PRMT R25, RZ, 0x7610, R25 ;  /* 0x00007610ff197816 */ /* 0x000fe20000000019 */
[----:B0-----:R-:W-:Y:S02]  /*4c520*/  @!P0 IMAD.MOV.U32 R14, RZ, RZ, R4 ;  /* 0x000000ffff0e8224 */ /* 0x001fe400078e0004 */
[----:B------:R-:W-:Y:S01]  /*4c530*/  @!P0 IMAD.MOV.U32 R15, RZ, RZ, R5 ;  /* 0x000000ffff0f8224 */ /* 0x000fe200078e0005 */
[----:B------:R-:W-:Y:S04]  /*4c540*/  LDS.U8 R4, [R2+UR8+0x88] ;  /* 0x0000880802047984 */ /* 0x000fe80008000000 */
[----:B------:R2:W3:Y:S02]  /*4c550*/  @!P0 LDG.E.U8 R24, desc[UR6][R14.64] ;  /* 0x000000060e188981 */ /* 0x0004e4000c1e1100 */
[----:B--2---:R-:W-:-:S02]  /*4c560*/  @!P1 IMAD.MOV.U32 R15, RZ, RZ, R3 ;  /* 0x000000ffff0f9224 */ /* 0x004fc400078e0003 */
[----:B----4-:R-:W-:Y:S01]  /*4c570*/  @!P1 IMAD.MOV.U32 R14, RZ, RZ, R0 ;  /* 0x000000ffff0e9224 */ /* 0x010fe200078e0000 */
[----:B------:R-:W0:Y:S04]  /*4c580*/  LDS.U8 R3, [R2+UR8] ;  /* 0x0000000802037984 */ /* 0x000e280008000000 */
[----:B------:R-:W1:Y:S04]  /*4c590*/  LDS.U8 R0, [R2+UR8+0x110] ;  /* 0x0001100802007984 */ /* 0x000e680008000000 */
[----:B------:R-:W2:Y:S04]  /*4c5a0*/  @!P1 LDG.E.U8 R25, desc[UR6][R14.64] ;  /* 0x000000060e199981 */ /* 0x000ea8000c1e1100 */
[----:B------:R-:W-:Y:S04]  /*4c5b0*/  STL [R1+0x3040], R17 ;  /* 0x0030401101007387 */ /* 0x000fe80000100800 */
[----:B-----5:R-:W-:Y:S04]  /*4c5c0*/  STL [R1+0x3044], R19 ;  /* 0x0030441301007387 */ /* 0x020fe80000100800 */
[----:B---3--:R-:W-:Y:S04]  /*4c5d0*/  STL [R1+0x3020], R21 ;  /* 0x0030201501007387 */ /* 0x008fe80000100800 */
[----:B------:R-:W-:Y:S04]  /*4c5e0*/  STL [R1+0x3024], R23 ;  /* 0x0030241701007387 */ /* 0x000fe80000100800 */
[----:B------:R-:W-:Y:S04]  /*4c5f0*/  STL [R1+0x3028], R24 ;  /* 0x0030281801007387 */ /* 0x000fe80000100800 */
[----:B--2---:R-:W-:Y:S04]  /*4c600*/  STL [R1+0x3048], R25 ;  /* 0x0030481901007387 */ /* 0x004fe80000100800 */
[----:B0-----:R-:W-:Y:S04]  /*4c610*/  STL [R1+0x274], R3 ;  /* 0x0002740301007387 */ /* 0x001fe80000100800 */
[----:B------:R-:W0:Y:S04]  /*4c620*/  LDS.U8 R3, [R2+UR8+0x198] ;  /* 0x0001980802037984 */ /* 0x000e280008000000 */
[----:B------:R-:W-:Y:S04]  /*4c630*/  STL [R1+0x270], R4 ;  /* 0x0002700401007387 */ /* 0x000fe80000100800 */
[----:B------:R-:W2:Y:S04]  /*4c640*/  LDS.U8 R4, [R2+UR8+0x8] ;  /* 0x0000080802047984 */ /* 0x000ea80008000000 */
[----:B-1----:R-:W-:Y:S04]  /*4c650*/  STL [R1+0x10cc], R0 ;  /* 0x0010cc0001007387 */ /* 0x002fe80000100800 */
[----:B------:R-:W1:Y:S04]  /*4c660*/  LDS.U8 R0, [R2+UR8+0x80] ;  /* 0x0000800802007984 */ /* 0x000e680008000000 */
[----:B0-----:R-:W-:Y:S04]  /*4c670*/  STL [R1+0x10c8], R3 ;  /* 0x0010c80301007387 */ /* 0x001fe80000100800 */
[----:B------:R-:W0:Y:S04]  /*4c680*/  LDS.U8 R3, [R2+UR8+0x118] ;  /* 0x0001180802037984 */ /* 0x000e280008000000 */
[----:B--2---:R-:W-:Y:S04]  /*4c690*/  STL [R1+0x284], R4 ;  /* 0x0002840401007387 */ /* 0x004fe80000100800 */
        /* <DEDUP_REMOVED lines=236> */
[----:B------:R-:W1:Y:S01]  /*4d560*/  LDS.U8 R0, [R2+UR8+0x3890] ;  /* 0x0038900802007984 */ /* 0x000e620008000000 */
[----:B------:R-:W-:-:S02]  /*4d570*/  LOP3.LUT R29, R2, 0x20, RZ, 0x3c, !PT ;  /* 0x00000020021d7812 */ /* 0x000fc400078e3cff */
[C---:B------:R-:W-:Y:S02]  /*4d580*/  LOP3.LUT R14, R2.reuse, 0x40, RZ, 0x3c, !PT ;  /* 0x00000040020e7812 */ /* 0x040fe400078e3cff */
[----:B------:R-:W-:-:S05]  /*4d590*/  LOP3.LUT R15, R2, 0x60, RZ, 0x3c, !PT ;  /* 0x00000060020f7812 */ /* 0x000fca00078e3cff */
[----:B------:R-:W-:Y:S04]  /*4d5a0*/  LDS.U8 R5, [R15+UR8+0x3908] ;  /* 0x003908080f057984 */ /* 0x000fe80008000000 */
[----:B0-----:R-:W-:Y:S04]  /*4d5b0*/  STL [R1+0x2ef0], R3 ;  /* 0x002ef00301007387 */ /* 0x001fe80000100800 */
[----:B------:R-:W0:Y:S04]  /*4d5c0*/  LDS.U8 R3, [R2+UR8+0x3908] ;  /* 0x0039080802037984 */ /* 0x000e280008000000 */
[----:B--2---:R-:W-:Y:S04]  /*4d5d0*/  STL [R1+0x2df8], R4 ;  /* 0x002df80401007387 */ /* 0x004fe80000100800 */
[----:B------:R-:W2:Y:S04]  /*4d5e0*/  LDS.U8 R2, [R2+UR8+0x3980] ;  /* 0x0039800802027984 */ /* 0x000ea80008000000 */
[----:B-1----:R-:W-:Y:S04]  /*4d5f0*/  STL [R1+0x2df4], R0 ;  /* 0x002df40001007387 */ /* 0x002fe80000100800 */
[----:B------:R-:W1:Y:S04]  /*4d600*/  LDS.U8 R0, [R29+UR8] ;  /* 0x000000081d007984 */ /* 0x000e680008000000 */
        /* <DEDUP_REMOVED lines=255> */
[----:B------:R-:W2:Y:S04]  /*4e600*/  LDS.U8 R2, [R14+UR8] ;  /* 0x000000080e027984 */ /* 0x000ea80008000000 */
        /* <DEDUP_REMOVED lines=255> */
[----:B------:R-:W0:Y:S04]  /*4f600*/  LDS.U8 R3, [R15+UR8] ;  /* 0x000000080f037984 */ /* 0x000e280008000000 */
        /* <DEDUP_REMOVED lines=250> */
[----:B------:R-:W3:Y:S01]  /*505b0*/  LDS.U8 R15, [R15+UR8+0x3980] ;  /* 0x003980080f0f7984 */ /* 0x000ee20008000000 */
[----:B------:R-:W-:Y:S06]  /*505c0*/  BAR.SYNC.DEFER_BLOCKING 0x0 ;  /* 0x0000000000007b1d */ /* 0x000fec0000010000 */
[----:B0-----:R-:W-:Y:S04]  /*505d0*/  STL [R1+0x2fb0], R3 ;  /* 0x002fb00301007387 */ /* 0x001fe80000100800 */
[----:B------:R-:W4:Y:S04]  /*505e0*/  LDL.LU R14, [R1+0x1018] ;  /* 0x00101800010e7983 */ /* 0x000f280000300800 */
[----:B--2---:R0:W-:Y:S04]  /*505f0*/  STL [R1+0x2eb8], R2 ;  /* 0x002eb80201007387 */ /* 0x0041e80000100800 */
[----:B------:R-:W2:Y:S04]  /*50600*/  LDL.LU R29, [R1+0xffc] ;  /* 0x000ffc00011d7983 */ /* 0x000ea80000300800 */
[----:B-1----:R1:W-:Y:S04]  /*50610*/  STL [R1+0x2eb4], R0 ;  /* 0x002eb40001007387 */ /* 0x0023e80000100800 */
[----:B0-----:R-:W5:Y:S04]  /*50620*/  LDL.LU R2, [R1+0xff8] ;  /* 0x000ff80001027983 */ /* 0x001f680000300800 */
        /* <DEDUP_REMOVED lines=21> */
[----:B-1----:R-:W2:Y:S04]  /*50780*/  LDL.LU R0, [R1+0xe48] ;  /* 0x000e480001007983 */ /* 0x002ea80000300800 */
[----:B------:R-:W2:Y:S04]  /*50790*/  LDL.LU R4, [R1+0xe2c] ;  /* 0x000e2c0001047983 */ /* 0x000ea80000300800 */
[----:B------:R-:W2:Y:S04]  /*507a0*/  LDL.LU R3, [R1+0xe28] ;  /* 0x000e280001037983 */ /* 0x000ea80000300800 */
[----:B------:R-:W-:Y:S04]  /*507b0*/  STL [R1+0x2fb8], R5 ;  /* 0x002fb80501007387 */ /* 0x000fe80000100800 */
[----:B---3--:R0:W-:Y:S04]  /*507c0*/  STL [R1+0x2fac], R15 ;  /* 0x002fac0f01007387 */ /* 0x0081e80000100800 */
[----:B0-----:R-:W3:Y:S01]  /*507d0*/  LDL.LU R15, [R1+0x101c] ;  /* 0x00101c00010f7983 */ /* 0x001ee20000300800 */
[----:B------:R-:W0:Y:S02]  /*507e0*/  S2R R5, SR_TID.X ;  /* 0x0000000000057919 */ /* 0x000e240000002100 */
[----:B0-----:R-:W-:-:S05]  /*507f0*/  LOP3.LUT R5, R5, 0x3f, RZ, 0xc0, !PT ;  /* 0x0000003f05057812 */ /* 0x001fca00078ec0ff */
[----:B---3--:R0:W-:Y:S04]  /*50800*/  STS.U8 [R5+UR8], R15 ;  /* 0x0000000f05007988 */ /* 0x0081e80008000008 */
[----:B0-----:R-:W3:Y:S04]  /*50810*/  LDL.LU R15, [R1+0xde8] ;  /* 0x000de800010f7983 */ /* 0x001ee80000300800 */
[----:B---3--:R0:W-:Y:S04]  /*50820*/  STL [R1+0x3064], R15 ;  /* 0x0030640f01007387 */ /* 0x0081e80000100800 */
[----:B0-----:R-:W3:Y:S04]  /*50830*/  LDL.LU R15, [R1+0xdec] ;  /* 0x000dec00010f7983 */ /* 0x001ee80000300800 */
[----:B---3--:R0:W-:Y:S04]  /*50840*/  STL [R1+0x3068], R15 ;  /* 0x0030680f01007387 */ /* 0x0081e80000100800 */
[----:B0-----:R-:W3:Y:S04]  /*50850*/  LDL.LU R15, [R1+0xe08] ;  /* 0x000e0800010f7983 */ /* 0x001ee80000300800 */
[----:B----4-:R-:W-:Y:S04]  /*50860*/  STS.U8 [R5+UR8+0x40], R14 ;  /* 0x0000400e05007988 */ /* 0x010fe80008000008 */
[----:B--2---:R-:W-:Y:S04]  /*50870*/  STS.U8 [R5+UR8+0x240], R29 ;  /* 0x0002401d05007988 */ /* 0x004fe80008000008 */
[----:B-----5:R-:W-:Y:S04]  /*50880*/  STS.U8 [R5+UR8+0x200], R2 ;  /* 0x0002000205007988 */ /* 0x020fe80008000008 */
        /* <DEDUP_REMOVED lines=10> */
[----:B---3--:R0:W-:Y:S04]  /*50930*/  STL [R1+0x306c], R15 ;  /* 0x00306c0f01007387 */ /* 0x0081e80000100800 */
        /* <DEDUP_REMOVED lines=13> */
[----:B------:R0:W-:Y:S04]  /*50a10*/  STS.U8 [R5+UR8+0xe40], R9 ;  /* 0x000e400905007988 */ /* 0x0001e80008000008 */
[----:B------:R-:W3:Y:S04]  /*50a20*/  LDL.LU R10, [R1+0xb90] ;  /* 0x000b9000010a7983 */ /* 0x000ee80000300800 */
[----:B------:R1:W-:Y:S04]  /*50a30*/  STS.U8 [R5+UR8+0xe00], R8 ;  /* 0x000e000805007988 */ /* 0x0003e80008000008 */
[----:B------:R0:W-:Y:S04]  /*50a40*/  STS.U8 [R5+UR8+0x1000], R7 ;  /* 0x0010000705007988 */ /* 0x0001e80008000008 */
[----:B------:R0:W-:Y:S04]  /*50a50*/  STS.U8 [R5+UR8+0x1040], R6 ;  /* 0x0010400605007988 */ /* 0x0001e80008000008 */
[----:B------:R1:W-:Y:S04]  /*50a60*/  STS.U8 [R5+UR8+0x1240], R16 ;  /* 0x0012401005007988 */ /* 0x0003e80008000008 */
[----:B------:R1:W-:Y:S04]  /*50a70*/  STS.U8 [R5+UR8+0x1200], R18 ;  /* 0x0012001205007988 */ /* 0x0003e80008000008 */
[----:B0-----:R-:W3:Y:S04]  /*50a80*/  LDL.LU R9, [R1+0xb8c] ;  /* 0x000b8c0001097983 */ /* 0x001ee80000300800 */
[----:B-1----:R-:W3:Y:S04]  /*50a90*/  LDL.LU R8, [R1+0xb70] ;  /* 0x000b700001087983 */ /* 0x002ee80000300800 */
        /* <DEDUP_REMOVED lines=18> */
[----:B0-----:R-:W3:Y:S04]  /*50bc0*/  LDL.LU R4, [R1+0xacc] ;  /* 0x000acc0001047983 */ /* 0x001ee80000300800 */
[----:B-1----:R-:W3:Y:S04]  /*50bd0*/  LDL.LU R3, [R1+0x420] ;  /* 0x0004200001037983 */ /* 0x002ee80000300800 */
[----:B--2---:R0:W-:Y:S04]  /*50be0*/  STS.U8 [R5+UR8+0x1c00], R15 ;  /* 0x001c000f05007988 */ /* 0x0041e80008000008 */
[----:B0-----:R-:W2:Y:S04]  /*50bf0*/  LDL.LU R15, [R1+0x306c] ;  /* 0x00306c00010f7983 */ /* 0x001ea80000300800 */
[----:B--2---:R0:W-:Y:S04]  /*50c00*/  STS.U8 [R5+UR8+0x1c40], R15 ;  /* 0x001c400f05007988 */ /* 0x0041e80008000008 */
[----:B0-----:R-:W2:Y:S04]  /*50c10*/  LDL.LU R15, [R1+0x3068] ;  /* 0x00306800010f7983 */ /* 0x001ea80000300800 */
[----:B--2---:R0:W-:Y:S04]  /*50c20*/  STS.U8 [R5+UR8+0x1e40], R15 ;  /* 0x001e400f05007988 */ /* 0x0041e80008000008 */
[----:B0-----:R-:W2:Y:S04]  /*50c30*/  LDL.LU R15, [R1+0x3064] ;  /* 0x00306400010f7983 */ /* 0x001ea80000300800 */
[----:B--2---:R0:W-:Y:S04]  /*50c40*/  STS.U8 [R5+UR8+0x1e00], R15 ;  /* 0x001e000f05007988 */ /* 0x0041e80008000008 */
[----:B0-----:R-:W2:Y:S04]  /*50c50*/  LDL.LU R15, [R1+0x3e0] ;  /* 0x0003e000010f7983 */ /* 0x001ea80000300800 */
[----:B--2---:R0:W-:Y:S04]  /*50c60*/  STL [R1+0x3058], R15 ;  /* 0x0030580f01007387 */ /* 0x0041e80000100800 */
[----:B0-----:R-:W2:Y:S04]  /*50c70*/  LDL.LU R15, [R1+0x3fc] ;  /* 0x0003fc00010f7983 */ /* 0x001ea80000300800 */
[----:B--2---:R0:W-:Y:S04]  /*50c80*/  STL [R1+0x305c], R15 ;  /* 0x00305c0f01007387 */ /* 0x0041e80000100800 */
[----:B0-----:R-:W2:Y:S04]  /*50c90*/  LDL.LU R15, [R1+0x400] ;  /* 0x00040000010f7983 */ /* 0x001ea80000300800 */
[----:B---3--:R-:W-:Y:S04]  /*50ca0*/  STS.U8 [R5+UR8+0x2000], R14 ;  /* 0x0020000e05007988 */ /* 0x008fe80008000008 */
[----:B----4-:R-:W-:Y:S04]  /*50cb0*/  STS.U8 [R5+UR8+0x2040], R29 ;  /* 0x0020401d05007988 */ /* 0x010fe80008000008 */
        /* <DEDUP_REMOVED lines=58> */
[----:B---3--:R-:W-:Y:S04]  /*51060*/  STS.U8 [R5+UR8+0x4240], R25 ;  /* 0x0042401905007988 */ /* 0x008fe80008000008 */
[----:B--2---:R0:W-:Y:S04]  /*51070*/  STS.U8 [R5+UR8+0x3c40], R15 ;  /* 0x003c400f05007988 */ /* 0x0041e80008000008 */
[----:B0-----:R-:W2:Y:S04]  /*51080*/  LDL.LU R15, [R1+0x3058] ;  /* 0x00305800010f7983 */ /* 0x001ea80000300800 */
[----:B------:R-:W3:Y:S04]  /*51090*/  LDL.LU R25, [R1+0x17c] ;  /* 0x00017c0001197983 */ /* 0x000ee80000300800 */
[----:B---3--:R0:W-:Y:S04]  /*510a0*/  STL [R1+0x304c], R25 ;  /* 0x00304c1901007387 */ /* 0x0081e80000100800 */
[----:B0-----:R-:W3:Y:S04]  /*510b0*/  LDL.LU R25, [R1+0x180] ;  /* 0x0001800001197983 */ /* 0x001ee80000300800 */
[----:B---3--:R0:W-:Y:S04]  /*510c0*/  STL [R1+0x3050], R25 ;  /* 0x0030501901007387 */ /* 0x0081e80000100800 */
[----:B0-----:R-:W3:Y:S04]  /*510d0*/  LDL.LU R25, [R1+0x19c] ;  /* 0x00019c0001197983 */ /* 0x001ee80000300800 */
[----:B------:R-:W-:Y:S04]  /*510e0*/  STS.U8 [R5+UR8+0x4640], R19 ;  /* 0x0046401305007988 */ /* 0x000fe80008000008 */
[----:B------:R-:W-:Y:S04]  /*510f0*/  STS.U8 [R5+UR8+0x4600], R17 ;  /* 0x0046001105007988 */ /* 0x000fe80008000008 */
[----:B------:R-:W-:Y:S04]  /*51100*/  STS.U8 [R5+UR8+0x4e40], R7 ;  /* 0x004e400705007988 */ /* 0x000fe80008000008 */
[----:B------:R-:W-:Y:S04]  /*51110*/  STS.U8 [R5+UR8+0x4e00], R6 ;  /* 0x004e000605007988 */ /* 0x000fe80008000008 */
[----:B------:R-:W-:Y:S04]  /*51120*/  STS.U8 [R5+UR8+0x5640], R28 ;  /* 0x0056401c05007988 */ /* 0x000fe80008000008 */
[----:B------:R-:W-:Y:S04]  /*51130*/  STS.U8 [R5+UR8+0x5600], R0 ;  /* 0x0056000005007988 */ /* 0x000fe80008000008 */
[----:B------:R-:W-:Y:S04]  /*51140*/  STS.U8 [R5+UR8+0x5840], R3 ;  /* 0x0058400305007988 */ /* 0x000fe80008000008 */
[----:B--2---:R-:W-:Y:S04]  /*51150*/  STS.U8 [R5+UR8+0x3e40], R15 ;  /* 0x003e400f05007988 */ /* 0x004fe80008000008 */
[----:B------:R-:W-:Y:S04]  /*51160*/  STS.U8 [R5+UR8+0x3e00], R14 ;  /* 0x003e000e05007988 */ /* 0x000fe80008000008 */
[----:B----4-:R-:W-:Y:S04]  /*51170*/  STS.U8 [R5+UR8+0x4000], R29 ;  /* 0x0040001d05007988 */ /* 0x010fe80008000008 */
[----:B-----5:R-:W-:Y:S04]  /*51180*/  STS.U8 [R5+UR8+0x4040], R2 ;  /* 0x0040400205007988 */ /* 0x020fe80008000008 */
        /* <DEDUP_REMOVED lines=58> */
[----:B--2---:R0:W-:Y:S04]  /*51530*/  STS.U8 [R5+UR8+0x5c40], R25 ;  /* 0x005c401905007988 */ /* 0x0041e80008000008 */
[----:B0-----:R-:W2:Y:S04]  /*51540*/  LDL.LU R25, [R1+0x3048] ;  /* 0x0030480001197983 */ /* 0x001ea80000300800 */
[----:B------:R-:W3:Y:S04]  /*51550*/  LDL.LU R19, [R1+0x3044] ;  /* 0x0030440001137983 */ /* 0x000ee80000300800 */
[----:B------:R-:W4:Y:S04]  /*51560*/  LDL.LU R17, [R1+0x3040] ;  /* 0x0030400001117983 */ /* 0x000f280000300800 */
[----:B------:R-:W5:Y:S04]  /*51570*/  LDL.LU R7, [R1+0x303c] ;  /* 0x00303c0001077983 */ /* 0x000f680000300800 */
[----:B------:R-:W2:Y:S04]  /*51580*/  LDL.LU R6, [R1+0x3038] ;  /* 0x0030380001067983 */ /* 0x000ea80000300800 */
[----:B------:R-:W2:Y:S04]  /*51590*/  LDL.LU R28, [R1+0x3034] ;  /* 0x00303400011c7983 */ /* 0x000ea80000300800 */
[----:B------:R-:W2:Y:S04]  /*515a0*/  LDL.LU R0, [R1+0x3030] ;  /* 0x0030300001007983 */ /* 0x000ea80000300800 */
[----:B------:R-:W3:Y:S04]  /*515b0*/  LDL.LU R3, [R1+0x302c] ;  /* 0x00302c0001037983 */ /* 0x000ee80000300800 */
[----:B------:R0:W-:Y:S04]  /*515c0*/  STS.U8 [R5+UR8+0x7800], R4 ;  /* 0x0078000405007988 */ /* 0x0001e80008000008 */
[----:B0-----:R-:W4:Y:S04]  /*515d0*/  LDL.LU R4, [R1+0x1014] ;  /* 0x0010140001047983 */ /* 0x001f280000300800 */
[----:B------:R0:W-:Y:S02]  /*515e0*/  STS.U8 [R5+UR8+0x7600], R27 ;  /* 0x0076001b05007988 */ /* 0x0001e40008000008 */
[----:B0-----:R-:W0:Y:S02]  /*515f0*/  S2R R27, SR_TID.X ;  /* 0x00000000001b7919 */ /* 0x001e240000002100 */
[----:B------:R-:W-:Y:S04]  /*51600*/  STS.U8 [R5+UR8+0x6800], R2 ;  /* 0x0068000205007988 */ /* 0x000fe80008000008 */
[----:B------:R-:W-:Y:S04]  /*51610*/  STS.U8 [R5+UR8+0x6440], R15 ;  /* 0x0064400f05007988 */ /* 0x000fe80008000008 */
[----:B------:R-:W-:Y:S04]  /*51620*/  STS.U8 [R5+UR8+0x6640], R14 ;  /* 0x0066400e05007988 */ /* 0x000fe80008000008 */
[----:B------:R-:W-:Y:S04]  /*51630*/  STS.U8 [R5+UR8+0x6600], R29 ;  /* 0x0066001d05007988 */ /* 0x000fe80008000008 */
[----:B------:R-:W-:Y:S04]  /*51640*/  STS.U8 [R5+UR8+0x6840], R24 ;  /* 0x0068401805007988 */ /* 0x000fe80008000008 */
[----:B--2---:R1:W-:Y:S04]  /*51650*/  STS.U8 [R5+UR8+0x7a40], R0 ;  /* 0x007a400005007988 */ /* 0x0043e80008000008 */
[----:B-1----:R-:W2:Y:S04]  /*51660*/  LDL.LU R0, [R1+0x1010] ;  /* 0x0010100001007983 */ /* 0x002ea80000300800 */
[----:B---3--:R1:W-:Y:S04]  /*51670*/  STS.U8 [R5+UR8+0x7e00], R19 ;  /* 0x007e001305007988 */ /* 0x0083e80008000008 */
[----:B----4-:R3:W-:Y:S04]  /*51680*/  STS.U8 [R5+UR8+0x7e40], R17 ;  /* 0x007e401105007988 */ /* 0x0107e80008000008 */
[----:B-----5:R4:W-:Y:S04]  /*51690*/  STS.U8 [R5+UR8+0x7c40], R7 ;  /* 0x007c400705007988 */ /* 0x0209e80008000008 */
[----:B------:R5:W-:Y:S01]  /*516a0*/  STS.U8 [R5+UR8+0x7a00], R28 ;  /* 0x007a001c05007988 */ /* 0x000be20008000008 */
[----:B0-----:R-:W-:-:S03]  /*516b0*/  LOP3.LUT R2, R27, 0x7, RZ, 0xc0, !PT ;  /* 0x000000071b027812 */ /* 0x001fc600078ec0ff */
[----:B------:R0:W-:Y:S04]  /*516c0*/  STS.U8 [R5+UR8+0x7840], R3 ;  /* 0x0078400305007988 */ /* 0x0001e80008000008 */
[----:B-1----:R-:W2:Y:S04]  /*516d0*/  LDL.LU R19, [R1+0xfd4] ;  /* 0x000fd40001137983 */ /* 0x002ea80000300800 */
[----:B---3--:R-:W3:Y:S04]  /*516e0*/  LDL.LU R17, [R1+0xfd0] ;  /* 0x000fd00001117983 */ /* 0x008ee80000300800 */
[----:B----4-:R-:W4:Y:S04]  /*516f0*/  LDL.LU R7, [R1+0xf9c] ;  /* 0x000f9c0001077983 */ /* 0x010f280000300800 */
[----:B-----5:R-:W5:Y:S04]  /*51700*/  LDL.LU R28, [R1+0xf94] ;  /* 0x000f9400011c7983 */ /* 0x020f680000300800 */
[----:B------:R-:W5:Y:S04]  /*51710*/  LDL.LU R15, [R1+0xf64] ;  /* 0x000f6400010f7983 */ /* 0x000f680000300800 */
[----:B------:R-:W5:Y:S04]  /*51720*/  LDL.LU R14, [R1+0xf60] ;  /* 0x000f6000010e7983 */ /* 0x000f680000300800 */
[----:B------:R1:W-:Y:S04]  /*51730*/  STS.U8 [R5+UR8+0x6a40], R23 ;  /* 0x006a401705007988 */ /* 0x0003e80008000008 */
[----:B------:R0:W-:Y:S04]  /*51740*/  STS.U8 [R5+UR8+0x6a00], R21 ;  /* 0x006a001505007988 */ /* 0x0001e80008000008 */
[----:B------:R0:W-:Y:S04]  /*51750*/  STS.U8 [R5+UR8+0x6c00], R13 ;  /* 0x006c000d05007988 */ /* 0x0001e80008000008 */
[----:B------:R0:W-:Y:S04]  /*51760*/  STS.U8 [R5+UR8+0x6c40], R12 ;  /* 0x006c400c05007988 */ /* 0x0001e80008000008 */
        /* <DEDUP_REMOVED lines=8> */
[----:B------:R-:W-:Y:S01]  /*517f0*/  STS.U8 [R5+UR8+0x7640], R26 ;  /* 0x0076401a05007988 */ /* 0x000fe20008000008 */
[----:B0-----:R-:W-:-:S03]  /*51800*/  LOP3.LUT R3, R5, 0x10, RZ, 0x3c, !PT ;  /* 0x0000001005037812 */ /* 0x001fc600078e3cff */
[----:B------:R0:W-:Y:S04]  /*51810*/  STS.U8 [R5+UR8+0x7c00], R6 ;  /* 0x007c000605007988 */ /* 0x0001e80008000008 */
[----:B------:R-:W5:Y:S04]  /*51820*/  LDL.LU R29, [R1+0xf44] ;  /* 0x000f4400011d7983 */ /* 0x000f680000300800 */
[----:B------:R-:W5:Y:S01]  /*51830*/  LDL.LU R24, [R1+0xf40] ;  /* 0x000f400001187983 */ /* 0x000f620000300800 */
[----:B------:R-:W-:-:S03]  /*51840*/  IMAD R2, R2, 0x90, RZ ;  /* 0x0000009002027824 */ /* 0x000fc600078e02ff */
[----:B-1----:R-:W5:Y:S04]  /*51850*/  LDL.LU R23, [R1+0xf24] ;  /* 0x000f240001177983 */ /* 0x002f680000300800 */
[----:B------:R-:W5:Y:S04]  /*51860*/  LDL.LU R21, [R1+0xf20] ;  /* 0x000f200001157983 */ /* 0x000f680000300800 */
[----:B------:R-:W5:Y:S04]  /*51870*/  LDL.LU R13, [R1+0xf04] ;  /* 0x000f0400010d7983 */ /* 0x000f680000300800 */
[----:B------:R-:W5:Y:S01]  /*51880*/  LDL.LU R12, [R1+0xf00] ;  /* 0x000f0000010c7983 */ /* 0x000f620000300800 */
[----:B0-----:R-:W-:-:S03]  /*51890*/  IMAD.SHL.U32 R5, R27, 0x20, RZ ;  /* 0x000000201b057824 */ /* 0x001fc600078e00ff */
[----:B------:R-:W5:Y:S01]  /*518a0*/  LDL.LU R9, [R1+0xee4] ;  /* 0x000ee40001097983 */ /* 0x000f620000300800 */
[----:B------:R-:W-:-:S03]  /*518b0*/  IMAD.SHL.U32 R6, R27, 0x2, RZ ;  /* 0x000000021b067824 */ /* 0x000fc600078e00ff */
[----:B------:R-:W5:Y:S04]  /*518c0*/  LDL.LU R8, [R1+0xee0] ;  /* 0x000ee00001087983 */ /* 0x000f680000300800 */
[----:B------:R-:W5:Y:S01]  /*518d0*/  LDL.LU R16, [R1+0xea4] ;  /* 0x000ea40001107983 */ /* 0x000f620000300800 */
[----:B------:R-:W-:-:S03]  /*518e0*/  LOP3.LUT R5, R5, 0x400, RZ, 0xc0, !PT ;  /* 0x0000040005057812 */ /* 0x000fc600078ec0ff */
[----:B------:R-:W5:Y:S01]  /*518f0*/  LDL.LU R18, [R1+0xea0] ;  /* 0x000ea00001127983 */ /* 0x000f620000300800 */
[----:B------:R-:W-:-:S03]  /*51900*/  LOP3.LUT R2, R2, 0x30, R6, 0x78, !PT ;  /* 0x0000003002027812 */ /* 0x000fc600078e7806 */
[----:B------:R-:W5:Y:S04]  /*51910*/  LDL.LU R20, [R1+0xe84] ;  /* 0x000e840001147983 */ /* 0x000f680000300800 */
[----:B------:R-:W5:Y:S01]  /*51920*/  LDL.LU R6, [R1+0xff0] ;  /* 0x000ff00001067983 */ /* 0x000f620000300800 */
[----:B------:R-:W-:-:S03]  /*51930*/  LOP3.LUT R2, R2, R5, RZ, 0xfc, !PT ;  /* 0x0000000502027212 */ /* 0x000fc600078efcff */
        /* <DEDUP_REMOVED lines=10> */
[----:B------:R-:W-:Y:S04]  /*519e0*/  STS.U8 [R3+UR8+0x480], R19 ;  /* 0x0004801303007988 */ /* 0x000fe80008000008 */
[----:B---3--:R-:W-:Y:S04]  /*519f0*/  STS.U8 [R3+UR8+0x4c0], R17 ;  /* 0x0004c01103007988 */ /* 0x008fe80008000008 */
[----:B----4-:R-:W-:Y:S04]  /*51a00*/  STS.U8 [R3+UR8+0x6c0], R7 ;  /* 0x0006c00703007988 */ /* 0x010fe80008000008 */
[----:B-----5:R-:W-:Y:S04]  /*51a10*/  STS.U8 [R3+UR8+0x680], R28 ;  /* 0x0006801c03007988 */ /* 0x020fe80008000008 */
[----:B------:R-:W-:Y:S04]  /*51a20*/  STS.U8 [R3+UR8+0x880], R15 ;  /* 0x0008800f03007988 */ /* 0x000fe80008000008 */
[----:B------:R-:W-:Y:S04]  /*51a30*/  STS.U8 [R3+UR8+0x8c0], R14 ;  /* 0x0008c00e03007988 */ /* 0x000fe80008000008 */
[----:B------:R0:W-:Y:S04]  /*51a40*/  STS.U8 [R3+UR8+0x1080], R9 ;  /* 0x0010800903007988 */ /* 0x0001e80008000008 */
[----:B------:R1:W-:Y:S04]  /*51a50*/  STS.U8 [R3+UR8+0x10c0], R8 ;  /* 0x0010c00803007988 */ /* 0x0003e80008000008 */
[----:B------:R3:W-:Y:S04]  /*51a60*/  STS.U8 [R3+UR8+0x12c0], R16 ;  /* 0x0012c01003007988 */ /* 0x0007e80008000008 */
[----:B------:R4:W-:Y:S04]  /*51a70*/  STS.U8 [R3+UR8+0x1280], R18 ;  /* 0x0012801203007988 */ /* 0x0009e80008000008 */
[----:B------:R5:W-:Y:S04]  /*51a80*/  STS.U8 [R3+UR8+0x1480], R20 ;  /* 0x0014801403007988 */ /* 0x000be80008000008 */
[----:B0-----:R-:W2:Y:S04]  /*51a90*/  LDL.LU R9, [R1+0xe04] ;  /* 0x000e040001097983 */ /* 0x001ea80000300800 */
[----:B-1----:R-:W2:Y:S04]  /*51aa0*/  LDL.LU R8, [R1+0xe00] ;  /* 0x000e000001087983 */ /* 0x002ea80000300800 */
[----:B---3--:R-:W3:Y:S04]  /*51ab0*/  LDL.LU R16, [R1+0xde4] ;  /* 0x000de40001107983 */ /* 0x008ee80000300800 */
[----:B----4-:R-:W4:Y:S04]  /*51ac0*/  LDL.LU R18, [R1+0xde0] ;  /* 0x000de00001127983 */ /* 0x010f280000300800 */
[----:B------:R0:W-:Y:S04]  /*51ad0*/  STS.U8 [R3+UR8+0x2c0], R5 ;  /* 0x0002c00503007988 */ /* 0x0001e80008000008 */
[----:B-----5:R-:W5:Y:S04]  /*51ae0*/  LDL.LU R20, [R1+0xdc4] ;  /* 0x000dc40001147983 */ /* 0x020f680000300800 */
[----:B------:R1:W-:Y:S04]  /*51af0*/  STS.U8 [R3+UR8+0x280], R6 ;  /* 0x0002800603007988 */ /* 0x0003e80008000008 */
        /* <DEDUP_REMOVED lines=25> */
[----:B0-----:R-:W5:Y:S04]  /*51c90*/  LDL.LU R26, [R1+0xb48] ;  /* 0x000b4800011a7983 */ /* 0x001f680000300800 */
[----:B-1----:R-:W5:Y:S04]  /*51ca0*/  LDL.LU R27, [R1+0xb44] ;  /* 0x000b4400011b7983 */ /* 0x002f680000300800 */
[----:B------:R-:W5:Y:S04]  /*51cb0*/  LDL.LU R4, [R1+0xb28] ;  /* 0x000b280001047983 */ /* 0x000f680000300800 */
[----:B--2---:R0:W-:Y:S04]  /*51cc0*/  STS.U8 [R3+UR8+0x1a80], R0 ;  /* 0x001a800003007988 */ /* 0x0041e80008000008 */
[----:B0-----:R-:W2:Y:S04]  /*51cd0*/  LDL.LU R0, [R1+0xb24] ;  /* 0x000b240001007983 */ /* 0x001ea80000300800 */
[----:B------:R0:W-:Y:S04]  /*51ce0*/  STS.U8 [R3+UR8+0x14c0], R11 ;  /* 0x0014c00b03007988 */ /* 0x0001e80008000008 */
[----:B------:R1:W-:Y:S04]  /*51cf0*/  STS.U8 [R3+UR8+0x16c0], R10 ;  /* 0x0016c00a03007988 */ /* 0x0003e80008000008 */
[----:B0-----:R-:W2:Y:S04]  /*51d00*/  LDL.LU R11, [R1+0xb08] ;  /* 0x000b0800010b7983 */ /* 0x001ea80000300800 */
[----:B-1----:R-:W2:Y:S04]  /*51d10*/  LDL.LU R10, [R1+0xb04] ;  /* 0x000b0400010a7983 */ /* 0x002ea80000300800 */
[----:B------:R0:W-:Y:S04]  /*51d20*/  STS.U8 [R3+UR8+0x1c80], R9 ;  /* 0x001c800903007988 */ /* 0x0001e80008000008 */
[----:B------:R1:W-:Y:S04]  /*51d30*/  STS.U8 [R3+UR8+0x1cc0], R8 ;  /* 0x001cc00803007988 */ /* 0x0003e80008000008 */
[----:B---3--:R3:W-:Y:S04]  /*51d40*/  STS.U8 [R3+UR8+0x1ec0], R16 ;  /* 0x001ec01003007988 */ /* 0x0087e80008000008 */
[----:B----4-:R4:W-:Y:S04]  /*51d50*/  STS.U8 [R3+UR8+0x1e80], R18 ;  /* 0x001e801203007988 */ /* 0x0109e80008000008 */
[----:B0-----:R-:W2:Y:S04]  /*51d60*/  LDL.LU R9, [R1+0xae8] ;  /* 0x000ae80001097983 */ /* 0x001ea80000300800 */
[----:B-1----:R-:W2:Y:S04]  /*51d70*/  LDL.LU R8, [R1+0xae4] ;  /* 0x000ae40001087983 */ /* 0x002ea80000300800 */
[----:B---3--:R-:W3:Y:S04]  /*51d80*/  LDL.LU R16, [R1+0xac8] ;  /* 0x000ac80001107983 */ /* 0x008ee80000300800 */
[----:B-----5:R0:W-:Y:S04]  /*51d90*/  STS.U8 [R3+UR8+0x2080], R20 ;  /* 0x0020801403007988 */ /* 0x0201e80008000008 */
[----:B----4-:R-:W4:Y:S04]  /*51da0*/  LDL.LU R18, [R1+0xac4] ;  /* 0x000ac40001127983 */ /* 0x010f280000300800 */
[----:B0-----:R-:W5:Y:S04]  /*51db0*/  LDL.LU R20, [R1+0x418] ;  /* 0x0004180001147983 */ /* 0x001f680000300800 */
[----:B------:R0:W-:Y:S04]  /*51dc0*/  STS.U8 [R3+UR8+0x2e80], R22 ;  /* 0x002e801603007988 */ /* 0x0001e80008000008 */
[----:B------:R1:W-:Y:S04]  /*51dd0*/  STS.U8 [R3+UR8+0x3080], R26 ;  /* 0x0030801a03007988 */ /* 0x0003e80008000008 */
[----:B0-----:R-:W5:Y:S04]  /*51de0*/  LDL.LU R22, [R1+0x414] ;  /* 0x0004140001167983 */ /* 0x001f680000300800 */
[----:B------:R0:W-:Y:S04]  /*51df0*/  STS.U8 [R3+UR8+0x30c0], R27 ;  /* 0x0030c01b03007988 */ /* 0x0001e80008000008 */
[----:B------:R0:W-:Y:S04]  /*51e00*/  STS.U8 [R3+UR8+0x32c0], R4 ;  /* 0x0032c00403007988 */ /* 0x0001e80008000008 */
[----:B-1----:R-:W5:Y:S04]  /*51e10*/  LDL.LU R26, [R1+0x3f8] ;  /* 0x0003f800011a7983 */ /* 0x002f680000300800 */
[----:B0-----:R-:W5:Y:S04]  /*51e20*/  LDL.LU R27, [R1+0x3f4] ;  /* 0x0003f400011b7983 */ /* 0x001f680000300800 */
[----:B------:R-:W5:Y:S04]  /*51e30*/  LDL.LU R4, [R1+0x3d8] ;  /* 0x0003d80001047983 */ /* 0x000f680000300800 */
[----:B--2---:R0:W-:Y:S04]  /*51e40*/  STS.U8 [R3+UR8+0x3280], R0 ;  /* 0x0032800003007988 */ /* 0x0041e80008000008 */
[----:B0-----:R-:W2:Y:S04]  /*51e50*/  LDL.LU R0, [R1+0x3d4] ;  /* 0x0003d40001007983 */ /* 0x001ea80000300800 */
        /* <DEDUP_REMOVED lines=11> */
[----:B------:R0:W-:Y:S04]  /*51f10*/  STS.U8 [R3+UR8+0x2680], R15 ;  /* 0x0026800f03007988 */ /* 0x0001e80008000008 */
        /* <DEDUP_REMOVED lines=23> */
[----:B---3--:R0:W-:Y:S04]  /*52090*/  STS.U8 [R3+UR8+0x3880], R16 ;  /* 0x0038801003007988 */ /* 0x0081e80008000008 */
[----:B------:R-:W3:Y:S04]  /*520a0*/  LDL.LU R8, [R1+0x2b4] ;  /* 0x0002b40001087983 */ /* 0x000ee80000300800 */
[----:B----4-:R1:W-:Y:S04]  /*520b0*/  STS.U8 [R3+UR8+0x38c0], R18 ;  /* 0x0038c01203007988 */ /* 0x0103e80008000008 */
[----:B-----5:R4:W-:Y:S04]  /*520c0*/  STS.U8 [R3+UR8+0x3ac0], R20 ;  /* 0x003ac01403007988 */ /* 0x0209e80008000008 */
[----:B0-----:R-:W5:Y:S04]  /*520d0*/  LDL.LU R16, [R1+0x288] ;  /* 0x0002880001107983 */ /* 0x001f680000300800 */
[----:B-1----:R-:W3:Y:S04]  /*520e0*/  LDL.LU R18, [R1+0x27c] ;  /* 0x00027c0001127983 */ /* 0x002ee80000300800 */
[----:B----4-:R-:W4:Y:S04]  /*520f0*/  LDL.LU R20, [R1+0x258] ;  /* 0x0002580001147983 */ /* 0x010f280000300800 */
[----:B------:R0:W-:Y:S04]  /*52100*/  STS.U8 [R3+UR8+0x3a80], R22 ;  /* 0x003a801603007988 */ /* 0x0001e80008000008 */
[----:B------:R1:W-:Y:S04]  /*52110*/  STS.U8 [R3+UR8+0x3c80], R26 ;  /* 0x003c801a03007988 */ /* 0x0003e80008000008 */
[----:B0-----:R-:W4:Y:S04]  /*52120*/  LDL.LU R22, [R1+0x254] ;  /* 0x0002540001167983 */ /* 0x001f280000300800 */
[----:B------:R0:W-:Y:S04]  /*52130*/  STS.U8 [R3+UR8+0x3cc0], R27 ;  /* 0x003cc01b03007988 */ /* 0x0001e80008000008 */
[----:B------:R0:W-:Y:S04]  /*52140*/  STS.U8 [R3+UR8+0x3ec0], R4 ;  /* 0x003ec00403007988 */ /* 0x0001e80008000008 */
[----:B-1----:R-:W4:Y:S04]  /*52150*/  LDL.LU R26, [R1+0x238] ;  /* 0x00023800011a7983 */ /* 0x002f280000300800 */
[----:B0-----:R-:W4:Y:S04]  /*52160*/  LDL.LU R27, [R1+0x234] ;  /* 0x00023400011b7983 */ /* 0x001f280000300800 */
[----:B------:R-:W4:Y:S04]  /*52170*/  LDL.LU R4, [R1+0x220] ;  /* 0x0002200001047983 */ /* 0x000f280000300800 */
[----:B--2---:R0:W-:Y:S04]  /*52180*/  STS.U8 [R3+UR8+0x3e80], R0 ;  /* 0x003e800003007988 */ /* 0x0041e80008000008 */
[----:B0-----:R-:W2:Y:S04]  /*52190*/  LDL.LU R0, [R1+0x21c] ;  /* 0x00021c0001007983 */ /* 0x001ea80000300800 */
[----:B------:R-:W-:Y:S04]  /*521a0*/  STS.U8 [R3+UR8+0x4080], R5 ;  /* 0x0040800503007988 */ /* 0x000fe80008000008 */
[----:B------:R-:W-:Y:S04]  /*521b0*/  STS.U8 [R3+UR8+0x40c0], R6 ;  /* 0x0040c00603007988 */ /* 0x000fe80008000008 */
[----:B------:R-:W-:Y:S04]  /*521c0*/  STS.U8 [R3+UR8+0x42c0], R19 ;  /* 0x0042c01303007988 */ /* 0x000fe80008000008 */
[----:B------:R-:W-:Y:S04]  /*521d0*/  STS.U8 [R3+UR8+0x4280], R17 ;  /* 0x0042801103007988 */ /* 0x000fe80008000008 */
[----:B------:R-:W-:Y:S04]  /*521e0*/  STS.U8 [R3+UR8+0x4480], R7 ;  /* 0x0044800703007988 */ /* 0x000fe80008000008 */
[----:B------:R-:W-:Y:S04]  /*521f0*/  STS.U8 [R3+UR8+0x44c0], R28 ;  /* 0x0044c01c03007988 */ /* 0x000fe80008000008 */
[----:B------:R0:W-:Y:S04]  /*52200*/  STS.U8 [R3+UR8+0x46c0], R15 ;  /* 0x0046c00f03007988 */ /* 0x0001e80008000008 */
[----:B------:R1:W-:Y:S04]  /*52210*/  STS.U8 [R3+UR8+0x4680], R14 ;  /* 0x0046800e03007988 */ /* 0x0003e80008000008 */
[----:B------:R0:W-:Y:S04]  /*52220*/  STS.U8 [R3+UR8+0x4880], R29 ;  /* 0x0048801d03007988 */ /* 0x0001e80008000008 */
[----:B------:R-:W-:Y:S04]  /*52230*/  STS.U8 [R3+UR8+0x48c0], R24 ;  /* 0x0048c01803007988 */ /* 0x000fe80008000008 */
[----:B------:R-:W-:Y:S04]  /*52240*/  STS.U8 [R3+UR8+0x4ac0], R23 ;  /* 0x004ac01703007988 */ /* 0x000fe80008000008 */
[----:B0-----:R-:W2:Y:S04]  /*52250*/  LDL.LU R15, [R1+0x208] ;  /* 0x00020800010f7983 */ /* 0x001ea80000300800 */
[----:B-1----:R-:W2:Y:S04]  /*52260*/  LDL.LU R14, [R1+0x204] ;  /* 0x00020400010e7983 */ /* 0x002ea80000300800 */
[----:B------:R-:W2:Y:S04]  /*52270*/  LDL.LU R29, [R1+0x1f0] ;  /* 0x0001f000011d7983 */ /* 0x000ea80000300800 */
[----:B------:R-:W-:Y:S04]  /*52280*/  STS.U8 [R3+UR8+0x4a80], R21 ;  /* 0x004a801503007988 */ /* 0x000fe80008000008 */
[----:B------:R0:W-:Y:S04]  /*52290*/  STS.U8 [R3+UR8+0x4cc0], R12 ;  /* 0x004cc00c03007988 */ /* 0x0001e80008000008 */
[----:B------:R-:W-:Y:S04]  /*522a0*/  STS.U8 [R3+UR8+0x4c80], R13 ;  /* 0x004c800d03007988 */ /* 0x000fe80008000008 */
[----:B------:R-:W-:Y:S04]  /*522b0*/  STS.U8 [R3+UR8+0x4ec0], R11 ;  /* 0x004ec00b03007988 */ /* 0x000fe80008000008 */
[----:B------:R-:W-:Y:S04]  /*522c0*/  STS.U8 [R3+UR8+0x5080], R9 ;  /* 0x0050800903007988 */ /* 0x000fe80008000008 */
[----:B0-----:R-:W2:Y:S04]  /*522d0*/  LDL.LU R12, [R1+0x1ec] ;  /* 0x0001ec00010c7983 */ /* 0x001ea80000300800 */
[----:B-----5:R0:W-:Y:S04]  /*522e0*/  STS.U8 [R3+UR8+0x52c0], R16 ;  /* 0x0052c01003007988 */ /* 0x0201e80008000008 */
[----:B---3--:R1:W-:Y:S04]  /*522f0*/  STS.U8 [R3+UR8+0x50c0], R8 ;  /* 0x0050c00803007988 */ /* 0x0083e80008000008 */
[----:B0-----:R-:W3:Y:S04]  /*52300*/  LDL.LU R16, [R1+0x1d8] ;  /* 0x0001d80001107983 */ /* 0x001ee80000300800 */
[----:B------:R-:W5:Y:S04]  /*52310*/  LDL.LU R24, [R1+0x1d4] ;  /* 0x0001d40001187983 */ /* 0x000f680000300800 */
[----:B------:R-:W5:Y:S04]  /*52320*/  LDL.LU R23, [R1+0x1b8] ;  /* 0x0001b80001177983 */ /* 0x000f680000300800 */
[----:B------:R-:W5:Y:S04]  /*52330*/  LDL.LU R21, [R1+0x1b4] ;  /* 0x0001b40001157983 */ /* 0x000f680000300800 */
[----:B------:R-:W5:Y:S04]  /*52340*/  LDL.LU R13, [R1+0x198] ;  /* 0x00019800010d7983 */ /* 0x000f680000300800 */
[----:B------:R-:W5:Y:S04]  /*52350*/  LDL.LU R11, [R1+0x194] ;  /* 0x00019400010b7983 */ /* 0x000f680000300800 */
[----:B------:R-:W5:Y:S04]  /*52360*/  LDL.LU R9, [R1+0x178] ;  /* 0x0001780001097983 */ /* 0x000f680000300800 */
[----:B-1----:R-:W5:Y:S04]  /*52370*/  LDL.LU R8, [R1+0x174] ;  /* 0x0001740001087983 */ /* 0x002f680000300800 */
[----:B----4-:R0:W-:Y:S04]  /*52380*/  STS.U8 [R3+UR8+0x56c0], R26 ;  /* 0x0056c01a03007988 */ /* 0x0101e80008000008 */
[----:B------:R1:W-:Y:S04]  /*52390*/  STS.U8 [R3+UR8+0x5680], R27 ;  /* 0x0056801b03007988 */ /* 0x0003e80008000008 */
[----:B0-----:R-:W4:Y:S04]  /*523a0*/  LDL.LU R26, [R1+0x158] ;  /* 0x00015800011a7983 */ /* 0x001f280000300800 */
[----:B-1----:R-:W4:Y:S04]  /*523b0*/  LDL.LU R27, [R1+0x154] ;  /* 0x00015400011b7983 */ /* 0x002f280000300800 */
        /* <DEDUP_REMOVED lines=18> */
[----:B------:R0:W-:Y:S04]  /*524e0*/  STS.U8 [R3+UR8+0x5ac0], R15 ;  /* 0x005ac00f03007988 */ /* 0x0001e80008000008 */
[----:B------:R1:W-:Y:S04]  /*524f0*/  STS.U8 [R3+UR8+0x5a80], R14 ;  /* 0x005a800e03007988 */ /* 0x0003e80008000008 */
[----:B------:R1:W-:Y:S04]  /*52500*/  STS.U8 [R3+UR8+0x5c80], R29 ;  /* 0x005c801d03007988 */ /* 0x0003e80008000008 */
[----:B0-----:R-:W2:Y:S04]  /*52510*/  LDL.LU R15, [R1+0x78] ;  /* 0x00007800010f7983 */ /* 0x001ea80000300800 */
[----:B-1----:R-:W2:Y:S04]  /*52520*/  LDL.LU R14, [R1+0x74] ;  /* 0x00007400010e7983 */ /* 0x002ea80000300800 */
[----:B------:R-:W2:Y:S04]  /*52530*/  LDL.LU R29, [R1+0x58] ;  /* 0x00005800011d7983 */ /* 0x000ea80000300800 */
[----:B------:R0:W-:Y:S04]  /*52540*/  STS.U8 [R3+UR8+0x5cc0], R12 ;  /* 0x005cc00c03007988 */ /* 0x0001e80008000008 */
[----:B0-----:R-:W2:Y:S04]  /*52550*/  LDL.LU R12, [R1+0x54] ;  /* 0x00005400010c7983 */ /* 0x001ea80000300800 */
[----:B---3--:R0:W-:Y:S04]  /*52560*/  STS.U8 [R3+UR8+0x5ec0], R16 ;  /* 0x005ec01003007988 */ /* 0x0081e80008000008 */
[----:B-----5:R1:W-:Y:S04]  /*52570*/  STS.U8 [R3+UR8+0x5e80], R24 ;  /* 0x005e801803007988 */ /* 0x0203e80008000008 */
[----:B------:R3:W-:Y:S04]  /*52580*/  STS.U8 [R3+UR8+0x6080], R23 ;  /* 0x0060801703007988 */ /* 0x0007e80008000008 */
[----:B------:R5:W-:Y:S04]  /*52590*/  STS.U8 [R3+UR8+0x60c0], R21 ;  /* 0x0060c01503007988 */ /* 0x000be80008000008 */
[----:B------:R1:W-:Y:S04]  /*525a0*/  STS.U8 [R3+UR8+0x62c0], R13 ;  /* 0x0062c00d03007988 */ /* 0x0003e80008000008 */
[----:B------:R3:W-:Y:S04]  /*525b0*/  STS.U8 [R3+UR8+0x6280], R11 ;  /* 0x0062800b03007988 */ /* 0x0007e80008000008 */
[----:B0-----:R-:W2:Y:S04]  /*525c0*/  LDL.LU R16, [R1+0x38] ;  /* 0x0000380001107983 */ /* 0x001ea80000300800 */
[----:B-1----:R-:W2:Y:S04]  /*525d0*/  LDL.LU R24, [R1+0x3028] ;  /* 0x0030280001187983 */ /* 0x002ea80000300800 */
[----:B---3--:R-:W3:Y:S04]  /*525e0*/  LDL.LU R23, [R1+0x3024] ;  /* 0x0030240001177983 */ /* 0x008ee80000300800 */
[----:B-----5:R-:W5:Y:S04]  /*525f0*/  LDL.LU R21, [R1+0x3020] ;  /* 0x0030200001157983 */ /* 0x020f680000300800 */
[----:B------:R-:W3:Y:S04]  /*52600*/  LDL.LU R13, [R1+0x301c] ;  /* 0x00301c00010d7983 */ /* 0x000ee80000300800 */
[----:B------:R-:W3:Y:S04]  /*52610*/  LDL.LU R11, [R1+0x3018] ;  /* 0x00301800010b7983 */ /* 0x000ee80000300800 */
[----:B------:R0:W-:Y:S04]  /*52620*/  STS.U8 [R3+UR8+0x6480], R9 ;  /* 0x0064800903007988 */ /* 0x0001e80008000008 */
[----:B------:R1:W-:Y:S04]  /*52630*/  STS.U8 [R3+UR8+0x64c0], R8 ;  /* 0x0064c00803007988 */ /* 0x0003e80008000008 */
[----:B0-----:R-:W3:Y:S04]  /*52640*/  LDL.LU R9, [R1+0x3014] ;  /* 0x0030140001097983 */ /* 0x001ee80000300800 */
[----:B-1----:R-:W3:Y:S04]  /*52650*/  LDL.LU R8, [R1+0x3010] ;  /* 0x0030100001087983 */ /* 0x002ee80000300800 */
[----:B----4-:R0:W-:Y:S04]  /*52660*/  STS.U8 [R3+UR8+0x66c0], R26 ;  /* 0x0066c01a03007988 */ /* 0x0101e80008000008 */
[----:B------:R1:W-:Y:S04]  /*52670*/  STS.U8 [R3+UR8+0x6680], R27 ;  /* 0x0066801b03007988 */ /* 0x0003e80008000008 */
[----:B0-----:R-:W4:Y:S04]  /*52680*/  LDL.LU R26, [R1+0x300c] ;  /* 0x00300c00011a7983 */ /* 0x001f280000300800 */
[----:B-1----:R-:W4:Y:S04]  /*52690*/  LDL.LU R27, [R1+0x3008] ;  /* 0x00300800011b7983 */ /* 0x002f280000300800 */
[----:B--2---:R0:W-:Y:S04]  /*526a0*/  STS.U8 [R3+UR8+0x6880], R0 ;  /* 0x0068800003007988 */ /* 0x0041e80008000008 */
[----:B0-----:R-:W2:Y:S04]  /*526b0*/  LDL.LU R0, [R1+0x3004] ;  /* 0x0030040001007983 */ /* 0x001ea80000300800 */
        /* <DEDUP_REMOVED lines=23> */
[----:B------:R-:W-:Y:S04]  /*52830*/  STS.U8 [R3+UR8+0x72c0], R7 ;  /* 0x0072c00703007988 */ /* 0x000fe80008000008 */
[----:B------:R-:W-:Y:S04]  /*52840*/  STS.U8 [R3+UR8+0x7280], R28 ;  /* 0x0072801c03007988 */ /* 0x000fe80008000008 */
[----:B------:R-:W-:Y:S04]  /*52850*/  STS.U8 [R3+UR8+0x7480], R15 ;  /* 0x0074800f03007988 */ /* 0x000fe80008000008 */
[----:B0-----:R-:W2:Y:S04]  /*52860*/  LDL.LU R12, [R1+0xef8] ;  /* 0x000ef800010c7983 */ /* 0x001ea80000300800 */
[----:B------:R0:W-:Y:S04]  /*52870*/  STS.U8 [R3+UR8+0x7880], R16 ;  /* 0x0078801003007988 */ /* 0x0001e80008000008 */
[----:B-----5:R-:W-:Y:S04]  /*52880*/  STS.U8 [R3+UR8+0x7ec0], R21 ;  /* 0x007ec01503007988 */ /* 0x020fe80008000008 */
[----:B---3--:R-:W-:Y:S04]  /*52890*/  STS.U8 [R3+UR8+0x7e80], R23 ;  /* 0x007e801703007988 */ /* 0x008fe80008000008 */
[----:B0-----:R-:W3:Y:S04]  /*528a0*/  LDL.LU R16, [R1+0xedc] ;  /* 0x000edc0001107983 */ /* 0x001ee80000300800 */
[----:B------:R0:W-:Y:S04]  /*528b0*/  STS.U8 [R3+UR8+0x7cc0], R9 ;  /* 0x007cc00903007988 */ /* 0x0001e80008000008 */
[----:B------:R-:W-:Y:S04]  /*528c0*/  STS.U8 [R3+UR8+0x7c80], R8 ;  /* 0x007c800803007988 */ /* 0x000fe80008000008 */
[----:B0-----:R-:W5:Y:S04]  /*528d0*/  LDL.LU R9, [R1+0xf5c] ;  /* 0x000f5c0001097983 */ /* 0x001f680000300800 */
[----:B------:R-:W5:Y:S04]  /*528e0*/  LDL.LU R21, [R1+0xf80] ;  /* 0x000f800001157983 */ /* 0x000f680000300800 */
[----:B------:R-:W5:Y:S04]  /*528f0*/  LDL.LU R23, [R1+0xfc8] ;  /* 0x000fc80001177983 */ /* 0x000f680000300800 */
[----:B----4-:R-:W-:Y:S04]  /*52900*/  STS.U8 [R3+UR8+0x7a80], R26 ;  /* 0x007a801a03007988 */ /* 0x010fe80008000008 */
[----:B------:R-:W-:Y:S04]  /*52910*/  STS.U8 [R3+UR8+0x7ac0], R27 ;  /* 0x007ac01b03007988 */ /* 0x000fe80008000008 */
[----:B--2---:R0:W-:Y:S02]  /*52920*/  STS.U8 [R3+UR8+0x78c0], R0 ;  /* 0x0078c00003007988 */ /* 0x0041e40008000008 */
[----:B0-----:R-:W0:Y:S02]  /*52930*/  S2R R0, SR_TID.X ;  /* 0x0000000000007919 */ /* 0x001e240000002100 */
[----:B------:R-:W2:Y:S04]  /*52940*/  LDL.LU R3, [R1+0xf8c] ;  /* 0x000f8c0001037983 */ /* 0x000ea80000300800 */
[----:B------:R-:W4:Y:S04]  /*52950*/  LDL.LU R8, [R1+0xed8] ;  /* 0x000ed80001087983 */ /* 0x000f280000300800 */
[----:B------:R-:W4:Y:S04]  /*52960*/  LDL.LU R26, [R1+0xe9c] ;  /* 0x000e9c00011a7983 */ /* 0x000f280000300800 */
[----:B------:R-:W4:Y:S04]  /*52970*/  LDL.LU R27, [R1+0xe98] ;  /* 0x000e9800011b7983 */ /* 0x000f280000300800 */
[----:B------:R-:W4:Y:S04]  /*52980*/  LDL.LU R7, [R1+0xe7c] ;  /* 0x000e7c0001077983 */ /* 0x000f280000300800 */
[----:B------:R-:W4:Y:S04]  /*52990*/  LDL.LU R28, [R1+0xe78] ;  /* 0x000e7800011c7983 */ /* 0x000f280000300800 */
[----:B------:R-:W4:Y:S01]  /*529a0*/  LDL.LU R15, [R1+0xe5c] ;  /* 0x000e5c00010f7983 */ /* 0x000f220000300800 */
[----:B0-----:R-:W-:-:S04]  /*529b0*/  LOP3.LUT R0, R0, 0x3f, RZ, 0xc0, !PT ;  /* 0x0000003f00007812 */ /* 0x001fc800078ec0ff */
[----:B------:R-:W-:-:S05]  /*529c0*/  LOP3.LUT R0, R0, 0x20, RZ, 0x3c, !PT ;  /* 0x0000002000007812 */ /* 0x000fca00078e3cff */
        /* <DEDUP_REMOVED lines=8> */
[----:B------:R-:W4:Y:S04]  /*52a50*/  LDL.LU R22, [R1+0xe1c] ;  /* 0x000e1c0001167983 */ /* 0x000f280000300800 */
[----:B------:R-:W4:Y:S04]  /*52a60*/  LDL.LU R4, [R1+0xe18] ;  /* 0x000e180001047983 */ /* 0x000f280000300800 */
[----:B------:R0:W-:Y:S04]  /*52a70*/  STS.U8 [R0+UR8+0x940], R5 ;  /* 0x0009400500007988 */ /* 0x0001e80008000008 */
        /* <DEDUP_REMOVED lines=11> */
[----:B------:R-:W4:Y:S04]  /*52b30*/  LDL.LU R29, [R1+0xdb8] ;  /* 0x000db800011d7983 */ /* 0x000f280000300800 */
[----:B---3--:R1:W-:Y:S04]  /*52b40*/  STS.U8 [R0+UR8+0x1100], R16 ;  /* 0x0011001000007988 */ /* 0x0083e80008000008 */
[----:B-----5:R3:W-:Y:S04]  /*52b50*/  STS.U8 [R0+UR8+0x540], R23 ;  /* 0x0005401700007988 */ /* 0x0207e80008000008 */
[----:B------:R-:W-:Y:S04]  /*52b60*/  STS.U8 [R0+UR8+0x700], R21 ;  /* 0x0007001500007988 */ /* 0x000fe80008000008 */
[----:B------:R-:W-:Y:S04]  /*52b70*/  STS.U8 [R0+UR8+0x900], R9 ;  /* 0x0009000900007988 */ /* 0x000fe80008000008 */
[----:B0-----:R-:W5:Y:S04]  /*52b80*/  LDL.LU R12, [R1+0xd90] ;  /* 0x000d9000010c7983 */ /* 0x001f680000300800 */
[----:B-1----:R-:W5:Y:S04]  /*52b90*/  LDL.LU R16, [R1+0xd8c] ;  /* 0x000d8c0001107983 */ /* 0x002f680000300800 */
[----:B---3--:R-:W3:Y:S04]  /*52ba0*/  LDL.LU R23, [R1+0xd70] ;  /* 0x000d700001177983 */ /* 0x008ee80000300800 */
[----:B--2---:R0:W-:Y:S04]  /*52bb0*/  STS.U8 [R0+UR8+0x740], R3 ;  /* 0x0007400300007988 */ /* 0x0041e80008000008 */
[----:B----4-:R1:W-:Y:S04]  /*52bc0*/  STS.U8 [R0+UR8+0x1500], R7 ;  /* 0x0015000700007988 */ /* 0x0103e80008000008 */
[----:B------:R2:W-:Y:S04]  /*52bd0*/  STS.U8 [R0+UR8+0x1540], R28 ;  /* 0x0015401c00007988 */ /* 0x0005e80008000008 */
[----:B------:R4:W-:Y:S04]  /*52be0*/  STS.U8 [R0+UR8+0x1740], R15 ;  /* 0x0017400f00007988 */ /* 0x0009e80008000008 */
[----:B0-----:R-:W3:Y:S04]  /*52bf0*/  LDL.LU R3, [R1+0xd6c] ;  /* 0x000d6c0001037983 */ /* 0x001ee80000300800 */
[----:B------:R-:W3:Y:S04]  /*52c00*/  LDL.LU R21, [R1+0xd50] ;  /* 0x000d500001157983 */ /* 0x000ee80000300800 */
[----:B------:R-:W3:Y:S04]  /*52c10*/  LDL.LU R9, [R1+0xd4c] ;  /* 0x000d4c0001097983 */ /* 0x000ee80000300800 */
[----:B-1----:R-:W3:Y:S04]  /*52c20*/  LDL.LU R7, [R1+0xd30] ;  /* 0x000d300001077983 */ /* 0x002ee80000300800 */
[----:B--2---:R-:W2:Y:S04]  /*52c30*/  LDL.LU R28, [R1+0xbbc] ;  /* 0x000bbc00011c7983 */ /* 0x004ea80000300800 */
[----:B----4-:R-:W4:Y:S04]  /*52c40*/  LDL.LU R15, [R1+0xba0] ;  /* 0x000ba000010f7983 */ /* 0x010f280000300800 */
        /* <DEDUP_REMOVED lines=23> */
[----:B------:R1:W-:Y:S04]  /*52dc0*/  STS.U8 [R0+UR8+0x2100], R14 ;  /* 0x0021000e00007988 */ /* 0x0003e80008000008 */
[----:B------:R0:W-:Y:S04]  /*52dd0*/  STS.U8 [R0+UR8+0x2140], R29 ;  /* 0x0021401d00007988 */ /* 0x0001e80008000008 */
[----:B-----5:R5:W-:Y:S04]  /*52de0*/  STS.U8 [R0+UR8+0x2340], R12 ;  /* 0x0023400c00007988 */ /* 0x020be80008000008 */
[----:B------:R5:W-:Y:S04]  /*52df0*/  STS.U8 [R0+UR8+0x2300], R16 ;  /* 0x0023001000007988 */ /* 0x000be80008000008 */
[----:B0-----:R-:W4:Y:S04]  /*52e00*/  LDL.LU R17, [R1+0xae0] ;  /* 0x000ae00001117983 */ /* 0x001f280000300800 */
[----:B-1----:R-:W4:Y:S04]  /*52e10*/  LDL.LU R14, [R1+0xadc] ;  /* 0x000adc00010e7983 */ /* 0x002f280000300800 */
[----:B------:R-:W4:Y:S04]  /*52e20*/  LDL.LU R29, [R1+0xac0] ;  /* 0x000ac000011d7983 */ /* 0x000f280000300800 */
[----:B-----5:R-:W5:Y:S04]  /*52e30*/  LDL.LU R12, [R1+0x42c] ;  /* 0x00042c00010c7983 */ /* 0x020f680000300800 */
[----:B------:R-:W5:Y:S04]  /*52e40*/  LDL.LU R16, [R1+0x410] ;  /* 0x0004100001107983 */ /* 0x000f680000300800 */
[----:B---3--:R0:W-:Y:S04]  /*52e50*/  STS.U8 [R0+UR8+0x2900], R7 ;  /* 0x0029000700007988 */ /* 0x0081e80008000008 */
[----:B--2---:R1:W-:Y:S04]  /*52e60*/  STS.U8 [R0+UR8+0x2940], R28 ;  /* 0x0029401c00007988 */ /* 0x0043e80008000008 */
[----:B----4-:R2:W-:Y:S04]  /*52e70*/  STS.U8 [R0+UR8+0x2b40], R15 ;  /* 0x002b400f00007988 */ /* 0x0105e80008000008 */
[----:B0-----:R-:W3:Y:S04]  /*52e80*/  LDL.LU R7, [R1+0x40c] ;  /* 0x00040c0001077983 */ /* 0x001ee80000300800 */
[----:B-1----:R-:W4:Y:S04]  /*52e90*/  LDL.LU R28, [R1+0x3f0] ;  /* 0x0003f000011c7983 */ /* 0x002f280000300800 */
[----:B--2---:R-:W2:Y:S04]  /*52ea0*/  LDL.LU R15, [R1+0x3ec] ;  /* 0x0003ec00010f7983 */ /* 0x004ea80000300800 */
        /* <DEDUP_REMOVED lines=26> */
[----:B-----5:R5:W-:Y:S04]  /*53050*/  STS.U8 [R0+UR8+0x3940], R12 ;  /* 0x0039400c00007988 */ /* 0x020be80008000008 */
[----:B------:R5:W-:Y:S04]  /*53060*/  STS.U8 [R0+UR8+0x3b40], R16 ;  /* 0x003b401000007988 */ /* 0x000be80008000008 */
[----:B0-----:R-:W2:Y:S04]  /*53070*/  LDL.LU R27, [R1+0x32c] ;  /* 0x00032c00011b7983 */ /* 0x001ea80000300800 */
[----:B-1----:R-:W2:Y:S04]  /*53080*/  LDL.LU R17, [R1+0x310] ;  /* 0x0003100001117983 */ /* 0x002ea80000300800 */
[----:B------:R-:W2:Y:S04]  /*53090*/  LDL.LU R14, [R1+0x30c] ;  /* 0x00030c00010e7983 */ /* 0x000ea80000300800 */
[----:B------:R-:W2:Y:S04]  /*530a0*/  LDL.LU R29, [R1+0x2f0] ;  /* 0x0002f000011d7983 */ /* 0x000ea80000300800 */
[----:B-----5:R-:W5:Y:S04]  /*530b0*/  LDL.LU R12, [R1+0x2ec] ;  /* 0x0002ec00010c7983 */ /* 0x020f680000300800 */
[----:B------:R0:W-:Y:S04]  /*530c0*/  STS.U8 [R0+UR8+0x3300], R5 ;  /* 0x0033000500007988 */ /* 0x0001e80008000008 */
[----:B------:R-:W5:Y:S04]  /*530d0*/  LDL.LU R16, [R1+0x2d0] ;  /* 0x0002d00001107983 */ /* 0x000f680000300800 */
[----:B------:R1:W-:Y:S04]  /*530e0*/  STS.U8 [R0+UR8+0x3500], R6 ;  /* 0x0035000600007988 */ /* 0x0003e80008000008 */
[----:B------:R1:W-:Y:S04]  /*530f0*/  STS.U8 [R0+UR8+0x3540], R19 ;  /* 0x0035401300007988 */ /* 0x0003e80008000008 */
[----:B0-----:R-:W5:Y:S04]  /*53100*/  LDL.LU R5, [R1+0x2cc] ;  /* 0x0002cc0001057983 */ /* 0x001f680000300800 */
[----:B-1----:R-:W5:Y:S04]  /*53110*/  LDL.LU R6, [R1+0x2a8] ;  /* 0x0002a80001067983 */ /* 0x002f680000300800 */
[----:B------:R-:W5:Y:S04]  /*53120*/  LDL.LU R19, [R1+0x2a4] ;  /* 0x0002a40001137983 */ /* 0x000f680000300800 */
[----:B---3--:R0:W-:Y:S04]  /*53130*/  STS.U8 [R0+UR8+0x3b00], R7 ;  /* 0x003b000700007988 */ /* 0x0081e80008000008 */
[----:B----4-:R1:W-:Y:S04]  /*53140*/  STS.U8 [R0+UR8+0x3d00], R28 ;  /* 0x003d001c00007988 */ /* 0x0103e80008000008 */
[----:B--2---:R2:W-:Y:S04]  /*53150*/  STS.U8 [R0+UR8+0x3d40], R15 ;  /* 0x003d400f00007988 */ /* 0x0045e80008000008 */
        /* <DEDUP_REMOVED lines=9> */
[----:B-1----:R-:W4:Y:S04]  /*531f0*/  LDL.LU R18, [R1+0x230] ;  /* 0x0002300001127983 */ /* 0x002f280000300800 */
[----:B------:R-:W4:Y:S04]  /*53200*/  LDL.LU R20, [R1+0x22c] ;  /* 0x00022c0001147983 */ /* 0x000f280000300800 */
[----:B------:R-:W4:Y:S04]  /*53210*/  LDL.LU R22, [R1+0x218] ;  /* 0x0002180001167983 */ /* 0x000f280000300800 */
[----:B------:R-:W4:Y:S04]  /*53220*/  LDL.LU R4, [R1+0x214] ;  /* 0x0002140001047983 */ /* 0x000f280000300800 */
[----:B------:R0:W-:Y:S04]  /*53230*/  STS.U8 [R0+UR8+0x4740], R9 ;  /* 0x0047400900007988 */ /* 0x0001e80008000008 */
[----:B------:R1:W-:Y:S04]  /*53240*/  STS.U8 [R0+UR8+0x4700], R8 ;  /* 0x0047000800007988 */ /* 0x0003e80008000008 */
[----:B------:R1:W-:Y:S04]  /*53250*/  STS.U8 [R0+UR8+0x4900], R26 ;  /* 0x0049001a00007988 */ /* 0x0003e80008000008 */
[----:B0-----:R-:W4:Y:S04]  /*53260*/  LDL.LU R9, [R1+0x200] ;  /* 0x0002000001097983 */ /* 0x001f280000300800 */
[----:B-1----:R-:W4:Y:S04]  /*53270*/  LDL.LU R8, [R1+0x1fc] ;  /* 0x0001fc0001087983 */ /* 0x002f280000300800 */
        /* <DEDUP_REMOVED lines=11> */
[----:B------:R-:W-:Y:S04]  /*53330*/  STS.U8 [R0+UR8+0x4940], R27 ;  /* 0x0049401b00007988 */ /* 0x000fe80008000008 */
[----:B------:R-:W-:Y:S04]  /*53340*/  STS.U8 [R0+UR8+0x4f00], R5 ;  /* 0x004f000500007988 */ /* 0x000fe80008000008 */
[----:B------:R-:W-:Y:S04]  /*53350*/  STS.U8 [R0+UR8+0x5100], R6 ;  /* 0x0051000600007988 */ /* 0x000fe80008000008 */
[----:B------:R-:W-:Y:S04]  /*53360*/  STS.U8 [R0+UR8+0x5140], R19 ;  /* 0x0051401300007988 */ /* 0x000fe80008000008 */
[----:B---3--:R-:W-:Y:S04]  /*53370*/  STS.U8 [R0+UR8+0x5340], R7 ;  /* 0x0053400700007988 */ /* 0x008fe80008000008 */
[----:B--2---:R0:W-:Y:S04]  /*53380*/  STS.U8 [R0+UR8+0x5540], R10 ;  /* 0x0055400a00007988 */ /* 0x0041e80008000008 */
[----:B----4-:R1:W-:Y:S04]  /*53390*/  STS.U8 [R0+UR8+0x5700], R20 ;  /* 0x0057001400007988 */ /* 0x0103e80008000008 */
[----:B------:R2:W-:Y:S04]  /*533a0*/  STS.U8 [R0+UR8+0x5900], R22 ;  /* 0x0059001600007988 */ /* 0x0005e80008000008 */
[----:B------:R3:W-:Y:S04]  /*533b0*/  STS.U8 [R0+UR8+0x5940], R4 ;  /* 0x0059400400007988 */ /* 0x0007e80008000008 */
[----:B0-----:R-:W4:Y:S04]  /*533c0*/  LDL.LU R10, [R1+0x190] ;  /* 0x00019000010a7983 */ /* 0x001f280000300800 */
[----:B-1----:R-:W4:Y:S04]  /*533d0*/  LDL.LU R20, [R1+0x18c] ;  /* 0x00018c0001147983 */ /* 0x002f280000300800 */
[----:B--2---:R-:W2:Y:S04]  /*533e0*/  LDL.LU R22, [R1+0x170] ;  /* 0x0001700001167983 */ /* 0x004ea80000300800 */
[----:B---3--:R-:W3:Y:S04]  /*533f0*/  LDL.LU R4, [R1+0x16c] ;  /* 0x00016c0001047983 */ /* 0x008ee80000300800 */
        /* <DEDUP_REMOVED lines=8> */
[----:B0-----:R-:W3:Y:S04]  /*53480*/  LDL.LU R28, [R1+0x10c] ;  /* 0x00010c00011c7983 */ /* 0x001ee80000300800 */
[----:B-1----:R-:W3:Y:S04]  /*53490*/  LDL.LU R15, [R1+0xf0] ;  /* 0x0000f000010f7983 */ /* 0x002ee80000300800 */
[----:B------:R-:W3:Y:S04]  /*534a0*/  LDL.LU R18, [R1+0xec] ;  /* 0x0000ec0001127983 */ /* 0x000ee80000300800 */
        /* <DEDUP_REMOVED lines=15> */
[----:B-----5:R5:W-:Y:S04]  /*535a0*/  STS.U8 [R0+UR8+0x6100], R12 ;  /* 0x0061000c00007988 */ /* 0x020be80008000008 */
[----:B------:R5:W-:Y:S04]  /*535b0*/  STS.U8 [R0+UR8+0x6140], R16 ;  /* 0x0061401000007988 */ /* 0x000be80008000008 */
[----:B0-----:R-:W3:Y:S04]  /*535c0*/  LDL.LU R17, [R1+0x70] ;  /* 0x0000700001117983 */ /* 0x001ee80000300800 */
[----:B-1----:R-:W3:Y:S04]  /*535d0*/  LDL.LU R14, [R1+0x6c] ;  /* 0x00006c00010e7983 */ /* 0x002ee80000300800 */
[----:B------:R-:W3:Y:S04]  /*535e0*/  LDL.LU R29, [R1+0x50] ;  /* 0x00005000011d7983 */ /* 0x000ee80000300800 */
[----:B-----5:R-:W5:Y:S04]  /*535f0*/  LDL.LU R12, [R1+0x4c] ;  /* 0x00004c00010c7983 */ /* 0x020f680000300800 */
[----:B------:R-:W5:Y:S04]  /*53600*/  LDL.LU R16, [R1+0x10] ;  /* 0x0000100001107983 */ /* 0x000f680000300800 */
[----:B----4-:R0:W-:Y:S04]  /*53610*/  STS.U8 [R0+UR8+0x6340], R10 ;  /* 0x0063400a00007988 */ /* 0x0101e80008000008 */
[----:B------:R1:W-:Y:S04]  /*53620*/  STS.U8 [R0+UR8+0x6300], R20 ;  /* 0x0063001400007988 */ /* 0x0003e80008000008 */
[----:B--2---:R2:W-:Y:S04]  /*53630*/  STS.U8 [R0+UR8+0x6500], R22 ;  /* 0x0065001600007988 */ /* 0x0045e80008000008 */
[----:B---3--:R3:W-:Y:S04]  /*53640*/  STS.U8 [R0+UR8+0x6540], R4 ;  /* 0x0065400400007988 */ /* 0x0087e80008000008 */
[----:B0-----:R-:W4:Y:S04]  /*53650*/  LDL.LU R10, [R1+0x3000] ;  /* 0x00300000010a7983 */ /* 0x001f280000300800 */
[----:B-1----:R-:W4:Y:S04]  /*53660*/  LDL.LU R20, [R1+0x2ffc] ;  /* 0x002ffc0001147983 */ /* 0x002f280000300800 */
[----:B--2---:R-:W2:Y:S04]  /*53670*/  LDL.LU R22, [R1+0x2ff8] ;  /* 0x002ff80001167983 */ /* 0x004ea80000300800 */
[----:B---3--:R-:W3:Y:S04]  /*53680*/  LDL.LU R4, [R1+0x2ff4] ;  /* 0x002ff40001047983 */ /* 0x008ee80000300800 */
        /* <DEDUP_REMOVED lines=14> */
[----:B0-----:R-:W4:Y:S04]  /*53770*/  LDL.LU R15, [R1+0xf7c] ;  /* 0x000f7c00010f7983 */ /* 0x001f280000300800 */
[----:B-1----:R-:W4:Y:S04]  /*53780*/  LDL.LU R18, [R1+0xf70] ;  /* 0x000f700001127983 */ /* 0x002f280000300800 */
[----:B------:R0:W-:Y:S04]  /*53790*/  STS.U8 [R0+UR8+0x7500], R17 ;  /* 0x0075001100007988 */ /* 0x0001e80008000008 */
        /* <DEDUP_REMOVED lines=18> */
[----:B0-----:R-:W5:Y:S04]  /*538c0*/  LDL.LU R25, [R1+0xf10] ;  /* 0x000f100001197983 */ /* 0x001f680000300800 */
[----:B---3--:R0:W-:Y:S02]  /*538d0*/  STS.U8 [R0+UR8+0x7940], R4 ;  /* 0x0079400400007988 */ /* 0x0081e40008000008 */
[----:B0-----:R-:W0:Y:S02]  /*538e0*/  S2R R4, SR_TID.X ;  /* 0x0000000000047919 */ /* 0x001e240000002100 */
[----:B--2---:R-:W-:Y:S04]  /*538f0*/  STS.U8 [R0+UR8+0x7b40], R22 ;  /* 0x007b401600007988 */ /* 0x004fe80008000008 */
[----:B----4-:R-:W-:Y:S04]  /*53900*/  STS.U8 [R0+UR8+0x7b00], R20 ;  /* 0x007b001400007988 */ /* 0x010fe80008000008 */
[----:B------:R1:W-:Y:S04]  /*53910*/  STS.U8 [R0+UR8+0x7d00], R10 ;  /* 0x007d000a00007988 */ /* 0x0003e80008000008 */
[----:B-1----:R-:W2:Y:S04]  /*53920*/  LDL.LU R0, [R1+0xef4] ;  /* 0x000ef40001007983 */ /* 0x002ea80000300800 */
[----:B------:R-:W3:Y:S04]  /*53930*/  LDL.LU R24, [R1+0xef0] ;  /* 0x000ef00001187983 */ /* 0x000ee80000300800 */
        /* <DEDUP_REMOVED lines=19> */
[----:B------:R0:W-:Y:S04]  /*53a70*/  STS.U8 [R4+UR8+0x9c0], R14 ;  /* 0x0009c00e04007988 */ /* 0x0001e80008000008 */
[----:B------:R-:W4:Y:S04]  /*53a80*/  LDL.LU R26, [R1+0xdf0] ;  /* 0x000df000011a7983 */ /* 0x000f280000300800 */
[----:B------:R1:W-:Y:S04]  /*53a90*/  STS.U8 [R4+UR8+0x180], R27 ;  /* 0x0001801b04007988 */ /* 0x0003e80008000008 */
[----:B0-----:R-:W4:Y:S04]  /*53aa0*/  LDL.LU R14, [R1+0xdd4] ;  /* 0x000dd400010e7983 */ /* 0x001f280000300800 */
[----:B------:R0:W-:Y:S04]  /*53ab0*/  STS.U8 [R4+UR8+0x1c0], R5 ;  /* 0x0001c00504007988 */ /* 0x0001e80008000008 */
[----:B-1----:R-:W4:Y:S04]  /*53ac0*/  LDL.LU R27, [R1+0xdd0] ;  /* 0x000dd000011b7983 */ /* 0x002f280000300800 */
        /* <DEDUP_REMOVED lines=8> */
[----:B-----5:R-:W5:Y:S04]  /*53b50*/  LDL.LU R29, [R1+0xd68] ;  /* 0x000d6800011d7983 */ /* 0x020f680000300800 */
[----:B------:R0:W-:Y:S04]  /*53b60*/  STS.U8 [R4+UR8+0xb80], R12 ;  /* 0x000b800c04007988 */ /* 0x0001e80008000008 */
[----:B------:R1:W-:Y:S04]  /*53b70*/  STS.U8 [R4+UR8+0xd80], R16 ;  /* 0x000d801004007988 */ /* 0x0003e80008000008 */
[----:B------:R-:W-:Y:S04]  /*53b80*/  STS.U8 [R4+UR8+0xdc0], R25 ;  /* 0x000dc01904007988 */ /* 0x000fe80008000008 */
[----:B0-----:R-:W5:Y:S04]  /*53b90*/  LDL.LU R12, [R1+0xd64] ;  /* 0x000d6400010c7983 */ /* 0x001f680000300800 */
[----:B-1----:R-:W5:Y:S04]  /*53ba0*/  LDL.LU R16, [R1+0xd48] ;  /* 0x000d480001107983 */ /* 0x002f680000300800 */
[----:B--2---:R-:W-:Y:S04]  /*53bb0*/  STS.U8 [R4+UR8+0xfc0], R0 ;  /* 0x000fc00004007988 */ /* 0x004fe80008000008 */
[----:B---3--:R-:W-:Y:S04]  /*53bc0*/  STS.U8 [R4+UR8+0xf80], R24 ;  /* 0x000f801804007988 */ /* 0x008fe80008000008 */
[----:B----4-:R-:W-:Y:S04]  /*53bd0*/  STS.U8 [R4+UR8+0x1180], R11 ;  /* 0x0011800b04007988 */ /* 0x010fe80008000008 */
[----:B------:R0:W-:Y:S04]  /*53be0*/  STS.U8 [R4+UR8+0x19c0], R7 ;  /* 0x0019c00704007988 */ /* 0x0001e80008000008 */
[----:B------:R1:W-:Y:S04]  /*53bf0*/  STS.U8 [R4+UR8+0x1bc0], R28 ;  /* 0x001bc01c04007988 */ /* 0x0003e80008000008 */
[----:B------:R2:W-:Y:S04]  /*53c00*/  STS.U8 [R4+UR8+0x1b80], R15 ;  /* 0x001b800f04007988 */ /* 0x0005e80008000008 */
[----:B------:R3:W-:Y:S04]  /*53c10*/  STS.U8 [R4+UR8+0x1d80], R18 ;  /* 0x001d801204007988 */ /* 0x0007e80008000008 */
        /* <DEDUP_REMOVED lines=8> */
[----:B0-----:R-:W2:Y:S04]  /*53ca0*/  LDL.LU R14, [R1+0xb94] ;  /* 0x000b9400010e7983 */ /* 0x001ea80000300800 */
[----:B------:R-:W2:Y:S04]  /*53cb0*/  LDL.LU R25, [R1+0xb78] ;  /* 0x000b780001197983 */ /* 0x000ea80000300800 */
[----:B------:R-:W2:Y:S04]  /*53cc0*/  LDL.LU R0, [R1+0xb74] ;  /* 0x000b740001007983 */ /* 0x000ea80000300800 */
[----:B------:R-:W2:Y:S04]  /*53cd0*/  LDL.LU R24, [R1+0xb58] ;  /* 0x000b580001187983 */ /* 0x000ea80000300800 */
[----:B------:R-:W2:Y:S04]  /*53ce0*/  LDL.LU R11, [R1+0xb54] ;  /* 0x000b5400010b7983 */ /* 0x000ea80000300800 */
[----:B-1----:R-:W2:Y:S04]  /*53cf0*/  LDL.LU R10, [R1+0xb38] ;  /* 0x000b3800010a7983 */ /* 0x002ea80000300800 */
        /* <DEDUP_REMOVED lines=13> */
[----:B-----5:R0:W-:Y:S04]  /*53dd0*/  STS.U8 [R4+UR8+0x2580], R29 ;  /* 0x0025801d04007988 */ /* 0x0201e80008000008 */
[----:B------:R-:W5:Y:S04]  /*53de0*/  LDL.LU R17, [R1+0x428] ;  /* 0x0004280001117983 */ /* 0x000f680000300800 */
[----:B------:R1:W-:Y:S04]  /*53df0*/  STS.U8 [R4+UR8+0x25c0], R12 ;  /* 0x0025c00c04007988 */ /* 0x0003e80008000008 */
[----:B------:R1:W-:Y:S04]  /*53e00*/  STS.U8 [R4+UR8+0x27c0], R16 ;  /* 0x0027c01004007988 */ /* 0x0003e80008000008 */
[----:B------:R1:W-:Y:S04]  /*53e10*/  STS.U8 [R4+UR8+0x1dc0], R26 ;  /* 0x001dc01a04007988 */ /* 0x0003e80008000008 */
[----:B0-----:R-:W5:Y:S04]  /*53e20*/  LDL.LU R29, [R1+0x424] ;  /* 0x00042400011d7983 */ /* 0x001f680000300800 */
[----:B-1----:R-:W5:Y:S04]  /*53e30*/  LDL.LU R12, [R1+0x408] ;  /* 0x00040800010c7983 */ /* 0x002f680000300800 */
[----:B------:R-:W5:Y:S04]  /*53e40*/  LDL.LU R16, [R1+0x404] ;  /* 0x0004040001107983 */ /* 0x000f680000300800 */
[----:B------:R-:W5:Y:S04]  /*53e50*/  LDL.LU R26, [R1+0x3e8] ;  /* 0x0003e800011a7983 */ /* 0x000f680000300800 */
[----:B---3--:R0:W-:Y:S04]  /*53e60*/  STS.U8 [R4+UR8+0x2bc0], R18 ;  /* 0x002bc01204007988 */ /* 0x0081e80008000008 */
[----:B0-----:R-:W3:Y:S04]  /*53e70*/  LDL.LU R18, [R1+0x3e4] ;  /* 0x0003e40001127983 */ /* 0x001ee80000300800 */
[----:B------:R0:W-:Y:S04]  /*53e80*/  STS.U8 [R4+UR8+0x1f80], R27 ;  /* 0x001f801b04007988 */ /* 0x0001e80008000008 */
[----:B------:R1:W-:Y:S04]  /*53e90*/  STS.U8 [R4+UR8+0x2180], R5 ;  /* 0x0021800504007988 */ /* 0x0003e80008000008 */
[----:B------:R0:W-:Y:S04]  /*53ea0*/  STS.U8 [R4+UR8+0x21c0], R6 ;  /* 0x0021c00604007988 */ /* 0x0001e80008000008 */
[----:B------:R0:W-:Y:S04]  /*53eb0*/  STS.U8 [R4+UR8+0x23c0], R19 ;  /* 0x0023c01304007988 */ /* 0x0001e80008000008 */
[----:B----4-:R4:W-:Y:S04]  /*53ec0*/  STS.U8 [R4+UR8+0x2780], R7 ;  /* 0x0027800704007988 */ /* 0x0109e80008000008 */
[----:B------:R2:W-:Y:S04]  /*53ed0*/  STS.U8 [R4+UR8+0x2980], R28 ;  /* 0x0029801c04007988 */ /* 0x0005e80008000008 */
[----:B0-----:R-:W3:Y:S04]  /*53ee0*/  LDL.LU R27, [R1+0x3c8] ;  /* 0x0003c800011b7983 */ /* 0x001ee80000300800 */
[----:B-1----:R-:W3:Y:S04]  /*53ef0*/  LDL.LU R5, [R1+0x3c4] ;  /* 0x0003c40001057983 */ /* 0x002ee80000300800 */
[----:B------:R-:W3:Y:S04]  /*53f00*/  LDL.LU R6, [R1+0x3a8] ;  /* 0x0003a80001067983 */ /* 0x000ee80000300800 */
[----:B------:R-:W3:Y:S04]  /*53f10*/  LDL.LU R19, [R1+0x3a4] ;  /* 0x0003a40001137983 */ /* 0x000ee80000300800 */
[----:B----4-:R-:W4:Y:S04]  /*53f20*/  LDL.LU R7, [R1+0x388] ;  /* 0x0003880001077983 */ /* 0x010f280000300800 */
[----:B--2---:R0:W-:Y:S04]  /*53f30*/  STS.U8 [R4+UR8+0x29c0], R15 ;  /* 0x0029c00f04007988 */ /* 0x0041e80008000008 */
[----:B------:R-:W2:Y:S04]  /*53f40*/  LDL.LU R28, [R1+0x384] ;  /* 0x00038400011c7983 */ /* 0x000ea80000300800 */
[----:B------:R1:W-:Y:S04]  /*53f50*/  STS.U8 [R4+UR8+0x2b80], R14 ;  /* 0x002b800e04007988 */ /* 0x0003e80008000008 */
[----:B-----5:R5:W-:Y:S04]  /*53f60*/  STS.U8 [R4+UR8+0x3980], R17 ;  /* 0x0039801104007988 */ /* 0x020be80008000008 */
[----:B0-----:R-:W2:Y:S04]  /*53f70*/  LDL.LU R15, [R1+0x368] ;  /* 0x00036800010f7983 */ /* 0x001ea80000300800 */
[----:B-1----:R-:W2:Y:S04]  /*53f80*/  LDL.LU R14, [R1+0x364] ;  /* 0x00036400010e7983 */ /* 0x002ea80000300800 */
[----:B------:R0:W-:Y:S04]  /*53f90*/  STS.U8 [R4+UR8+0x39c0], R29 ;  /* 0x0039c01d04007988 */ /* 0x0001e80008000008 */
[----:B-----5:R-:W5:Y:S04]  /*53fa0*/  LDL.LU R17, [R1+0x348] ;  /* 0x0003480001117983 */ /* 0x020f680000300800 */
[----:B------:R1:W-:Y:S04]  /*53fb0*/  STS.U8 [R4+UR8+0x3bc0], R12 ;  /* 0x003bc00c04007988 */ /* 0x0003e80008000008 */
[----:B------:R1:W-:Y:S04]  /*53fc0*/  STS.U8 [R4+UR8+0x3b80], R16 ;  /* 0x003b801004007988 */ /* 0x0003e80008000008 */
[----:B0-----:R-:W5:Y:S04]  /*53fd0*/  LDL.LU R29, [R1+0x344] ;  /* 0x00034400011d7983 */ /* 0x001f680000300800 */
[----:B-1----:R-:W5:Y:S04]  /*53fe0*/  LDL.LU R12, [R1+0x328] ;  /* 0x00032800010c7983 */ /* 0x002f680000300800 */
[----:B------:R-:W5:Y:S04]  /*53ff0*/  LDL.LU R16, [R1+0x324] ;  /* 0x0003240001107983 */ /* 0x000f680000300800 */
[----:B---3--:R0:W-:Y:S04]  /*54000*/  STS.U8 [R4+UR8+0x3dc0], R18 ;  /* 0x003dc01204007988 */ /* 0x0081e80008000008 */
[----:B0-----:R-:W3:Y:S04]  /*54010*/  LDL.LU R18, [R1+0x308] ;  /* 0x0003080001127983 */ /* 0x001ee80000300800 */
        /* <DEDUP_REMOVED lines=25> */
[----:B--2---:R1:W-:Y:S04]  /*541b0*/  STS.U8 [R4+UR8+0x4380], R28 ;  /* 0x0043801c04007988 */ /* 0x0043e80008000008 */
[----:B------:R2:W-:Y:S04]  /*541c0*/  STS.U8 [R4+UR8+0x4580], R15 ;  /* 0x0045800f04007988 */ /* 0x0005e80008000008 */
[----:B------:R0:W-:Y:S04]  /*541d0*/  STS.U8 [R4+UR8+0x45c0], R14 ;  /* 0x0045c00e04007988 */ /* 0x0001e80008000008 */
[----:B------:R0:W-:Y:S04]  /*541e0*/  STS.U8 [R4+UR8+0x3d80], R26 ;  /* 0x003d801a04007988 */ /* 0x0001e80008000008 */
[----:B-----5:R5:W-:Y:S04]  /*541f0*/  STS.U8 [R4+UR8+0x4780], R29 ;  /* 0x0047801d04007988 */ /* 0x020be80008000008 */
[----:B0-----:R-:W4:Y:S04]  /*54200*/  LDL.LU R7, [R1+0x224] ;  /* 0x0002240001077983 */ /* 0x001f280000300800 */
[----:B-1----:R-:W4:Y:S04]  /*54210*/  LDL.LU R28, [R1+0x210] ;  /* 0x00021000011c7983 */ /* 0x002f280000300800 */
[----:B--2---:R-:W2:Y:S04]  /*54220*/  LDL.LU R15, [R1+0x20c] ;  /* 0x00020c00010f7983 */ /* 0x004ea80000300800 */
[----:B------:R-:W2:Y:S04]  /*54230*/  LDL.LU R14, [R1+0x1f8] ;  /* 0x0001f800010e7983 */ /* 0x000ea80000300800 */
[----:B------:R-:W2:Y:S04]  /*54240*/  LDL.LU R26, [R1+0x1f4] ;  /* 0x0001f400011a7983 */ /* 0x000ea80000300800 */
[----:B------:R0:W-:Y:S04]  /*54250*/  STS.U8 [R4+UR8+0x3fc0], R27 ;  /* 0x003fc01b04007988 */ /* 0x0001e80008000008 */
[----:B-----5:R-:W5:Y:S04]  /*54260*/  LDL.LU R29, [R1+0x1e0] ;  /* 0x0001e000011d7983 */ /* 0x020f680000300800 */
        /* <DEDUP_REMOVED lines=12> */
[----:B0-----:R-:W5:Y:S04]  /*54330*/  LDL.LU R16, [R1+0x184] ;  /* 0x0001840001107983 */ /* 0x001f680000300800 */
[----:B---3--:R0:W-:Y:S04]  /*54340*/  STS.U8 [R4+UR8+0x4bc0], R18 ;  /* 0x004bc01204007988 */ /* 0x0081e80008000008 */
[----:B0-----:R-:W3:Y:S04]  /*54350*/  LDL.LU R18, [R1+0x168] ;  /* 0x0001680001127983 */ /* 0x001ee80000300800 */
[----:B----4-:R0:W-:Y:S04]  /*54360*/  STS.U8 [R4+UR8+0x5780], R7 ;  /* 0x0057800704007988 */ /* 0x0101e80008000008 */
[----:B------:R1:W-:Y:S04]  /*54370*/  STS.U8 [R4+UR8+0x5980], R28 ;  /* 0x0059801c04007988 */ /* 0x0003e80008000008 */
[----:B--2---:R2:W-:Y:S04]  /*54380*/  STS.U8 [R4+UR8+0x59c0], R15 ;  /* 0x0059c00f04007988 */ /* 0x0045e80008000008 */
[----:B------:R4:W-:Y:S04]  /*54390*/  STS.U8 [R4+UR8+0x5bc0], R14 ;  /* 0x005bc00e04007988 */ /* 0x0009e80008000008 */
[----:B0-----:R-:W3:Y:S04]  /*543a0*/  LDL.LU R7, [R1+0x164] ;  /* 0x0001640001077983 */ /* 0x001ee80000300800 */
[----:B-1----:R-:W3:Y:S04]  /*543b0*/  LDL.LU R28, [R1+0x148] ;  /* 0x00014800011c7983 */ /* 0x002ee80000300800 */
[----:B--2---:R-:W2:Y:S04]  /*543c0*/  LDL.LU R15, [R1+0x144] ;  /* 0x00014400010f7983 */ /* 0x004ea80000300800 */
[----:B----4-:R-:W4:Y:S04]  /*543d0*/  LDL.LU R14, [R1+0x128] ;  /* 0x00012800010e7983 */ /* 0x010f280000300800 */
[----:B-----5:R0:W-:Y:S04]  /*543e0*/  STS.U8 [R4+UR8+0x5d80], R29 ;  /* 0x005d801d04007988 */ /* 0x0201e80008000008 */
[----:B------:R1:W-:Y:S04]  /*543f0*/  STS.U8 [R4+UR8+0x63c0], R12 ;  /* 0x0063c00c04007988 */ /* 0x0003e80008000008 */
[----:B0-----:R-:W5:Y:S04]  /*54400*/  LDL.LU R29, [R1+0x124] ;  /* 0x00012400011d7983 */ /* 0x001f680000300800 */
[----:B------:R0:W-:Y:S04]  /*54410*/  STS.U8 [R4+UR8+0x6380], R16 ;  /* 0x0063801004007988 */ /* 0x0001e80008000008 */
[----:B-1----:R-:W5:Y:S04]  /*54420*/  LDL.LU R12, [R1+0x108] ;  /* 0x00010800010c7983 */ /* 0x002f680000300800 */
[----:B0-----:R-:W5:Y:S04]  /*54430*/  LDL.LU R16, [R1+0x104] ;  /* 0x0001040001107983 */ /* 0x001f680000300800 */
        /* <DEDUP_REMOVED lines=38> */
[----:B--2---:R-:W2:Y:S04]  /*546a0*/  LDL.LU R19, [R1+0x284] ;  /* 0x0002840001137983 */ /* 0x004ea80000300800 */
[----:B------:R1:W-:Y:S04]  /*546b0*/  STS.U8 [R4+UR8+0x67c0], R28 ;  /* 0x0067c01c04007988 */ /* 0x0003e80008000008 */
[----:B------:R0:W-:Y:S04]  /*546c0*/  STS.U8 [R4+UR8+0x6780], R15 ;  /* 0x0067800f04007988 */ /* 0x0001e80008000008 */
[----:B----4-:R4:W-:Y:S04]  /*546d0*/  STS.U8 [R4+UR8+0x6980], R14 ;  /* 0x0069800e04007988 */ /* 0x0109e80008000008 */
[----:B-----5:R5:W-:Y:S04]  /*546e0*/  STS.U8 [R4+UR8+0x69c0], R29 ;  /* 0x0069c01d04007988 */ /* 0x020be80008000008 */
[----:B------:R4:W-:Y:S04]  /*546f0*/  STS.U8 [R4+UR8+0x6bc0], R12 ;  /* 0x006bc00c04007988 */ /* 0x0009e80008000008 */
[----:B0-----:R-:W2:Y:S04]  /*54700*/  LDL.LU R17, [R1+0x280] ;  /* 0x0002800001117983 */ /* 0x001ea80000300800 */
[----:B-1----:R-:W2:Y:S04]  /*54710*/  LDL.LU R28, [R1+0x298] ;  /* 0x00029800011c7983 */ /* 0x002ea80000300800 */
[----:B------:R-:W2:Y:S04]  /*54720*/  LDL.LU R15, [R1+0x294] ;  /* 0x00029400010f7983 */ /* 0x000ea80000300800 */
[----:B----4-:R-:W4:Y:S04]  /*54730*/  LDL.LU R14, [R1+0x2b0] ;  /* 0x0002b000010e7983 */ /* 0x010f280000300800 */
[----:B-----5:R-:W4:Y:S04]  /*54740*/  LDL.LU R29, [R1+0x2ac] ;  /* 0x0002ac00011d7983 */ /* 0x020f280000300800 */
[----:B------:R-:W5:Y:S04]  /*54750*/  LDL.LU R12, [R1+0x2ff0] ;  /* 0x002ff000010c7983 */ /* 0x000f680000300800 */
[----:B------:R0:W-:Y:S04]  /*54760*/  STS.U8 [R4+UR8+0x6b80], R16 ;  /* 0x006b801004007988 */ /* 0x0001e80008000008 */
[----:B0-----:R-:W2:Y:S04]  /*54770*/  LDL.LU R16, [R1+0x2fec] ;  /* 0x002fec0001107983 */ /* 0x001ea80000300800 */
[----:B---3--:R0:W-:Y:S04]  /*54780*/  STS.U8 [R4+UR8+0x6d80], R18 ;  /* 0x006d801204007988 */ /* 0x0081e80008000008 */
        /* <DEDUP_REMOVED lines=12> */
[----:B------:R-:W-:Y:S04]  /*54850*/  STS.U8 [R4+UR8+0x7780], R9 ;  /* 0x0077800904007988 */ /* 0x000fe80008000008 */
[----:B------:R-:W-:Y:S04]  /*54860*/  STS.U8 [R4+UR8+0x7980], R8 ;  /* 0x0079800804007988 */ /* 0x000fe80008000008 */
[----:B------:R-:W-:Y:S04]  /*54870*/  STS.U8 [R4+UR8+0x79c0], R26 ;  /* 0x0079c01a04007988 */ /* 0x000fe80008000008 */
[----:B------:R-:W-:Y:S04]  /*54880*/  STS.U8 [R4+UR8+0x7fc0], R27 ;  /* 0x007fc01b04007988 */ /* 0x000fe80008000008 */
[----:B------:R-:W-:Y:S04]  /*54890*/  STS.U8 [R4+UR8+0x7f80], R7 ;  /* 0x007f800704007988 */ /* 0x000fe80008000008 */
[----:B-----5:R0:W-:Y:S04]  /*548a0*/  STS.U8 [R4+UR8+0x7d80], R12 ;  /* 0x007d800c04007988 */ /* 0x0201e80008000008 */
[----:B--2---:R-:W-:Y:S01]  /*548b0*/  STS.U8 [R4+UR8+0x7b80], R16 ;  /* 0x007b801004007988 */ /* 0x004fe20008000008 */
[----:B------:R-:W-:-:S02]  /*548c0*/  IMAD R6, R6, 0x100, R5 ;  /* 0x0000010006067824 */ /* 0x000fc400078e0205 */
[----:B------:R-:W-:Y:S02]  /*548d0*/  IMAD R5, R17, 0x100, R19 ;  /* 0x0000010011057824 */ /* 0x000fe400078e0213 */
[----:B----4-:R-:W-:Y:S01]  /*548e0*/  IMAD R3, R29, 0x100, R14 ;  /* 0x000001001d037824 */ /* 0x010fe200078e020e */
[----:B0-----:R-:W-:Y:S02]  /*548f0*/  F2FP.F16.E4M3.UNPACK_B R12, R6 ;  /* 0x00000006ff0c723e */ /* 0x001fe400020006ff */
[----:B------:R-:W-:Y:S01]  /*54900*/  F2FP.F16.E4M3.UNPACK_B R13, R5 ;  /* 0x00000005ff0d723e */ /* 0x000fe200020006ff */
[----:B---3--:R0:W-:Y:S01]  /*54910*/  STS.U8 [R4+UR8+0x7bc0], R18 ;  /* 0x007bc01204007988 */ /* 0x0081e20008000008 */
[----:B------:R-:W-:Y:S06]  /*54920*/  BAR.SYNC.DEFER_BLOCKING 0x0 ;  /* 0x0000000000007b1d */ /* 0x000fec0000010000 */
[----:B------:R-:W1:Y:S04]  /*54930*/  LDSM.16.M88.4 R20, [R2+UR8] ;  /* 0x000000080214783b */ /* 0x000e680008000200 */
[----:B------:R-:W2:Y:S01]  /*54940*/  LDSM.16.M88.4 R16, [R2+UR8+0x800] ;  /* 0x000800080210783b */ /* 0x000ea20008000200 */
[----:B0-----:R-:W-:Y:S01]  /*54950*/  IMAD R4, R15, 0x100, R28 ;  /* 0x000001000f047824 */ /* 0x001fe200078e021c */
[----:B------:R-:W-:-:S04]  /*54960*/  F2FP.F16.E4M3.UNPACK_B R15, R3 ;  /* 0x00000003ff0f723e */ /* 0x000fc800020006ff */
[----:B------:R-:W-:Y:S01]  /*54970*/  F2FP.F16.E4M3.UNPACK_B R14, R4 ;  /* 0x00000004ff0e723e */ /* 0x000fe200020006ff */
[----:B-1----:R-:W-:Y:S01]  /*54980*/  STL.64 [R1+0xac0], R20 ;  /* 0x000ac01401007387 */ /* 0x002fe20000100a00 */
[----:B------:R-:W-:-:S03]  /*54990*/  IMAD.MOV.U32 R8, RZ, RZ, R21 ;  /* 0x000000ffff087224 */ /* 0x000fc600078e0015 */
[----:B------:R-:W-:Y:S01]  /*549a0*/  STL.64 [R1+0xac8], R22 ;  /* 0x000ac81601007387 */ /* 0x000fe20000100a00 */
[----:B------:R-:W-:-:S03]  /*549b0*/  IMAD.MOV.U32 R7, RZ, RZ, R20 ;  /* 0x000000ffff077224 */ /* 0x000fc600078e0014 */
[----:B--2---:R-:W-:Y:S04]  /*549c0*/  STL.64 [R1+0xad0], R16 ;  /* 0x000ad01001007387 */ /* 0x004fe80000100a00 */
[----:B------:R-:W0:Y:S04]  /*549d0*/  LDSM.16.M88.4 R20, [R2+UR8+0x1000] ;  /* 0x001000080214783b */ /* 0x000e280008000200 */
[----:B------:R-:W-:Y:S04]  /*549e0*/  STL.64 [R1+0xad8], R18 ;  /* 0x000ad81201007387 */ /* 0x000fe80000100a00 */
[----:B------:R-:W-:Y:S04]  /*549f0*/  STL.64 [R1+0x2fd0], R14 ;  /* 0x002fd00e01007387 */ /* 0x000fe80000100a00 */
[----:B------:R-:W1:Y:S04]  /*54a00*/  LDSM.16.M88.4 R16, [R2+UR8+0x1800] ;  /* 0x001800080210783b */ /* 0x000e680008000200 */
[----:B------:R-:W-:Y:S04]  /*54a10*/  STL.64 [R1+0x2fc8], R12 ;  /* 0x002fc80c01007387 */ /* 0x000fe80000100a00 */
[----:B------:R-:W2:Y:S04]  /*54a20*/  LDSM.16.M88.4 R12, [R2+UR8+0x2000] ;  /* 0x00200008020c783b */ /* 0x000ea80008000200 */
[----:B0-----:R-:W-:Y:S04]  /*54a30*/  STL.64 [R1+0xae0], R20 ;  /* 0x000ae01401007387 */ /* 0x001fe80000100a00 */
[----:B------:R-:W-:Y:S04]  /*54a40*/  STL.64 [R1+0xae8], R22 ;  /* 0x000ae81601007387 */ /* 0x000fe80000100a00 */
[----:B-1----:R-:W-:Y:S04]  /*54a50*/  STL.64 [R1+0xaf0], R16 ;  /* 0x000af01001007387 */ /* 0x002fe80000100a00 */
[----:B------:R-:W-:Y:S01]  /*54a60*/  STL.64 [R1+0xaf8], R18 ;  /* 0x000af81201007387 */ /* 0x000fe20000100a00 */
[----:B--2---:R-:W-:-:S03]  /*54a70*/  IMAD.MOV.U32 R28, RZ, RZ, R12 ;  /* 0x000000ffff1c7224 */ /* 0x004fc600078e000c */
[----:B------:R-:W-:Y:S04]  /*54a80*/  STL.64 [R1+0xb00], R12 ;  /* 0x000b000c01007387 */ /* 0x000fe80000100a00 */
[----:B------:R-:W-:Y:S01]  /*54a90*/  STL.64 [R1+0xb08], R14 ;  /* 0x000b080e01007387 */ /* 0x000fe20000100a00 */
[----:B------:R-:W-:-:S03]  /*54aa0*/  IMAD.MOV.U32 R29, RZ, RZ, R13 ;  /* 0x000000ffff1d7224 */ /* 0x000fc600078e000d */
[----:B------:R-:W0:Y:S04]  /*54ab0*/  LDSM.16.M88.4 R12, [R2+UR8+0x2800] ;  /* 0x00280008020c783b */ /* 0x000e280008000200 */
[----:B0-----:R-:W-:Y:S01]  /*54ac0*/  STL.64 [R1+0xb10], R12 ;  /* 0x000b100c01007387 */ /* 0x001fe20000100a00 */
[----:B------:R-:W-:-:S03]  /*54ad0*/  IMAD.MOV.U32 R26, RZ, RZ, R12 ;  /* 0x000000ffff1a7224 */ /* 0x000fc600078e000c */
        /* <DEDUP_REMOVED lines=8> */
[----:B------:R-:W-:Y:S04]  /*54b60*/  STL.64 [R1+0x2fe0], R26 ;  /* 0x002fe01a01007387 */ /* 0x000fe80000100a00 */
[----:B------:R-:W-:Y:S04]  /*54b70*/  STL.64 [R1+0x2fd8], R24 ;  /* 0x002fd81801007387 */ /* 0x000fe80000100a00 */
[----:B------:R-:W-:Y:S04]  /*54b80*/  LDSM.16.M88.4 R24, [R2+UR8+0x6800] ;  /* 0x006800080218783b */ /* 0x000fe80008000200 */
        /* <DEDUP_REMOVED lines=10> */
[----:B0-----:R-:W-:Y:S04]  /*54c30*/  STL.64 [R1+0xb50], R12 ;  /* 0x000b500c01007387 */ /* 0x001fe80000100a00 */
[----:B------:R0:W-:Y:S02]  /*54c40*/  STL.64 [R1+0xb58], R14 ;  /* 0x000b580e01007387 */ /* 0x0001e40000100a00 */
[----:B0-----:R-:W-:-:S02]  /*54c50*/  IMAD.MOV.U32 R14, RZ, RZ, R7 ;  /* 0x000000ffff0e7224 */ /* 0x001fc400078e0007 */
        /* <DEDUP_REMOVED lines=12> */
[----:B------:R0:W-:Y:S04]  /*54d20*/  STL.64 [R1+0xb88], R6 ;  /* 0x000b880601007387 */ /* 0x0001e80000100a00 */
[----:B------:R-:W-:Y:S04]  /*54d30*/  STL.64 [R1+0xb90], R24 ;  /* 0x000b901801007387 */ /* 0x000fe80000100a00 */
[----:B------:R-:W-:Y:S01]  /*54d40*/  STL.64 [R1+0xb98], R26 ;  /* 0x000b981a01007387 */ /* 0x000fe20000100a00 */
[----:B0-----:R-:W-:-:S02]  /*54d50*/  IMAD.MOV.U32 R6, RZ, RZ, R24 ;  /* 0x000000ffff067224 */ /* 0x001fc400078e0018 */
[----:B------:R-:W-:Y:S02]  /*54d60*/  IMAD.MOV.U32 R7, RZ, RZ, R25 ;  /* 0x000000ffff077224 */ /* 0x000fe400078e0019 */
[----:B------:R-:W0:Y:S01]  /*54d70*/  LDSM.16.M88.4 R24, [R2+UR8+0x7000] ;  /* 0x007000080218783b */ /* 0x000e220008000200 */
[----:B------:R-:W-:Y:S02]  /*54d80*/  IMAD.MOV.U32 R15, RZ, RZ, R8 ;  /* 0x000000ffff0f7224 */ /* 0x000fe400078e0008 */
[----:B------:R-:W-:Y:S02]  /*54d90*/  IMAD.MOV.U32 R8, RZ, RZ, R4 ;  /* 0x000000ffff087224 */ /* 0x000fe400078e0004 */
[----:B------:R-:W-:Y:S01]  /*54da0*/  IMAD.MOV.U32 R9, RZ, RZ, R5 ;  /* 0x000000ffff097224 */ /* 0x000fe200078e0005 */
[----:B0-----:R-:W-:Y:S01]  /*54db0*/  STL.64 [R1+0xba0], R24 ;  /* 0x000ba01801007387 */ /* 0x001fe20000100a00 */
[----:B------:R-:W-:-:S03]  /*54dc0*/  IMAD.MOV.U32 R4, RZ, RZ, R24 ;  /* 0x000000ffff047224 */ /* 0x000fc600078e0018 */
[----:B------:R-:W-:Y:S01]  /*54dd0*/  STL.64 [R1+0xba8], R26 ;  /* 0x000ba81a01007387 */ /* 0x000fe20000100a00 */
[----:B------:R-:W-:-:S03]  /*54de0*/  IMAD.MOV.U32 R5, RZ, RZ, R25 ;  /* 0x000000ffff057224 */ /* 0x000fc600078e0019 */
[----:B------:R-:W0:Y:S01]  /*54df0*/  LDSM.16.M88.4 R24, [R2+UR8+0x7800] ;  /* 0x007800080218783b */ /* 0x000e220008000200 */
[----:B------:R-:W-:-:S03]  /*54e00*/  LOP3.LUT R0, R2, 0x40, RZ, 0x3c, !PT ;  /* 0x0000004002007812 */ /* 0x000fc600078e3cff */
[----:B0-----:R-:W-:Y:S01]  /*54e10*/  STL.64 [R1+0xbb0], R24 ;  /* 0x000bb01801007387 */ /* 0x001fe20000100a00 */
[----:B------:R-:W-:-:S03]  /*54e20*/  IMAD.MOV.U32 R2, RZ, RZ, R24 ;  /* 0x000000ffff027224 */ /* 0x000fc600078e0018 */
[----:B------:R-:W-:Y:S01]  /*54e30*/  STL.64 [R1+0xbb8], R26 ;  /* 0x000bb81a01007387 */ /* 0x000fe20000100a00 */
[----:B------:R-:W-:-:S03]  /*54e40*/  IMAD.MOV.U32 R3, RZ, RZ, R25 ;  /* 0x000000ffff037224 */ /* 0x000fc600078e0019 */
[----:B------:R-:W0:Y:S04]  /*54e50*/  LDSM.16.M88.4 R24, [R0+UR8] ;  /* 0x000000080018783b */ /* 0x000e280008000200 */
[----:B0-----:R-:W-:Y:S04]  /*54e60*/  STL.64 [R1+0xdb0], R24 ;  /* 0x000db01801007387 */ /* 0x001fe80000100a00 */
[----:B------:R-:W-:Y:S04]  /*54e70*/  STL.64 [R1+0xdb8], R26 ;  /* 0x000db81a01007387 */ /* 0x000fe80000100a00 */
[----:B------:R-:W0:Y:S04]  /*54e80*/  LDSM.16.M88.4 R24, [R0+UR8+0x800] ;  /* 0x000800080018783b */ /* 0x000e280008000200 */
        /* <DEDUP_REMOVED lines=29> */
[----:B------:R-:W0:Y:S01]  /*55060*/  LDSM.16.M88.4 R24, [R0+UR8+0x5800] ;  /* 0x005800080018783b */ /* 0x000e220008000200 */
[----:B------:R-:W-:Y:S01]  /*55070*/  IMAD.MOV.U32 R18, RZ, RZ, R12 ;  /* 0x000000ffff127224 */ /* 0x000fe200078e000c */
[----:B------:R-:W-:-:S02]  /*55080*/  F2FP.F16.E4M3.UNPACK_B R15, R15 ;  /* 0x0000000fff0f723e */ /* 0x000fc400020006ff */
[----:B------:R-:W-:Y:S01]  /*55090*/  F2FP.F16.E4M3.UNPACK_B R12, R14 ;  /* 0x0000000eff0c723e */ /* 0x000fe200020006ff */
[----:B------:R-:W-:Y:S01]  /*550a0*/  IMAD.MOV.U32 R19, RZ, RZ, R13 ;  /* 0x000000ffff137224 */ /* 0x000fe200078e000d */
[----:B0-----:R-:W-:Y:S04]  /*550b0*/  STL.64 [R1+0xe60], R24 ;  /* 0x000e601801007387 */ /* 0x001fe80000100a00 */
[----:B------:R0:W-:Y:S04]  /*550c0*/  STL.64 [R1+0xe68], R26 ;  /* 0x000e681a01007387 */ /* 0x0001e80000100a00 */
[----:B0-----:R-:W2:Y:S04]  /*550d0*/  LDL.LU.64 R26, [R1+0x2fe0] ;  /* 0x002fe000011a7983 */ /* 0x001ea80000300a00 */
[----:B------:R-:W3:Y:S04]  /*550e0*/  LDL.LU.64 R24, [R1+0x2fd8] ;  /* 0x002fd80001187983 */ /* 0x000ee80000300a00 */
[----:B------:R-:W-:Y:S04]  /*550f0*/  STL [R1+0x1c], R15 ;  /* 0x00001c0f01007387 */ /* 0x000fe80000100800 */
[----:B------:R-:W-:Y:S04]  /*55100*/  STL [R1+0x18], R12 ;  /* 0x0000180c01007387 */ /* 0x000fe80000100800 */
        /* <DEDUP_REMOVED lines=11> */
[----:B------:R0:W-:Y:S04]  /*551c0*/  STL.64 [R1+0xe98], R14 ;  /* 0x000e980e01007387 */ /* 0x0001e80000100a00 */
[----:B0-----:R-:W4:Y:S04]  /*551d0*/  LDL.LU.64 R14, [R1+0x2fd0] ;  /* 0x002fd000010e7983 */ /* 0x001f280000300a00 */
[----:B------:R-:W4:Y:S04]  /*551e0*/  LDL.LU.64 R12, [R1+0x2fc8] ;  /* 0x002fc800010c7983 */ /* 0x000f280000300a00 */
[----:B------:R-:W5:Y:S04]  /*551f0*/  LDL R0, [R1+0x1c] ;  /* 0x00001c0001007983 */ /* 0x000f680000100800 */
[----:B--2---:R-:W-:Y:S04]  /*55200*/  STL.64 [R1+0x6a88], R26 ;  /* 0x006a881a01007387 */ /* 0x004fe80000100a00 */
[----:B---3--:R0:W-:Y:S04]  /*55210*/  STL.64 [R1+0x6a80], R24 ;  /* 0x006a801801007387 */ /* 0x0081e80000100a00 */
[----:B0-----:R-:W2:Y:S04]  /*55220*/  LDL.LU.64 R24, [R1+0x950] ;  /* 0x0009500001187983 */ /* 0x001ea80000300a00 */
[----:B------:R-:W3:Y:S04]  /*55230*/  LDL.LU.64 R26, [R1+0x958] ;  /* 0x00095800011a7983 */ /* 0x000ee80000300a00 */
[----:B---3--:R0:W-:Y:S04]  /*55240*/  STL.64 [R1+0x6a98], R26 ;  /* 0x006a981a01007387 */ /* 0x0081e80000100a00 */
[----:B0-----:R-:W3:Y:S04]  /*55250*/  LDL R26, [R1+0xad0] ;  /* 0x000ad000011a7983 */ /* 0x001ee80000100800 */
[----:B------:R-:W3:Y:S04]  /*55260*/  LDL R27, [R1+0xad4] ;  /* 0x000ad400011b7983 */ /* 0x000ee80000100800 */
[----:B--2---:R5:W-:Y:S02]  /*55270*/  STL.64 [R1+0x6a90], R24 ;  /* 0x006a901801007387 */ /* 0x004be40000100a00 */
[----:B-----5:R-:W-:-:S02]  /*55280*/  IMAD.MOV.U32 R24, RZ, RZ, R0 ;  /* 0x000000ffff187224 */ /* 0x020fc400078e0000 */
[----:B------:R-:W2:Y:S04]  /*55290*/  LDL R25, [R1+0xae0] ;  /* 0x000ae00001197983 */ /* 0x000ea80000100800 */
[----:B------:R-:W5:Y:S04]  /*552a0*/  LDL R0, [R1+0xaf4] ;  /* 0x000af40001007983 */ /* 0x000f680000100800 */
[----:B------:R-:W-:Y:S04]  /*552b0*/  STL.64 [R1+0x6a78], R22 ;  /* 0x006a781601007387 */ /* 0x000fe80000100a00 */
[----:B------:R0:W-:Y:S04]  /*552c0*/  STL.64 [R1+0x6a70], R20 ;  /* 0x006a701401007387 */ /* 0x0001e80000100a00 */
[----:B0-----:R-:W2:Y:S04]  /*552d0*/  LDL.LU.64 R20, [R1+0x960] ;  /* 0x0009600001147983 */ /* 0x001ea80000300a00 */
[----:B------:R-:W2:Y:S04]  /*552e0*/  LDL.LU.64 R22, [R1+0x968] ;  /* 0x0009680001167983 */ /* 0x000ea80000300a00 */
[----:B--2---:R-:W-:Y:S04]  /*552f0*/  STL.64 [R1+0x6aa8], R22 ;  /* 0x006aa81601007387 */ /* 0x004fe80000100a00 */
[----:B------:R0:W-:Y:S04]  /*55300*/  STL.64 [R1+0x6aa0], R20 ;  /* 0x006aa01401007387 */ /* 0x0001e80000100a00 */
[----:B0-----:R-:W2:Y:S04]  /*55310*/  LDL.LU.64 R20, [R1+0x850] ;  /* 0x0008500001147983 */ /* 0x001ea80000300a00 */
[----:B------:R-:W2:Y:S04]  /*55320*/  LDL.LU.64 R22, [R1+0x858] ;  /* 0x0008580001167983 */ /* 0x000ea80000300a00 */
[----:B------:R-:W-:Y:S04]  /*55330*/  STL.64 [R1+0x6a58], R18 ;  /* 0x006a581201007387 */ /* 0x000fe80000100a00 */
[----:B------:R0:W-:Y:S04]  /*55340*/  STL.64 [R1+0x6a50], R16 ;  /* 0x006a501001007387 */ /* 0x0001e80000100a00 */
[----:B0-----:R-:W2:Y:S04]  /*55350*/  LDL.LU.64 R16, [R1+0x970] ;  /* 0x0009700001107983 */ /* 0x001ea80000300a00 */
[----:B------:R-:W2:Y:S04]  /*55360*/  LDL.LU.64 R18, [R1+0x978] ;  /* 0x0009780001127983 */ /* 0x000ea80000300a00 */
[----:B------:R0:W-:Y:S04]  /*55370*/  STL.64 [R1+0x6a48], R10 ;  /* 0x006a480a01007387 */ /* 0x0001e80000100a00 */
[----:B0-----:R-:W2:Y:S04]  /*55380*/  LDL R10, [R1+0xae4] ;  /* 0x000ae400010a7983 */ /* 0x001ea80000100800 */
[----:B------:R-:W2:Y:S04]  /*55390*/  LDL R11, [R1+0xaf0] ;  /* 0x000af000010b7983 */ /* 0x000ea80000100800 */
[----:B------:R0:W-:Y:S04]  /*553a0*/  STL.64 [R1+0x6a40], R8 ;  /* 0x006a400801007387 */ /* 0x0001e80000100a00 */
[----:B0-----:R-:W4:Y:S01]  /*553b0*/  LDL R8, [R1+0x18] ;  /* 0x0000180001087983 */ /* 0x001f220000100800 */
[----:B------:R-:W-:-:S03]  /*553c0*/  IMAD.MOV.U32 R9, RZ, RZ, R24 ;  /* 0x000000ffff097224 */ /* 0x000fc600078e0018 */
[----:B------:R-:W-:Y:S04]  /*553d0*/  STL.64 [R1+0x6a38], R6 ;  /* 0x006a380601007387 */ /* 0x000fe80000100a00 */
[----:B------:R0:W-:Y:S04]  /*553e0*/  STL.64 [R1+0x6a30], R4 ;  /* 0x006a300401007387 */ /* 0x0001e80000100a00 */
[----:B0-----:R-:W4:Y:S04]  /*553f0*/  LDL.LU.64 R4, [R1+0x820] ;  /* 0x0008200001047983 */ /* 0x001f280000300a00 */
[----:B------:R-:W4:Y:S01]  /*55400*/  LDL.LU.64 R6, [R1+0x828] ;  /* 0x0008280001067983 */ /* 0x000f220000300a00 */
[----:B---3--:R-:W-:-:S02]  /*55410*/  F2FP.F16.E4M3.UNPACK_B R26, R26 ;  /* 0x0000001aff1a723e */ /* 0x008fc400020006ff */
[----:B------:R-:W-:Y:S01]  /*55420*/  F2FP.F16.E4M3.UNPACK_B R27, R27 ;  /* 0x0000001bff1b723e */ /* 0x000fe200020006ff */
[----:B----4-:R-:W-:-:S15]  /*55430*/  HMMA.16816.F32 R4, R12, R8, R4 ;  /* 0x000000080c04723c */ /* 0x010fde0000001804 */
[----:B------:R-:W-:-:S04]  /*55440*/  NOP ;  /* 0x0000000000007918 */ /* 0x000fc80000000000 */
[----:B------:R0:W-:Y:S04]  /*55450*/  STL.64 [R1+0x20], R4 ;  /* 0x0000200401007387 */ /* 0x0001e80000100a00 */
[----:B------:R-:W-:Y:S04]  /*55460*/  STL.64 [R1+0x28], R6 ;  /* 0x0000280601007387 */ /* 0x000fe80000100a00 */
[----:B------:R2:W-:Y:S01]  /*55470*/  STL.64 [R1+0x10], R26 ;  /* 0x0000101a01007387 */ /* 0x0005e20000100a00 */
[----:B0-----:R-:W-:Y:S02]  /*55480*/  F2FP.F16.E4M3.UNPACK_B R4, R25 ;  /* 0x00000019ff04723e */ /* 0x001fe400020006ff */
[----:B--2---:R-:W-:Y:S01]  /*55490*/  HMMA.16816.F32 R24, R12, R26, R20 ;  /* 0x0000001a0c18723c */ /* 0x004fe20000001814 */
[----:B------:R-:W2:Y:S04]  /*554a0*/  LDL.LU.64 R22, [R1+0x6aa8] ;  /* 0x006aa80001167983 */ /* 0x000ea80000300a00 */
[----:B------:R-:W2:-:S14]  /*554b0*/  LDL.LU.64 R20, [R1+0x6aa0] ;  /* 0x006aa00001147983 */ /* 0x000e9c0000300a00 */
[----:B------:R-:W-:Y:S04]  /*554c0*/  STL.64 [R1+0x30], R24 ;  /* 0x0000301801007387 */ /* 0x000fe80000100a00 */
[----:B------:R0:W-:Y:S04]  /*554d0*/  STL.64 [R1+0x38], R26 ;  /* 0x0000381a01007387 */ /* 0x0001e80000100a00 */
[----:B0-----:R-:W3:Y:S04]  /*554e0*/  LDL.LU.64 R26, [R1+0x6a98] ;  /* 0x006a9800011a7983 */ /* 0x001ee80000300a00 */
[----:B------:R-:W3:Y:S01]  /*554f0*/  LDL.LU.64 R24, [R1+0x6a90] ;  /* 0x006a900001187983 */ /* 0x000ee20000300a00 */
[----:B------:R-:W-:-:S02]  /*55500*/  F2FP.F16.E4M3.UNPACK_B R5, R10 ;  /* 0x0000000aff05723e */ /* 0x000fc400020006ff */
[----:B------:R-:W-:-:S03]  /*55510*/  F2FP.F16.E4M3.UNPACK_B R8, R11 ;  /* 0x0000000bff08723e */ /* 0x000fc600020006ff */
[----:B------:R3:W-:Y:S01]  /*55520*/  STL.64 [R1+0x8], R4 ;  /* 0x0000080401007387 */ /* 0x0007e20000100a00 */
[----:B-----5:R-:W-:Y:S02]  /*55530*/  F2FP.F16.E4M3.UNPACK_B R9, R0 ;  /* 0x00000000ff09723e */ /* 0x020fe400020006ff */
[----:B------:R-:W-:Y:S02]  /*55540*/  F2FP.F16.E4M3.UNPACK_B R28, R28 ;  /* 0x0000001cff1c723e */ /* 0x000fe400020006ff */
[----:B------:R-:W-:Y:S01]  /*55550*/  F2FP.F16.E4M3.UNPACK_B R29, R29 ;  /* 0x0000001dff1d723e */ /* 0x000fe200020006ff */
[----:B---3--:R-:W-:Y:S01]  /*55560*/  HMMA.16816.F32 R4, R12, R4, R24 ;  /* 0x000000040c04723c */ /* 0x008fe20000001818 */
[----:B------:R-:W3:Y:S04]  /*55570*/  LDL.LU.64 R26, [R1+0x6a88] ;  /* 0x006a8800011a7983 */ /* 0x000ee80000300a00 */
[----:B------:R-:W4:-:S14]  /*55580*/  LDL.LU.64 R24, [R1+0x6a80] ;  /* 0x006a800001187983 */ /* 0x000f1c0000300a00 */
[----:B------:R0:W-:Y:S04]  /*55590*/  STL.64 [R1+0x40], R4 ;  /* 0x0000400401007387 */ /* 0x0001e80000100a00 */
[----:B------:R1:W-:Y:S04]  /*555a0*/  STL.64 [R1+0x48], R6 ;  /* 0x0000480601007387 */ /* 0x0003e80000100a00 */
[----:B0-----:R-:W5:Y:S04]  /*555b0*/  LDL.LU.64 R4, [R1+0x990] ;  /* 0x0009900001047983 */ /* 0x001f680000300a00 */
[----:B-1----:R-:W5:Y:S04]  /*555c0*/  LDL.LU.64 R6, [R1+0x998] ;  /* 0x0009980001067983 */ /* 0x002f680000300a00 */
[----:B------:R-:W-:Y:S04]  /*555d0*/  STL [R1], R8 ;  /* 0x0000000801007387 */ /* 0x000fe80000100800 */
[----:B------:R2:W-:Y:S02]  /*555e0*/  STL [R1+0x4], R9 ;  /* 0x0000040901007387 */ /* 0x0005e40000100800 */
[----:B--2---:R-:W-:Y:S02]  /*555f0*/  HMMA.16816.F32 R8, R12, R8, R20 ;  /* 0x000000080c08723c */ /* 0x004fe40000001814 */
[----:B------:R-:W2:Y:S04]  /*55600*/  LDL.LU.64 R22, [R1+0x6a78] ;  /* 0x006a780001167983 */ /* 0x000ea80000300a00 */
[----:B------:R-:W2:-:S13]  /*55610*/  LDL.LU.64 R20, [R1+0x6a70] ;  /* 0x006a700001147983 */ /* 0x000e9a0000300a00 */
[----:B------:R-:W-:Y:S04]  /*55620*/  STL.64 [R1+0x50], R8 ;  /* 0x0000500801007387 */ /* 0x000fe80000100a00 */
[----:B------:R0:W-:Y:S02]  /*55630*/  STL.64 [R1+0x58], R10 ;  /* 0x0000580a01007387 */ /* 0x0001e40000100a00 */
[----:B0-----:R-:W-:Y:S02]  /*55640*/  HMMA.16816.F32 R8, R12, R28, R16 ;  /* 0x0000001c0c08723c */ /* 0x001fe40000001810 */
[----:B------:R-:W2:Y:S04]  /*55650*/  LDL.LU.64 R16, [R1+0xaa0] ;  /* 0x000aa00001107983 */ /* 0x000ea80000300a00 */
[----:B------:R-:W2:-:S13]  /*55660*/  LDL.LU.64 R18, [R1+0xaa8] ;  /* 0x000aa80001127983 */ /* 0x000e9a0000300a00 */
[----:B------:R-:W-:Y:S04]  /*55670*/  STL.64 [R1+0x60], R8 ;  /* 0x0000600801007387 */ /* 0x000fe80000100a00 */
[----:B------:R-:W-:Y:S01]  /*55680*/  STL.64 [R1+0x68], R10 ;  /* 0x0000680a01007387 */ /* 0x000fe20000100a00 */
[----:B---3--:R-:W-:-:S03]  /*55690*/  F2FP.F16.E4M3.UNPACK_B R26, R26 ;  /* 0x0000001aff1a723e */ /* 0x008fc600020006ff */
[----:B--2---:R-:W-:Y:S04]  /*556a0*/  STL.64 [R1+0x6a68], R18 ;  /* 0x006a681201007387 */ /* 0x004fe80000100a00 */
[----:B------:R0:W-:Y:S04]  /*556b0*/  STL.64 [R1+0x6a60], R16 ;  /* 0x006a601001007387 */ /* 0x0001e80000100a00 */
[----:B0-----:R-:W2:Y:S04]  /*556c0*/  LDL.LU.64 R16, [R1+0xa90] ;  /* 0x000a900001107983 */ /* 0x001ea80000300a00 */
[----:B------:R-:W2:Y:S01]  /*556d0*/  LDL.LU.64 R18, [R1+0xa98] ;  /* 0x000a980001127983 */ /* 0x000ea20000300a00 */
[----:B------:R-:W-:-:S02]  /*556e0*/  F2FP.F16.E4M3.UNPACK_B R27, R27 ;  /* 0x0000001bff1b723e */ /* 0x000fc400020006ff */
[----:B----4-:R-:W-:Y:S01]  /*556f0*/  F2FP.F16.E4M3.UNPACK_B R24, R24 ;  /* 0x00000018ff18723e */ /* 0x010fe200020006ff */
[----:B------:R-:W3:Y:S01]  /*55700*/  LDL.LU.64 R8, [R1+0xab0] ;  /* 0x000ab00001087983 */ /* 0x000ee20000300a00 */
[----:B------:R-:W-:-:S03]  /*55710*/  F2FP.F16.E4M3.UNPACK_B R25, R25 ;  /* 0x00000019ff19723e */ /* 0x000fc600020006ff */
[----:B-----5:R-:W-:Y:S01]  /*55720*/  HMMA.16816.F32 R4, R12, R26, R4 ;  /* 0x0000001a0c04723c */ /* 0x020fe20000001804 */
[----:B------:R-:W3:-:S15]  /*55730*/  LDL.LU.64 R10, [R1+0xab8] ;  /* 0x000ab800010a7983 */ /* 0x000ede0000300a00 */
[----:B------:R-:W-:-:S03]  /*55740*/  NOP ;  /* 0x0000000000007918 */ /* 0x000fc60000000000 */
[----:B------:R0:W-:Y:S04]  /*55750*/  STL.64 [R1+0x70], R4 ;  /* 0x0000700401007387 */ /* 0x0001e80000100a00 */
[----:B------:R1:W-:Y:S04]  /*55760*/  STL.64 [R1+0x78], R6 ;  /* 0x0000780601007387 */ /* 0x0003e80000100a00 */
[----:B0-----:R-:W4:Y:S04]  /*55770*/  LDL.LU.64 R4, [R1+0xcd0] ;  /* 0x000cd00001047983 */ /* 0x001f280000300a00 */
[----:B-1----:R-:W4:Y:S01]  /*55780*/  LDL.LU.64 R6, [R1+0xcd8] ;  /* 0x000cd80001067983 */ /* 0x002f220000300a00 */
[----:B--2---:R-:W-:-:S15]  /*55790*/  HMMA.16816.F32 R16, R12, R24, R16 ;  /* 0x000000180c10723c */ /* 0x004fde0000001810 */
[----:B------:R-:W-:-:S04]  /*557a0*/  NOP ;  /* 0x0000000000007918 */ /* 0x000fc80000000000 */
[----:B------:R-:W-:Y:S04]  /*557b0*/  STL.64 [R1+0x80], R16 ;  /* 0x0000801001007387 */ /* 0x000fe80000100a00 */
[----:B------:R0:W-:Y:S04]  /*557c0*/  STL.64 [R1+0x88], R18 ;  /* 0x0000881201007387 */ /* 0x0001e80000100a00 */
[----:B0-----:R-:W2:Y:S04]  /*557d0*/  LDL.LU.64 R18, [R1+0x6a68] ;  /* 0x006a680001127983 */ /* 0x001ea80000300a00 */
[----:B------:R-:W2:Y:S01]  /*557e0*/  LDL.LU.64 R16, [R1+0x6a60] ;  /* 0x006a600001107983 */ /* 0x000ea20000300a00 */
[----:B------:R-:W-:-:S02]  /*557f0*/  F2FP.F16.E4M3.UNPACK_B R22, R22 ;  /* 0x00000016ff16723e */ /* 0x000fc400020006ff */
[----:B------:R-:W-:Y:S01]  /*55800*/  F2FP.F16.E4M3.UNPACK_B R23, R23 ;  /* 0x00000017ff17723e */ /* 0x000fe200020006ff */
[----:B------:R-:W-:Y:S04]  /*55810*/  STL.64 [R1+0x69d0], R26 ;  /* 0x0069d01a01007387 */ /* 0x000fe80000100a00 */
[----:B------:R0:W-:Y:S04]  /*55820*/  STL.64 [R1+0x69c8], R24 ;  /* 0x0069c81801007387 */ /* 0x0001e80000100a00 */
[----:B0-----:R-:W5:Y:S04]  /*55830*/  LDL.LU.64 R24, [R1+0xbd0] ;  /* 0x000bd00001187983 */ /* 0x001f680000300a00 */
[----:B------:R-:W5:Y:S01]  /*55840*/  LDL.LU.64 R26, [R1+0xbd8] ;  /* 0x000bd800011a7983 */ /* 0x000f620000300a00 */
[----:B--2---:R-:W-:-:S15]  /*55850*/  HMMA.16816.F32 R16, R12, R22, R16 ;  /* 0x000000160c10723c */ /* 0x004fde0000001810 */
[----:B------:R-:W-:-:S04]  /*55860*/  NOP ;  /* 0x0000000000007918 */ /* 0x000fc80000000000 */
[----:B------:R-:W-:Y:S04]  /*55870*/  STL.64 [R1+0x90], R16 ;  /* 0x0000901001007387 */ /* 0x000fe80000100a00 */
[----:B------:R0:W-:Y:S04]  /*55880*/  STL.64 [R1+0x98], R18 ;  /* 0x0000981201007387 */ /* 0x0001e80000100a00 */
[----:B0-----:R-:W2:Y:S04]  /*55890*/  LDL.LU.64 R18, [R1+0x6a58] ;  /* 0x006a580001127983 */ /* 0x001ea80000300a00 */
[----:B------:R-:W4:Y:S01]  /*558a0*/  LDL.LU.64 R16, [R1+0x6a50] ;  /* 0x006a500001107983 */ /* 0x000f220000300a00 */
[----:B------:R-:W-:-:S02]  /*558b0*/  F2FP.F16.E4M3.UNPACK_B R20, R20 ;  /* 0x00000014ff14723e */ /* 0x000fc400020006ff */
[----:B------:R-:W-:-:S07]  /*558c0*/  F2FP.F16.E4M3.UNPACK_B R21, R21 ;  /* 0x00000015ff15723e */ /* 0x000fce00020006ff */
[----:B---3--:R-:W-:-:S15]  /*558d0*/  HMMA.16816.F32 R8, R12, R20, R8 ;  /* 0x000000140c08723c */ /* 0x008fde0000001808 */
[----:B------:R-:W-:-:S04]  /*558e0*/  NOP ;  /* 0x0000000000007918 */ /* 0x000fc80000000000 */
[----:B------:R-:W-:Y:S04]  /*558f0*/  STL.64 [R1+0xa0], R8 ;  /* 0x0000a00801007387 */ /* 0x000fe80000100a00 */
[----:B------:R0:W-:Y:S04]  /*55900*/  STL.64 [R1+0xa8], R10 ;  /* 0x0000a80a01007387 */ /* 0x0001e80000100a00 */
[----:B0-----:R-:W3:Y:S04]  /*55910*/  LDL.LU.64 R10, [R1+0x6a48] ;  /* 0x006a4800010a7983 */ /* 0x001ee80000300a00 */
[----:B------:R-:W3:Y:S04]  /*55920*/  LDL.LU.64 R8, [R1+0x6a40] ;  /* 0x006a400001087983 */ /* 0x000ee80000300a00 */
[----:B------:R-:W-:Y:S04]  /*55930*/  STL.64 [R1+0x69b0], R22 ;  /* 0x0069b01601007387 */ /* 0x000fe80000100a00 */
[----:B------:R5:W-:Y:S01]  /*55940*/  STL.64 [R1+0x69a8], R20 ;  /* 0x0069a81401007387 */ /* 0x000be20000100a00 */
[----:B--2---:R-:W-:-:S02]  /*55950*/  F2FP.F16.E4M3.UNPACK_B R18, R18 ;  /* 0x00000012ff12723e */ /* 0x004fc400020006ff */
[----:B------:R-:W-:-:S07]  /*55960*/  F2FP.F16.E4M3.UNPACK_B R19, R19 ;  /* 0x00000013ff13723e */ /* 0x000fce00020006ff */
[----:B-----5:R-:W-:Y:S01]  /*55970*/  HMMA.16816.F32 R20, R12, R18, R24 ;  /* 0x000000120c14723c */ /* 0x020fe20000001818 */
[----:B----4-:R-:W-:Y:S02]  /*55980*/  F2FP.F16.E4M3.UNPACK_B R16, R16 ;  /* 0x00000010ff10723e */ /* 0x010fe400020006ff */
[----:B------:R-:W-:-:S15]  /*55990*/  F2FP.F16.E4M3.UNPACK_B R17, R17 ;  /* 0x00000011ff11723e */ /* 0x000fde00020006ff */
[----:B------:R-:W-:Y:S01]  /*559a0*/  NOP ;  /* 0x0000000000007918 */ /* 0x000fe20000000000 */
[----:B------:R-:W-:Y:S04]  /*559b0*/  STL.64 [R1+0xb0], R20 ;  /* 0x0000b01401007387 */ /* 0x000fe80000100a00 */
[----:B------:R0:W-:Y:S02]  /*559c0*/  STL.64 [R1+0xb8], R22 ;  /* 0x0000b81601007387 */ /* 0x0001e40000100a00 */
[----:B0-----:R-:W-:Y:S02]  /*559d0*/  HMMA.16816.F32 R20, R12, R16, R4 ;  /* 0x000000100c14723c */ /* 0x001fe40000001804 */
[----:B------:R-:W2:Y:S04]  /*559e0*/  LDL.LU.64 R4, [R1+0xce0] ;  /* 0x000ce00001047983 */ /* 0x000ea80000300a00 */
[----:B------:R-:W2:-:S13]  /*559f0*/  LDL.LU.64 R6, [R1+0xce8] ;  /* 0x000ce80001067983 */ /* 0x000e9a0000300a00 */
[----:B------:R-:W-:Y:S04]  /*55a00*/  STL.64 [R1+0xc0], R20 ;  /* 0x0000c01401007387 */ /* 0x000fe80000100a00 */
[----:B------:R-:W-:Y:S04]  /*55a10*/  STL.64 [R1+0xc8], R22 ;  /* 0x0000c81601007387 */ /* 0x000fe80000100a00 */
[----:B------:R-:W4:Y:S04]  /*55a20*/  LDL.LU R0, [R1+0xeb0] ;  /* 0x000eb00001007983 */ /* 0x000f280000300800 */
[----:B------:R0:W-:Y:S04]  /*55a30*/  STL [R1+0x6990], R17 ;  /* 0x0069901101007387 */ /* 0x0001e80000100800 */
[----:B0-----:R-:W5:Y:S04]  /*55a40*/  LDL.LU R17, [R1+0xeb8] ;  /* 0x000eb80001117983 */ /* 0x001f680000300800 */
[----:B------:R0:W-:Y:S04]  /*55a50*/  STL.64 [R1+0x6a08], R18 ;  /* 0x006a081201007387 */ /* 0x0001e80000100a00 */
[----:B0-----:R-:W2:Y:S04]  /*55a60*/  LDL.LU R18, [R1+0xeb4] ;  /* 0x000eb40001127983 */ /* 0x001ea80000300800 */
[----:B------:R-:W2:Y:S04]  /*55a70*/  LDL.LU R19, [R1+0xebc] ;  /* 0x000ebc0001137983 */ /* 0x000ea80000300800 */
[----:B------:R-:W-:Y:S01]  /*55a80*/  STL [R1+0x6a00], R16 ;  /* 0x006a001001007387 */ /* 0x000fe20000100800 */
[----:B---3--:R-:W-:-:S02]  /*55a90*/  F2FP.F16.E4M3.UNPACK_B R10, R10 ;  /* 0x0000000aff0a723e */ /* 0x008fc400020006ff */
[----:B------:R-:W-:Y:S01]  /*55aa0*/  F2FP.F16.E4M3.UNPACK_B R11, R11 ;  /* 0x0000000bff0b723e */ /* 0x000fe200020006ff */
[----:B--2---:R-:W-:Y:S04]  /*55ab0*/  STL.64 [R1+0x6a28], R18 ;  /* 0x006a281201007387 */ /* 0x004fe80000100a00 */
[----:B-----5:R0:W-:Y:S04]  /*55ac0*/  STL [R1+0x6a20], R17 ;  /* 0x006a201101007387 */ /* 0x0201e80000100800 */
[----:B0-----:R-:W2:Y:S04]  /*55ad0*/  LDL.LU.64 R16, [R1+0xcf0] ;  /* 0x000cf00001107983 */ /* 0x001ea80000300a00 */
[----:B------:R-:W2:Y:S01]  /*55ae0*/  LDL.LU.64 R18, [R1+0xcf8] ;  /* 0x000cf80001127983 */ /* 0x000ea20000300a00 */
[----:B------:R-:W-:-:S02]  /*55af0*/  F2FP.F16.E4M3.UNPACK_B R8, R8 ;  /* 0x00000008ff08723e */ /* 0x000fc400020006ff */
[----:B------:R-:W-:Y:S01]  /*55b00*/  F2FP.F16.E4M3.UNPACK_B R9, R9 ;  /* 0x00000009ff09723e */ /* 0x000fe200020006ff */
[C---:B------:R-:W-:Y:S01]  /*55b10*/  HMMA.16816.F32 R4, R12.reuse, R10, R4 ;  /* 0x0000000a0c04723c */ /* 0x040fe20000001804 */
[----:B------:R-:W3:Y:S04]  /*55b20*/  LDL.LU.64 R20, [R1+0xd20] ;  /* 0x000d200001147983 */ /* 0x000ee80000300a00 */
[----:B------:R-:W3:Y:S04]  /*55b30*/  LDL.LU.64 R22, [R1+0xd28] ;  /* 0x000d280001167983 */ /* 0x000ee80000300a00 */
[----:B------:R-:W5:Y:S04]  /*55b40*/  LDL.LU R24, [R1+0xec4] ;  /* 0x000ec40001187983 */ /* 0x000f680000300800 */
[----:B------:R-:W5:Y:S04]  /*55b50*/  LDL.LU R25, [R1+0xec0] ;  /* 0x000ec00001197983 */ /* 0x000f680000300800 */
[----:B------:R-:W3:Y:S04]  /*55b60*/  LDL.LU R26, [R1+0xecc] ;  /* 0x000ecc00011a7983 */ /* 0x000ee80000300800 */
[----:B------:R-:W3:Y:S04]  /*55b70*/  LDL.LU R27, [R1+0xec8] ;  /* 0x000ec800011b7983 */ /* 0x000ee80000300800 */
[----:B------:R-:W-:Y:S04]  /*55b80*/  STL.64 [R1+0xd0], R4 ;  /* 0x0000d00401007387 */ /* 0x000fe80000100a00 */
[----:B------:R0:W-:Y:S04]  /*55b90*/  STL.64 [R1+0xd8], R6 ;  /* 0x0000d80601007387 */ /* 0x0001e80000100a00 */
[----:B0-----:R-:W3:Y:S04]  /*55ba0*/  LDL.LU.64 R6, [R1+0x6a38] ;  /* 0x006a380001067983 */ /* 0x001ee80000300a00 */
[----:B------:R-:W3:Y:S01]  /*55bb0*/  LDL.LU.64 R4, [R1+0x6a30] ;  /* 0x006a300001047983 */ /* 0x000ee20000300a00 */
[----:B--2---:R-:W-:-:S15]  /*55bc0*/  HMMA.16816.F32 R16, R12, R8, R16 ;  /* 0x000000080c10723c */ /* 0x004fde0000001810 */
[----:B------:R-:W-:-:S04]  /*55bd0*/  NOP ;  /* 0x0000000000007918 */ /* 0x000fc80000000000 */
[----:B------:R-:W-:Y:S04]  /*55be0*/  STL.64 [R1+0xe0], R16 ;  /* 0x0000e01001007387 */ /* 0x000fe80000100a00 */
[----:B------:R0:W-:Y:S04]  /*55bf0*/  STL.64 [R1+0xe8], R18 ;  /* 0x0000e81201007387 */ /* 0x0001e80000100a00 */
[----:B0-----:R-:W2:Y:S04]  /*55c00*/  LDL.LU.64 R18, [R1+0x6a28] ;  /* 0x006a280001127983 */ /* 0x001ea80000300a00 */
[----:B------:R-:W2:Y:S04]  /*55c10*/  LDL.LU R17, [R1+0x6a20] ;  /* 0x006a200001117983 */ /* 0x000ea80000300800 */
[----:B------:R-:W-:Y:S04]  /*55c20*/  STL.64 [R1+0x69a0], R10 ;  /* 0x0069a00a01007387 */ /* 0x000fe80000100a00 */
[----:B------:R0:W-:Y:S04]  /*55c30*/  STL.64 [R1+0x6998], R8 ;  /* 0x0069980801007387 */ /* 0x0001e80000100a00 */
[----:B0-----:R-:W2:Y:S04]  /*55c40*/  LDL.LU.64 R8, [R1+0xd10] ;  /* 0x000d100001087983 */ /* 0x001ea80000300a00 */
[----:B------:R-:W2:Y:S01]  /*55c50*/  LDL.LU.64 R10, [R1+0xd18] ;  /* 0x000d1800010a7983 */ /* 0x000ea20000300a00 */
[----:B---3--:R-:W-:-:S02]  /*55c60*/  F2FP.F16.E4M3.UNPACK_B R6, R6 ;  /* 0x00000006ff06723e */ /* 0x008fc400020006ff */
[----:B------:R-:W-:Y:S02]  /*55c70*/  F2FP.F16.E4M3.UNPACK_B R7, R7 ;  /* 0x00000007ff07723e */ /* 0x000fe400020006ff */
[----:B------:R-:W-:Y:S02]  /*55c80*/  F2FP.F16.E4M3.UNPACK_B R4, R4 ;  /* 0x00000004ff04723e */ /* 0x000fe400020006ff */
[----:B------:R-:W-:-:S03]  /*55c90*/  F2FP.F16.E4M3.UNPACK_B R5, R5 ;  /* 0x00000005ff05723e */ /* 0x000fc600020006ff */
[----:B--2---:R-:W-:-:S15]  /*55ca0*/  HMMA.16816.F32 R8, R12, R6, R8 ;  /* 0x000000060c08723c */ /* 0x004fde0000001808 */
[----:B------:R-:W-:-:S04]  /*55cb0*/  NOP ;  /* 0x0000000000007918 */ /* 0x000fc80000000000 */
[----:B------:R-:W-:Y:S04]  /*55cc0*/  STL.64 [R1+0x110], R8 ;  /* 0x0001100801007387 */ /* 0x000fe80000100a00 */
[----:B------:R0:W-:Y:S02]  /*55cd0*/  STL.64 [R1+0x118], R10 ;  /* 0x0001180a01007387 */ /* 0x0001e40000100a00 */
[----:B0-----:R-:W-:Y:S02]  /*55ce0*/  HMMA.16816.F32 R8, R12, R4, R20 ;  /* 0x000000040c08723c */ /* 0x001fe40000001814 */
[----:B------:R-:W2:Y:S04]  /*55cf0*/  LDL.LU.64 R20, [R1+0xd00] ;  /* 0x000d000001147983 */ /* 0x000ea80000300a00 */
[----:B------:R-:W2:-:S13]  /*55d00*/  LDL.LU.64 R22, [R1+0xd08] ;  /* 0x000d080001167983 */ /* 0x000e9a0000300a00 */
[----:B------:R-:W-:Y:S04]  /*55d10*/  STL.64 [R1+0x2c0], R8 ;  /* 0x0002c00801007387 */ /* 0x000fe80000100a00 */
[----:B------:R-:W-:Y:S04]  /*55d20*/  STL.64 [R1+0x2c8], R10 ;  /* 0x0002c80a01007387 */ /* 0x000fe80000100a00 */
[----:B------:R0:W-:Y:S04]  /*55d30*/  STL.64 [R1+0x6978], R6 ;  /* 0x0069780601007387 */ /* 0x0001e80000100a00 */
[----:B0-----:R-:W3:Y:S04]  /*55d40*/  LDL R6, [R1] ;  /* 0x0000000001067983 */ /* 0x001ee80000100800 */
[----:B------:R-:W3:Y:S04]  /*55d50*/  LDL R7, [R1+0x4] ;  /* 0x0000040001077983 */ /* 0x000ee80000100800 */
[----:B------:R0:W-:Y:S01]  /*55d60*/  STL.64 [R1+0x6970], R4 ;  /* 0x0069700401007387 */ /* 0x0001e20000100a00 */
[----:B------:R-:W-:-:S02]  /*55d70*/  F2FP.F16.E4M3.UNPACK_B R2, R2 ;  /* 0x00000002ff02723e */ /* 0x000fc400020006ff */
[----:B------:R-:W-:Y:S01]  /*55d80*/  F2FP.F16.E4M3.UNPACK_B R3, R3 ;  /* 0x00000003ff03723e */ /* 0x000fe200020006ff */
[----:B---3--:R1:W-:Y:S04]  /*55d90*/  STL.64 [R1+0x69e8], R6 ;  /* 0x0069e80601007387 */ /* 0x0083e80000100a00 */
[----:B0-----:R-:W3:Y:S04]  /*55da0*/  LDL R4, [R1+0x8] ;  /* 0x0000080001047983 */ /* 0x001ee80000100800 */
[----:B------:R-:W3:Y:S04]  /*55db0*/  LDL R5, [R1+0xc] ;  /* 0x00000c0001057983 */ /* 0x000ee80000100800 */
[----:B-1----:R-:W3:Y:S01]  /*55dc0*/  LDL.64 R6, [R1+0x10] ;  /* 0x0000100001067983 */ /* 0x002ee20000100a00 */
[----:B--2---:R-:W-:Y:S03]  /*55dd0*/  HMMA.16816.F32 R12, R12, R2, R20 ;  /* 0x000000020c0c723c */ /* 0x004fe60000001814 */
[----:B------:R-:W2:Y:S01]  /*55de0*/  LDL.64 R10, [R1+0x18] ;  /* 0x00001800010a7983 */ /* 0x000ea20000100a00 */
[----:B------:R-:W-:-:S02]  /*55df0*/  IMAD R16, R17, 0x100, R19 ;  /* 0x0000010011107824 */ /* 0x000fc400078e0213 */
[----:B----4-:R-:W-:Y:S02]  /*55e00*/  IMAD R0, R0, 0x100, R18 ;  /* 0x0000010000007824 */ /* 0x010fe400078e0212 */
[----:B-----5:R-:W-:Y:S02]  /*55e10*/  IMAD R9, R25, 0x100, R24 ;  /* 0x0000010019097824 */ /* 0x020fe400078e0218 */
[----:B------:R-:W-:Y:S01]  /*55e20*/  IMAD R8, R27, 0x100, R26 ;  /* 0x000001001b087824 */ /* 0x000fe200078e021a */
[----:B---3--:R-:W-:Y:S04]  /*55e30*/  STL.64 [R1+0x6a18], R6 ;  /* 0x006a180601007387 */ /* 0x008fe80000100a00 */
[----:B------:R0:W-:Y:S04]  /*55e40*/  STL.64 [R1+0x6a10], R4 ;  /* 0x006a100401007387 */ /* 0x0001e80000100a00 */
[----:B0-----:R-:W2:Y:S04]  /*55e50*/  LDL.LU.64 R4, [R1+0xcc0] ;  /* 0x000cc00001047983 */ /* 0x001ea80000300a00 */
[----:B------:R-:W2:Y:S04]  /*55e60*/  LDL.LU.64 R6, [R1+0xcc8] ;  /* 0x000cc80001067983 */ /* 0x000ea80000300a00 */
[----:B------:R0:W-:Y:S04]  /*55e70*/  STL.64 [R1+0x100], R12 ;  /* 0x0001000c01007387 */ /* 0x0001e80000100a00 */
[----:B------:R-:W-:Y:S04]  /*55e80*/  STL.64 [R1+0x108], R14 ;  /* 0x0001080e01007387 */ /* 0x000fe80000100a00 */
[----:B------:R-:W-:Y:S04]  /*55e90*/  STL [R1+0x696c], R2 ;  /* 0x00696c0201007387 */ /* 0x000fe80000100800 */
[----:B------:R-:W-:Y:S01]  /*55ea0*/  STL [R1+0x6968], R3 ;  /* 0x0069680301007387 */ /* 0x000fe20000100800 */
[----:B0-----:R-:W-:-:S03]  /*55eb0*/  F2FP.F16.E4M3.UNPACK_B R13, R16 ;  /* 0x00000010ff0d723e */ /* 0x001fc600020006ff */
[----:B------:R-:W3:Y:S04]  /*55ec0*/  LDL.LU.64 R16, [R1+0xcb0] ;  /* 0x000cb00001107983 */ /* 0x000ee80000300a00 */
[----:B------:R-:W3:Y:S04]  /*55ed0*/  LDL.LU.64 R18, [R1+0xcb8] ;  /* 0x000cb80001127983 */ /* 0x000ee80000300a00 */
[----:B------:R-:W4:Y:S04]  /*55ee0*/  LDL.LU.64 R24, [R1+0xc80] ;  /* 0x000c800001187983 */ /* 0x000f280000300a00 */
[----:B------:R-:W5:Y:S04]  /*55ef0*/  LDL.LU.64 R26, [R1+0xc88] ;  /* 0x000c8800011a7983 */ /* 0x000f680000300a00 */
[----:B-----5:R-:W-:Y:S04]  /*55f00*/  STL.64 [R1+0x69e0], R26 ;  /* 0x0069e01a01007387 */ /* 0x020fe80000100a00 */
[----:B----4-:R0:W-:Y:S04]  /*55f10*/  STL.64 [R1+0x69d8], R24 ;  /* 0x0069d81801007387 */ /* 0x0101e80000100a00 */
[----:B0-----:R-:W4:Y:S04]  /*55f20*/  LDL.LU.64 R24, [R1+0xc90] ;  /* 0x000c900001187983 */ /* 0x001f280000300a00 */
[----:B------:R-:W5:Y:S01]  /*55f30*/  LDL.LU.64 R26, [R1+0xc98] ;  /* 0x000c9800011a7983 */ /* 0x000f620000300a00 */
[----:B------:R-:W-:-:S02]  /*55f40*/  F2FP.F16.E4M3.UNPACK_B R12, R0 ;  /* 0x00000000ff0c723e */ /* 0x000fc400020006ff */
[----:B------:R-:W-:Y:S02]  /*55f50*/  F2FP.F16.E4M3.UNPACK_B R14, R9 ;  /* 0x00000009ff0e723e */ /* 0x000fe400020006ff */
[----:B------:R-:W-:Y:S01]  /*55f60*/  F2FP.F16.E4M3.UNPACK_B R15, R8 ;  /* 0x00000008ff0f723e */ /* 0x000fe200020006ff */
[----:B-----5:R-:W-:Y:S04]  /*55f70*/  STL.64 [R1+0x69f8], R26 ;  /* 0x0069f81a01007387 */ /* 0x020fe80000100a00 */
[----:B----4-:R0:W-:Y:S04]  /*55f80*/  STL.64 [R1+0x69f0], R24 ;  /* 0x0069f01801007387 */ /* 0x0101e80000100a00 */
[----:B0-----:R-:W4:Y:S04]  /*55f90*/  LDL.LU.64 R24, [R1+0xca0] ;  /* 0x000ca00001187983 */ /* 0x001f280000300a00 */
[----:B------:R-:W4:Y:S04]  /*55fa0*/  LDL.LU.64 R26, [R1+0xca8] ;  /* 0x000ca800011a7983 */ /* 0x000f280000300a00 */
[----:B------:R-:W5:Y:S04]  /*55fb0*/  LDL.LU.64 R20, [R1+0xc60] ;  /* 0x000c600001147983 */ /* 0x000f680000300a00 */
[----:B------:R-:W3:Y:S01]  /*55fc0*/  LDL.LU.64 R22, [R1+0xc68] ;  /* 0x000c680001167983 */ /* 0x000ee20000300a00 */
[----:B--2---:R-:W-:Y:S03]  /*55fd0*/  HMMA.16816.F32 R4, R12, R10, R4 ;  /* 0x0000000a0c04723c */ /* 0x004fe60000001804 */
[----:B---3--:R-:W-:Y:S04]  /*55fe0*/  STL.64 [R1+0x69c0], R22 ;  /* 0x0069c01601007387 */ /* 0x008fe80000100a00 */
[----:B-----5:R0:W-:Y:S04]  /*55ff0*/  STL.64 [R1+0x69b8], R20 ;  /* 0x0069b81401007387 */ /* 0x0201e80000100a00 */
[----:B0-----:R-:W2:Y:S04]  /*56000*/  LDL.LU.64 R20, [R1+0xc70] ;  /* 0x000c700001147983 */ /* 0x001ea80000300a00 */
[----:B------:R-:W2:Y:S04]  /*56010*/  LDL.LU.64 R22, [R1+0xc78] ;  /* 0x000c780001167983 */ /* 0x000ea80000300a00 */
[----:B------:R-:W-:Y:S04]  /*56020*/  STL.64 [R1+0x2b0], R4 ;  /* 0x0002b00401007387 */ /* 0x000fe80000100a00 */
[----:B------:R0:W-:Y:S04]  /*56030*/  STL.64 [R1+0x2b8], R6 ;  /* 0x0002b80601007387 */ /* 0x0001e80000100a00 */
[----:B0-----:R-:W3:Y:S04]  /*56040*/  LDL.LU.64 R6, [R1+0x6a18] ;  /* 0x006a180001067983 */ /* 0x001ee80000300a00 */
[----:B------:R-:W4:Y:S01]  /*56050*/  LDL.LU.64 R4, [R1+0x6a10] ;  /* 0x006a100001047983 */ /* 0x000f220000300a00 */
[----:B------:R-:W-:-:S02]  /*56060*/  IMAD.MOV.U32 R2, RZ, RZ, R10 ;  /* 0x000000ffff027224 */ /* 0x000fc400078e000a */
[----:B------:R-:W-:Y:S01]  /*56070*/  IMAD.MOV.U32 R0, RZ, RZ, R11 ;  /* 0x000000ffff007224 */ /* 0x000fe200078e000b */
[----:B------:R-:W5:Y:S04]  /*56080*/  LDL.LU.64 R8, [R1+0xc50] ;  /* 0x000c500001087983 */ /* 0x000f680000300a00 */
[----:B------:R-:W5:Y:S01]  /*56090*/  LDL.LU.64 R10, [R1+0xc58] ;  /* 0x000c5800010a7983 */ /* 0x000f620000300a00 */
[----:B---3--:R-:W-:Y:S01]  /*560a0*/  HMMA.16816.F32 R16, R12, R6, R16 ;  /* 0x000000060c10723c */ /* 0x008fe20000001810 */
[----:B------:R-:W-:-:S15]  /*560b0*/  IMAD.MOV.U32 R3, RZ, RZ, R7 ;  /* 0x000000ffff037224 */ /* 0x000fde00078e0007 */
[----:B------:R-:W-:-:S03]  /*560c0*/  NOP ;  /* 0x0000000000007918 */ /* 0x000fc60000000000 */
[----:B------:R0:W-:Y:S02]  /*560d0*/  STL.64 [R1+0x2a0], R16 ;  /* 0x0002a01001007387 */ /* 0x0001e40000100a00 */
[----:B0-----:R-:W-:Y:S02]  /*560e0*/  IMAD.MOV.U32 R17, RZ, RZ, R6 ;  /* 0x000000ffff117224 */ /* 0x001fe400078e0006 */
[C---:B----4-:R-:W-:Y:S01]  /*560f0*/  HMMA.16816.F32 R4, R12.reuse, R4, R24 ;  /* 0x000000040c04723c */ /* 0x050fe20000001818 */
[----:B------:R0:W-:Y:S04]  /*56100*/  STL.64 [R1+0x2a8], R18 ;  /* 0x0002a81201007387 */ /* 0x0001e80000100a00 */
[----:B0-----:R-:W3:Y:S04]  /*56110*/  LDL.LU.64 R18, [R1+0x6a08] ;  /* 0x006a080001127983 */ /* 0x001ee80000300a00 */
[----:B------:R-:W4:Y:S04]  /*56120*/  LDL.LU R16, [R1+0x6a00] ;  /* 0x006a000001107983 */ /* 0x000f280000300800 */
[----:B------:R-:W2:Y:S04]  /*56130*/  LDL.LU.64 R26, [R1+0x69f8] ;  /* 0x0069f800011a7983 */ /* 0x000ea80000300a00 */
[----:B------:R-:W2:Y:S04]  /*56140*/  LDL.LU.64 R24, [R1+0x69f0] ;  /* 0x0069f00001187983 */ /* 0x000ea80000300a00 */
[----:B------:R-:W-:Y:S04]  /*56150*/  STL.64 [R1+0x290], R4 ;  /* 0x0002900401007387 */ /* 0x000fe80000100a00 */
[----:B------:R0:W-:Y:S04]  /*56160*/  STL.64 [R1+0x298], R6 ;  /* 0x0002980601007387 */ /* 0x0001e80000100a00 */
[----:B0-----:R-:W2:Y:S02]  /*56170*/  LDL.LU.64 R6, [R1+0x69e8] ;  /* 0x0069e80001067983 */ /* 0x001ea40000300a00 */
[----:B--2---:R-:W-:Y:S02]  /*56180*/  HMMA.16816.F32 R4, R12, R6, R24 ;  /* 0x000000060c04723c */ /* 0x004fe40000001818 */
[----:B------:R-:W2:Y:S04]  /*56190*/  LDL.LU.64 R26, [R1+0x69e0] ;  /* 0x0069e000011a7983 */ /* 0x000ea80000300a00 */
[----:B------:R-:W2:-:S13]  /*561a0*/  LDL.LU.64 R24, [R1+0x69d8] ;  /* 0x0069d80001187983 */ /* 0x000e9a0000300a00 */
        /* <DEDUP_REMOVED lines=9> */
[----:B------:R-:W3:Y:S04]  /*56240*/  LDL.LU.64 R24, [R1+0x69c8] ;  /* 0x0069c80001187983 */ /* 0x000ee80000300a00 */
[----:B------:R-:W-:Y:S01]  /*56250*/  STL [R1+0x6950], R29 ;  /* 0x0069501d01007387 */ /* 0x000fe20000100800 */
[----:B--2---:R-:W-:-:S15]  /*56260*/  HMMA.16816.F32 R20, R12, R26, R20 ;  /* 0x0000001a0c14723c */ /* 0x004fde0000001814 */
[----:B------:R-:W-:-:S04]  /*56270*/  NOP ;  /* 0x0000000000007918 */ /* 0x000fc80000000000 */
[----:B------:R-:W-:Y:S04]  /*56280*/  STL.64 [R1+0x260], R20 ;  /* 0x0002601401007387 */ /* 0x000fe80000100a00 */
[----:B------:R0:W-:Y:S04]  /*56290*/  STL.64 [R1+0x268], R22 ;  /* 0x0002681601007387 */ /* 0x0001e80000100a00 */
[----:B0-----:R-:W3:Y:S04]  /*562a0*/  LDL.LU.64 R22, [R1+0x69c0] ;  /* 0x0069c00001167983 */ /* 0x001ee80000300a00 */
[----:B------:R-:W3:Y:S02]  /*562b0*/  LDL.LU.64 R20, [R1+0x69b8] ;  /* 0x0069b80001147983 */ /* 0x000ee40000300a00 */
[----:B---3--:R-:W-:-:S15]  /*562c0*/  HMMA.16816.F32 R20, R12, R24, R20 ;  /* 0x000000180c14723c */ /* 0x008fde0000001814 */
[----:B------:R-:W-:-:S04]  /*562d0*/  NOP ;  /* 0x0000000000007918 */ /* 0x000fc80000000000 */
[----:B------:R-:W-:Y:S04]  /*562e0*/  STL.64 [R1+0x250], R20 ;  /* 0x0002501401007387 */ /* 0x000fe80000100a00 */
[----:B------:R0:W-:Y:S04]  /*562f0*/  STL.64 [R1+0x258], R22 ;  /* 0x0002581601007387 */ /* 0x0001e80000100a00 */
[----:B0-----:R-:W5:Y:S04]  /*56300*/  LDL.LU.64 R22, [R1+0x69b0] ;  /* 0x0069b00001167983 */ /* 0x001f680000300a00 */
[----:B------:R-:W2:Y:S04]  /*56310*/  LDL.LU.64 R20, [R1+0x69a8] ;  /* 0x0069a80001147983 */ /* 0x000ea80000300a00 */
[----:B------:R-:W-:Y:S04]  /*56320*/  STL.64 [R1+0x6920], R26 ;  /* 0x0069201a01007387 */ /* 0x000fe80000100a00 */
[----:B------:R0:W-:Y:S04]  /*56330*/  STL.64 [R1+0x6918], R24 ;  /* 0x0069181801007387 */ /* 0x0001e80000100a00 */
[----:B0-----:R-:W2:Y:S04]  /*56340*/  LDL.LU.64 R24, [R1+0xc40] ;  /* 0x000c400001187983 */ /* 0x001ea80000300a00 */
[----:B------:R-:W2:Y:S01]  /*56350*/  LDL.LU.64 R26, [R1+0xc48] ;  /* 0x000c4800011a7983 */ /* 0x000ea20000300a00 */
[C---:B-----5:R-:W-:Y:S08]  /*56360*/  HMMA.16816.F32 R8, R12.reuse, R22, R8 ;  /* 0x000000160c08723c */ /* 0x060ff00000001808 */
[----:B--2---:R-:W-:Y:S11]  /*56370*/  HMMA.16816.F32 R24, R12, R20, R24 ;  /* 0x000000140c18723c */ /* 0x004ff60000001818 */
[----:B------:R-:W-:Y:S04]  /*56380*/  STL.64 [R1+0x240], R8 ;  /* 0x0002400801007387 */ /* 0x000fe80000100a00 */
[----:B------:R0:W-:Y:S04]  /*56390*/  STL.64 [R1+0x248], R10 ;  /* 0x0002480a01007387 */ /* 0x0001e80000100a00 */
[----:B0-----:R-:W2:Y:S04]  /*563a0*/  LDL.LU.64 R10, [R1+0x69a0] ;  /* 0x0069a000010a7983 */ /* 0x001ea80000300a00 */
[----:B------:R-:W3:Y:S04]  /*563b0*/  LDL.LU.64 R8, [R1+0x6998] ;  /* 0x0069980001087983 */ /* 0x000ee80000300a00 */
[----:B------:R-:W-:Y:S04]  /*563c0*/  STL.64 [R1+0x230], R24 ;  /* 0x0002301801007387 */ /* 0x000fe80000100a00 */
[----:B------:R0:W-:Y:S02]  /*563d0*/  STL.64 [R1+0x238], R26 ;  /* 0x0002381a01007387 */ /* 0x0001e40000100a00 */
[----:B0-----:R-:W-:-:S02]  /*563e0*/  IMAD.MOV.U32 R26, RZ, RZ, R17 ;  /* 0x000000ffff1a7224 */ /* 0x001fc400078e0011 */
[----:B------:R-:W-:Y:S01]  /*563f0*/  IMAD.MOV.U32 R27, RZ, RZ, R3 ;  /* 0x000000ffff1b7224 */ /* 0x000fe200078e0003 */
[----:B------:R-:W4:Y:S04]  /*56400*/  LDL.LU R17, [R1+0x6990] ;  /* 0x0069900001117983 */ /* 0x000f280000300800 */
[----:B------:R0:W-:Y:S04]  /*56410*/  STL.64 [R1+0x6938], R26 ;  /* 0x0069381a01007387 */ /* 0x0001e80000100a00 */
[----:B------:R-:W5:Y:S04]  /*56420*/  LDL.LU.64 R24, [R1+0xc30] ;  /* 0x000c300001187983 */ /* 0x000f680000300a00 */
[----:B0-----:R-:W5:Y:S04]  /*56430*/  LDL.LU.64 R26, [R1+0xc38] ;  /* 0x000c3800011a7983 */ /* 0x001f680000300a00 */
[----:B------:R-:W-:Y:S04]  /*56440*/  STL.64 [R1+0x6930], R22 ;  /* 0x0069301601007387 */ /* 0x000fe80000100a00 */
[----:B------:R5:W-:Y:S02]  /*56450*/  STL.64 [R1+0x6928], R20 ;  /* 0x0069281401007387 */ /* 0x000be40000100a00 */
[----:B-----5:R-:W-:-:S15]  /*56460*/  HMMA.16816.F32 R20, R12, R18, R24 ;  /* 0x000000120c14723c */ /* 0x020fde0000001818 */
[----:B------:R-:W-:-:S04]  /*56470*/  NOP ;  /* 0x0000000000007918 */ /* 0x000fc80000000000 */
[----:B------:R-:W-:Y:S04]  /*56480*/  STL.64 [R1+0x220], R20 ;  /* 0x0002201401007387 */ /* 0x000fe80000100a00 */
[----:B------:R4:W-:Y:S02]  /*56490*/  STL.64 [R1+0x228], R22 ;  /* 0x0002281601007387 */ /* 0x0009e40000100a00 */
[----:B----4-:R-:W-:Y:S02]  /*564a0*/  HMMA.16816.F32 R20, R12, R16, R4 ;  /* 0x000000100c14723c */ /* 0x010fe40000001804 */
[----:B------:R-:W4:Y:S04]  /*564b0*/  LDL.LU.64 R4, [R1+0xc00] ;  /* 0x000c000001047983 */ /* 0x000f280000300a00 */
[----:B------:R-:W5:Y:S01]  /*564c0*/  LDL.LU.64 R6, [R1+0xc08] ;  /* 0x000c080001067983 */ /* 0x000f620000300a00 */
[----:B------:R-:W-:-:S12]  /*564d0*/  IMAD.MOV.U32 R25, RZ, RZ, R0 ;  /* 0x000000ffff197224 */ /* 0x000fd800078e0000 */
[----:B------:R-:W-:Y:S04]  /*564e0*/  STL.64 [R1+0x210], R20 ;  /* 0x0002101401007387 */ /* 0x000fe80000100a00 */
[----:B------:R-:W-:Y:S01]  /*564f0*/  STL.64 [R1+0x218], R22 ;  /* 0x0002181601007387 */ /* 0x000fe20000100a00 */
[----:B------:R-:W-:-:S03]  /*56500*/  IMAD.MOV.U32 R24, RZ, RZ, R2 ;  /* 0x000000ffff187224 */ /* 0x000fc600078e0002 */
[----:B-----5:R-:W-:Y:S04]  /*56510*/  STL.64 [R1+0x6988], R6 ;  /* 0x0069880601007387 */ /* 0x020fe80000100a00 */
[----:B----4-:R0:W-:Y:S04]  /*56520*/  STL.64 [R1+0x6980], R4 ;  /* 0x0069800401007387 */ /* 0x0101e80000100a00 */
[----:B0-----:R-:W2:Y:S04]  /*56530*/  LDL.LU.64 R4, [R1+0xc10] ;  /* 0x000c100001047983 */ /* 0x001ea80000300a00 */
[----:B------:R-:W2:Y:S04]  /*56540*/  LDL.LU.64 R6, [R1+0xc18] ;  /* 0x000c180001067983 */ /* 0x000ea80000300a00 */
[----:B------:R-:W4:Y:S04]  /*56550*/  LDL.LU R22, [R1+0xf78] ;  /* 0x000f780001167983 */ /* 0x000f280000300800 */
[----:B------:R-:W4:Y:S04]  /*56560*/  LDL.LU R0, [R1+0xf74] ;  /* 0x000f740001007983 */ /* 0x000f280000300800 */
[----:B------:R-:W5:Y:S04]  /*56570*/  LDL.LU R23, [R1+0xf88] ;  /* 0x000f880001177983 */ /* 0x000f680000300800 */
[----:B------:R-:W5:Y:S04]  /*56580*/  LDL.LU R29, [R1+0xf84] ;  /* 0x000f8400011d7983 */ /* 0x000f680000300800 */
[----:B------:R-:W3:Y:S04]  /*56590*/  LDL.LU R2, [R1+0xf98] ;  /* 0x000f980001027983 */ /* 0x000ee80000300800 */
[----:B------:R-:W3:Y:S04]  /*565a0*/  LDL.LU R27, [R1+0xf90] ;  /* 0x000f9000011b7983 */ /* 0x000ee80000300800 */
[----:B------:R-:W3:Y:S04]  /*565b0*/  LDL.LU R3, [R1+0xfbc] ;  /* 0x000fbc0001037983 */ /* 0x000ee80000300800 */
[----:B------:R-:W3:Y:S04]  /*565c0*/  LDL.LU R26, [R1+0xfb8] ;  /* 0x000fb800011a7983 */ /* 0x000ee80000300800 */
[----:B------:R0:W-:Y:S04]  /*565d0*/  STL.64 [R1+0x6900], R18 ;  /* 0x0069001201007387 */ /* 0x0001e80000100a00 */
[----:B0-----:R-:W3:Y:S04]  /*565e0*/  LDL.64 R18, [R1] ;  /* 0x0000000001127983 */ /* 0x001ee80000100a00 */
[----:B------:R0:W-:Y:S04]  /*565f0*/  STL.64 [R1+0x68f8], R16 ;  /* 0x0068f81001007387 */ /* 0x0001e80000100a00 */
[----:B0-----:R-:W4:Y:S01]  /*56600*/  LDL.64 R16, [R1+0x8] ;  /* 0x0000080001107983 */ /* 0x001f220000100a00 */
[C---:B--2---:R-:W-:Y:S03]  /*56610*/  HMMA.16816.F32 R4, R12.reuse, R10, R4 ;  /* 0x0000000a0c04723c */ /* 0x044fe60000001804 */
[----:B---3--:R-:W-:Y:S04]  /*56620*/  STL.64 [R1+0x6948], R18 ;  /* 0x0069481201007387 */ /* 0x008fe80000100a00 */
[----:B----4-:R0:W-:Y:S04]  /*56630*/  STL.64 [R1+0x6940], R16 ;  /* 0x0069401001007387 */ /* 0x0101e80000100a00 */
[----:B0-----:R-:W2:Y:S04]  /*56640*/  LDL.LU.64 R16, [R1+0xbe0] ;  /* 0x000be00001107983 */ /* 0x001ea80000300a00 */
[----:B------:R-:W2:Y:S04]  /*56650*/  LDL.LU.64 R18, [R1+0xbe8] ;  /* 0x000be80001127983 */ /* 0x000ea80000300a00 */
        /* <DEDUP_REMOVED lines=8> */
[----:B0-----:R-:W3:Y:S04]  /*566e0*/  LDL.LU.64 R6, [R1+0x6978] ;  /* 0x0069780001067983 */ /* 0x001ee80000300a00 */
[----:B------:R-:W2:Y:S04]  /*566f0*/  LDL.LU.64 R4, [R1+0x6970] ;  /* 0x0069700001047983 */ /* 0x000ea80000300a00 */
[----:B------:R-:W-:Y:S04]  /*56700*/  STL.64 [R1+0x68e0], R10 ;  /* 0x0068e00a01007387 */ /* 0x000fe80000100a00 */
[----:B------:R0:W-:Y:S04]  /*56710*/  STL.64 [R1+0x68d8], R8 ;  /* 0x0068d80801007387 */ /* 0x0001e80000100a00 */
[----:B0-----:R-:W4:Y:S04]  /*56720*/  LDL.LU.64 R8, [R1+0xbf0] ;  /* 0x000bf00001087983 */ /* 0x001f280000300a00 */
[----:B------:R-:W4:Y:S04]  /*56730*/  LDL.LU.64 R10, [R1+0xbf8] ;  /* 0x000bf800010a7983 */ /* 0x000f280000300a00 */
[----:B---3--:R-:W-:Y:S04]  /*56740*/  STL [R1+0x68d0], R6 ;  /* 0x0068d00601007387 */ /* 0x008fe80000100800 */
[----:B------:R-:W-:Y:S01]  /*56750*/  STL [R1+0x68cc], R7 ;  /* 0x0068cc0701007387 */ /* 0x000fe20000100800 */
[----:B----4-:R-:W-:-:S15]  /*56760*/  HMMA.16816.F32 R8, R12, R6, R8 ;  /* 0x000000060c08723c */ /* 0x010fde0000001808 */
[----:B------:R-:W-:-:S04]  /*56770*/  NOP ;  /* 0x0000000000007918 */ /* 0x000fc80000000000 */
[----:B------:R-:W-:Y:S04]  /*56780*/  STL.64 [R1+0x1e0], R8 ;  /* 0x0001e00801007387 */ /* 0x000fe80000100a00 */
[----:B------:R2:W-:Y:S02]  /*56790*/  STL.64 [R1+0x1e8], R10 ;  /* 0x0001e80a01007387 */ /* 0x0005e40000100a00 */
[----:B--2---:R-:W-:Y:S02]  /*567a0*/  HMMA.16816.F32 R8, R12, R4, R16 ;  /* 0x000000040c08723c */ /* 0x004fe40000001810 */
[----:B------:R-:W2:Y:S04]  /*567b0*/  LDL.LU.64 R16, [R1+0xa80] ;  /* 0x000a800001107983 */ /* 0x000ea80000300a00 */
[----:B------:R-:W3:Y:S01]  /*567c0*/  LDL.LU.64 R18, [R1+0xa88] ;  /* 0x000a880001127983 */ /* 0x000ee20000300a00 */
[----:B------:R-:W-:-:S12]  /*567d0*/  IMAD R0, R0, 0x100, R22 ;  /* 0x0000010000007824 */ /* 0x000fd800078e0216 */
[----:B------:R-:W-:Y:S04]  /*567e0*/  STL.64 [R1+0x1d0], R8 ;  /* 0x0001d00801007387 */ /* 0x000fe80000100a00 */
[----:B------:R-:W-:Y:S01]  /*567f0*/  STL.64 [R1+0x1d8], R10 ;  /* 0x0001d80a01007387 */ /* 0x000fe20000100a00 */
[----:B-----5:R-:W-:Y:S02]  /*56800*/  IMAD R29, R29, 0x100, R23 ;  /* 0x000001001d1d7824 */ /* 0x020fe400078e0217 */
[----:B------:R-:W-:Y:S02]  /*56810*/  IMAD R27, R27, 0x100, R2 ;  /* 0x000001001b1b7824 */ /* 0x000fe400078e0202 */
[----:B------:R-:W-:Y:S01]  /*56820*/  IMAD R26, R26, 0x100, R3 ;  /* 0x000001001a1a7824 */ /* 0x000fe200078e0203 */
[----:B---3--:R-:W-:Y:S04]  /*56830*/  STL.64 [R1+0x6960], R18 ;  /* 0x0069601201007387 */ /* 0x008fe80000100a00 */
[----:B--2---:R0:W-:Y:S04]  /*56840*/  STL.64 [R1+0x6958], R16 ;  /* 0x0069581001007387 */ /* 0x0041e80000100a00 */
[----:B0-----:R-:W2:Y:S04]  /*56850*/  LDL.LU.64 R16, [R1+0xbc0] ;  /* 0x000bc00001107983 */ /* 0x001ea80000300a00 */
[----:B------:R-:W2:Y:S04]  /*56860*/  LDL.LU.64 R18, [R1+0xbc8] ;  /* 0x000bc80001127983 */ /* 0x000ea80000300a00 */
[----:B------:R-:W3:Y:S04]  /*56870*/  LDL.LU.64 R8, [R1+0xa70] ;  /* 0x000a700001087983 */ /* 0x000ee80000300a00 */
[----:B------:R-:W3:Y:S04]  /*56880*/  LDL.LU.64 R10, [R1+0xa78] ;  /* 0x000a7800010a7983 */ /* 0x000ee80000300a00 */
[----:B------:R-:W-:Y:S04]  /*56890*/  STL [R1+0x68d4], R4 ;  /* 0x0068d40401007387 */ /* 0x000fe80000100800 */
[----:B------:R0:W-:Y:S04]  /*568a0*/  STL [R1+0x68c8], R5 ;  /* 0x0068c80501007387 */ /* 0x0001e80000100800 */
[----:B0-----:R-:W4:Y:S04]  /*568b0*/  LDL.LU.64 R4, [R1+0xa60] ;  /* 0x000a600001047983 */ /* 0x001f280000300a00 */
[----:B------:R-:W4:Y:S04]  /*568c0*/  LDL.LU.64 R6, [R1+0xa68] ;  /* 0x000a680001067983 */ /* 0x000f280000300a00 */
[----:B------:R-:W5:Y:S04]  /*568d0*/  LDL.LU.64 R20, [R1+0xa50] ;  /* 0x000a500001147983 */ /* 0x000f680000300a00 */
[----:B------:R-:W5:Y:S04]  /*568e0*/  LDL.LU.64 R22, [R1+0xa58] ;  /* 0x000a580001167983 */ /* 0x000f680000300a00 */
[----:B------:R-:W2:Y:S04]  /*568f0*/  LDL.LU R2, [R1+0x696c] ;  /* 0x00696c0001027983 */ /* 0x000ea80000300800 */
[----:B------:R-:W2:Y:S02]  /*56900*/  LDL.LU R3, [R1+0x6968] ;  /* 0x0069680001037983 */ /* 0x000ea40000300800 */
[----:B--2---:R-:W-:Y:S02]  /*56910*/  HMMA.16816.F32 R12, R12, R2, R16 ;  /* 0x000000020c0c723c */ /* 0x004fe40000001810 */
[----:B------:R-:W2:Y:S04]  /*56920*/  LDL.LU.64 R18, [R1+0x6960] ;  /* 0x0069600001127983 */ /* 0x000ea80000300a00 */
[----:B------:R-:W2:-:S13]  /*56930*/  LDL.LU.64 R16, [R1+0x6958] ;  /* 0x0069580001107983 */ /* 0x000e9a0000300a00 */
[----:B------:R0:W-:Y:S04]  /*56940*/  STL.64 [R1+0xf0], R12 ;  /* 0x0000f00c01007387 */ /* 0x0001e80000100a00 */
[----:B------:R1:W-:Y:S01]  /*56950*/  STL.64 [R1+0xf8], R14 ;  /* 0x0000f80e01007387 */ /* 0x0003e20000100a00 */
[----:B0-----:R-:W-:Y:S02]  /*56960*/  F2FP.F16.E4M3.UNPACK_B R12, R0 ;  /* 0x00000000ff0c723e */ /* 0x001fe400020006ff */
[----:B------:R-:W-:Y:S02]  /*56970*/  F2FP.F16.E4M3.UNPACK_B R13, R29 ;  /* 0x0000001dff0d723e */ /* 0x000fe400020006ff */
[----:B-1----:R-:W-:Y:S01]  /*56980*/  F2FP.F16.E4M3.UNPACK_B R14, R27 ;  /* 0x0000001bff0e723e */ /* 0x002fe200020006ff */
[----:B------:R-:W3:Y:S01]  /*56990*/  LDL.LU R29, [R1+0x6950] ;  /* 0x00695000011d7983 */ /* 0x000ee20000300800 */
[----:B------:R-:W-:-:S07]  /*569a0*/  F2FP.F16.E4M3.UNPACK_B R15, R26 ;  /* 0x0000001aff0f723e */ /* 0x000fce00020006ff */
[----:B--2---:R-:W-:Y:S01]  /*569b0*/  HMMA.16816.F32 R24, R12, R24, R16 ;  /* 0x000000180c18723c */ /* 0x004fe20000001810 */
[----:B------:R-:W5:Y:S04]  /*569c0*/  LDL.LU.64 R18, [R1+0x6948] ;  /* 0x0069480001127983 */ /* 0x000f680000300a00 */
[----:B------:R-:W4:-:S14]  /*569d0*/  LDL.LU.64 R16, [R1+0x6940] ;  /* 0x0069400001107983 */ /* 0x000f1c0000300a00 */
[----:B------:R-:W-:Y:S04]  /*569e0*/  STL.64 [R1+0x1c0], R24 ;  /* 0x0001c01801007387 */ /* 0x000fe80000100a00 */
[----:B------:R0:W-:Y:S04]  /*569f0*/  STL.64 [R1+0x1c8], R26 ;  /* 0x0001c81a01007387 */ /* 0x0001e80000100a00 */
[----:B0-----:R-:W3:Y:S04]  /*56a00*/  LDL.LU.64 R26, [R1+0x6938] ;  /* 0x00693800011a7983 */ /* 0x001ee80000300a00 */
[----:B------:R-:W2:Y:S01]  /*56a10*/  LDL.LU.64 R24, [R1+0xa40] ;  /* 0x000a400001187983 */ /* 0x000ea20000300a00 */
[C---:B-----5:R-:W-:Y:S08]  /*56a20*/  HMMA.16816.F32 R20, R12.reuse, R18, R20 ;  /* 0x000000120c14723c */ /* 0x060ff00000001814 */
[C---:B----4-:R-:W-:Y:S08]  /*56a30*/  HMMA.16816.F32 R4, R12.reuse, R16, R4 ;  /* 0x000000100c04723c */ /* 0x050ff00000001804 */
[----:B---3--:R-:W-:Y:S01]  /*56a40*/  HMMA.16816.F32 R8, R12, R26, R8 ;  /* 0x0000001a0c08723c */ /* 0x008fe20000001808 */
[----:B------:R-:W2:-:S15]  /*56a50*/  LDL.LU.64 R26, [R1+0xa48] ;  /* 0x000a4800011a7983 */ /* 0x000e9e0000300a00 */
[----:B------:R-:W-:-:S03]  /*56a60*/  NOP ;  /* 0x0000000000007918 */ /* 0x000fc60000000000 */
[----:B------:R0:W-:Y:S04]  /*56a70*/  STL.64 [R1+0x1b0], R8 ;  /* 0x0001b00801007387 */ /* 0x0001e80000100a00 */
[----:B------:R1:W-:Y:S04]  /*56a80*/  STL.64 [R1+0x1b8], R10 ;  /* 0x0001b80a01007387 */ /* 0x0003e80000100a00 */
[----:B0-----:R-:W3:Y:S04]  /*56a90*/  LDL.LU.64 R8, [R1+0xa20] ;  /* 0x000a200001087983 */ /* 0x001ee80000300a00 */
[----:B-1----:R-:W3:Y:S04]  /*56aa0*/  LDL.LU.64 R10, [R1+0xa28] ;  /* 0x000a2800010a7983 */ /* 0x002ee80000300a00 */
[----:B------:R0:W-:Y:S04]  /*56ab0*/  STL.64 [R1+0x1a0], R4 ;  /* 0x0001a00401007387 */ /* 0x0001e80000100a00 */
[----:B------:R1:W-:Y:S04]  /*56ac0*/  STL.64 [R1+0x1a8], R6 ;  /* 0x0001a80601007387 */ /* 0x0003e80000100a00 */
[----:B------:R-:W-:Y:S04]  /*56ad0*/  STL.64 [R1+0x190], R20 ;  /* 0x0001901401007387 */ /* 0x000fe80000100a00 */
[----:B------:R4:W-:Y:S01]  /*56ae0*/  STL.64 [R1+0x198], R22 ;  /* 0x0001981601007387 */ /* 0x0009e20000100a00 */
[----:B0-----:R-:W-:-:S02]  /*56af0*/  IMAD.MOV.U32 R5, RZ, RZ, R17 ;  /* 0x000000ffff057224 */ /* 0x001fc400078e0011 */
[----:B------:R-:W-:Y:S02]  /*56b00*/  IMAD.MOV.U32 R4, RZ, RZ, R18 ;  /* 0x000000ffff047224 */ /* 0x000fe400078e0012 */
[----:B-1----:R-:W-:Y:S02]  /*56b10*/  IMAD.MOV.U32 R7, RZ, RZ, R16 ;  /* 0x000000ffff077224 */ /* 0x002fe400078e0010 */
[----:B------:R-:W-:Y:S01]  /*56b20*/  IMAD.MOV.U32 R6, RZ, RZ, R19 ;  /* 0x000000ffff067224 */ /* 0x000fe200078e0013 */
[----:B----4-:R-:W4:Y:S04]  /*56b30*/  LDL.LU.64 R22, [R1+0x6930] ;  /* 0x0069300001167983 */ /* 0x010f280000300a00 */
[----:B------:R-:W5:Y:S04]  /*56b40*/  LDL.LU.64 R20, [R1+0x6928] ;  /* 0x0069280001147983 */ /* 0x000f680000300a00 */
[----:B------:R-:W3:Y:S04]  /*56b50*/  LDL.LU.64 R16, [R1+0xa00] ;  /* 0x000a000001107983 */ /* 0x000ee80000300a00 */
[----:B------:R-:W3:Y:S01]  /*56b60*/  LDL.LU.64 R18, [R1+0xa08] ;  /* 0x000a080001127983 */ /* 0x000ee20000300a00 */
[C---:B--2---:R-:W-:Y:S03]  /*56b70*/  HMMA.16816.F32 R24, R12.reuse, R28, R24 ;  /* 0x0000001c0c18723c */ /* 0x044fe60000001818 */
[----:B---3--:R-:W-:Y:S04]  /*56b80*/  STL.64 [R1+0x6910], R18 ;  /* 0x0069101201007387 */ /* 0x008fe80000100a00 */
[----:B------:R0:W-:Y:S04]  /*56b90*/  STL.64 [R1+0x6908], R16 ;  /* 0x0069081001007387 */ /* 0x0001e80000100a00 */
[----:B0-----:R-:W4:Y:S04]  /*56ba0*/  LDL.LU.64 R16, [R1+0xa10] ;  /* 0x000a100001107983 */ /* 0x001f280000300a00 */
[----:B------:R-:W4:Y:S04]  /*56bb0*/  LDL.LU.64 R18, [R1+0xa18] ;  /* 0x000a180001127983 */ /* 0x000f280000300a00 */
[----:B------:R-:W-:Y:S04]  /*56bc0*/  STL.64 [R1+0x68f0], R6 ;  /* 0x0068f00601007387 */ /* 0x000fe80000100a00 */
[----:B------:R0:W-:Y:S04]  /*56bd0*/  STL.64 [R1+0x68e8], R4 ;  /* 0x0068e80401007387 */ /* 0x0001e80000100a00 */
[----:B0-----:R-:W2:Y:S04]  /*56be0*/  LDL.LU.64 R4, [R1+0xa30] ;  /* 0x000a300001047983 */ /* 0x001ea80000300a00 */
[----:B------:R-:W2:Y:S04]  /*56bf0*/  LDL.LU.64 R6, [R1+0xa38] ;  /* 0x000a380001067983 */ /* 0x000ea80000300a00 */
[----:B------:R-:W-:Y:S04]  /*56c00*/  STL.64 [R1+0x180], R24 ;  /* 0x0001801801007387 */ /* 0x000fe80000100a00 */
[----:B------:R0:W-:Y:S04]  /*56c10*/  STL.64 [R1+0x188], R26 ;  /* 0x0001881a01007387 */ /* 0x0001e80000100a00 */
[----:B0-----:R-:W2:Y:S04]  /*56c20*/  LDL.LU.64 R26, [R1+0x6920] ;  /* 0x00692000011a7983 */ /* 0x001ea80000300a00 */
[----:B------:R-:W3:Y:S01]  /*56c30*/  LDL.LU.64 R24, [R1+0x6918] ;  /* 0x0069180001187983 */ /* 0x000ee20000300a00 */
[C---:B----4-:R-:W-:Y:S08]  /*56c40*/  HMMA.16816.F32 R16, R12.reuse, R22, R16 ;  /* 0x000000160c10723c */ /* 0x050ff00000001810 */
[C---:B--2---:R-:W-:Y:S08]  /*56c50*/  HMMA.16816.F32 R4, R12.reuse, R26, R4 ;  /* 0x0000001a0c04723c */ /* 0x044ff00000001804 */
[C---:B---3--:R-:W-:Y:S11]  /*56c60*/  HMMA.16816.F32 R8, R12.reuse, R24, R8 ;  /* 0x000000180c08723c */ /* 0x048ff60000001808 */
[----:B------:R0:W-:Y:S04]  /*56c70*/  STL.64 [R1+0x170], R4 ;  /* 0x0001700401007387 */ /* 0x0001e80000100a00 */
[----:B------:R1:W-:Y:S04]  /*56c80*/  STL.64 [R1+0x178], R6 ;  /* 0x0001780601007387 */ /* 0x0003e80000100a00 */
[----:B0-----:R-:W2:Y:S04]  /*56c90*/  LDL.LU.64 R4, [R1+0x9f0] ;  /* 0x0009f00001047983 */ /* 0x001ea80000300a00 */
[----:B-1----:R-:W2:Y:S04]  /*56ca0*/  LDL.LU.64 R6, [R1+0x9f8] ;  /* 0x0009f80001067983 */ /* 0x002ea80000300a00 */
[----:B------:R0:W-:Y:S04]  /*56cb0*/  STL.64 [R1+0x160], R8 ;  /* 0x0001600801007387 */ /* 0x0001e80000100a00 */
[----:B------:R1:W-:Y:S04]  /*56cc0*/  STL.64 [R1+0x168], R10 ;  /* 0x0001680a01007387 */ /* 0x0003e80000100a00 */
[----:B0-----:R-:W3:Y:S04]  /*56cd0*/  LDL.LU.64 R8, [R1+0x9e0] ;  /* 0x0009e00001087983 */ /* 0x001ee80000300a00 */
[----:B-1----:R-:W3:Y:S04]  /*56ce0*/  LDL.LU.64 R10, [R1+0x9e8] ;  /* 0x0009e800010a7983 */ /* 0x002ee80000300a00 */
[----:B------:R-:W-:Y:S04]  /*56cf0*/  STL.64 [R1+0x6868], R26 ;  /* 0x0068681a01007387 */ /* 0x000fe80000100a00 */
[----:B------:R0:W-:Y:S04]  /*56d00*/  STL.64 [R1+0x6860], R24 ;  /* 0x0068601801007387 */ /* 0x0001e80000100a00 */
[----:B0-----:R-:W4:Y:S04]  /*56d10*/  LDL.LU.64 R24, [R1+0x9c0] ;  /* 0x0009c00001187983 */ /* 0x001f280000300a00 */
[----:B------:R-:W4:Y:S04]  /*56d20*/  LDL.LU.64 R26, [R1+0x9c8] ;  /* 0x0009c800011a7983 */ /* 0x000f280000300a00 */
[----:B------:R-:W-:Y:S04]  /*56d30*/  STL.64 [R1+0x150], R16 ;  /* 0x0001501001007387 */ /* 0x000fe80000100a00 */
[----:B------:R0:W-:Y:S04]  /*56d40*/  STL.64 [R1+0x158], R18 ;  /* 0x0001581201007387 */ /* 0x0001e80000100a00 */
[----:B0-----:R-:W5:Y:S04]  /*56d50*/  LDL.LU.64 R18, [R1+0x6910] ;  /* 0x0069100001127983 */ /* 0x001f680000300a00 */
[----:B------:R-:W5:Y:S02]  /*56d60*/  LDL.LU.64 R16, [R1+0x6908] ;  /* 0x0069080001107983 */ /* 0x000f640000300a00 */
[----:B-----5:R-:W-:-:S15]  /*56d70*/  HMMA.16816.F32 R16, R12, R20, R16 ;  /* 0x000000140c10723c */ /* 0x020fde0000001810 */
[----:B------:R-:W-:-:S04]  /*56d80*/  NOP ;  /* 0x0000000000007918 */ /* 0x000fc80000000000 */
[----:B------:R-:W-:Y:S04]  /*56d90*/  STL.64 [R1+0x140], R16 ;  /* 0x0001401001007387 */ /* 0x000fe80000100a00 */
[----:B------:R0:W-:Y:S04]  /*56da0*/  STL.64 [R1+0x148], R18 ;  /* 0x0001481201007387 */ /* 0x0001e80000100a00 */
[----:B0-----:R-:W2:Y:S04]  /*56db0*/  LDL.LU.64 R18, [R1+0x6900] ;  /* 0x0069000001127983 */ /* 0x001ea80000300a00 */
[----:B------:R-:W3:Y:S04]  /*56dc0*/  LDL.LU.64 R16, [R1+0x68f8] ;  /* 0x0068f80001107983 */ /* 0x000ee80000300a00 */
[----:B------:R-:W5:Y:S04]  /*56dd0*/  LDL.LU R0, [R1+0x1028] ;  /* 0x0010280001007983 */ /* 0x000f680000300800 */
[----:B------:R0:W-:Y:S04]  /*56de0*/  STL.64 [R1+0x6848], R22 ;  /* 0x0068481601007387 */ /* 0x0001e80000100a00 */
[----:B0-----:R-:W4:Y:S04]  /*56df0*/  LDL.LU R22, [R1+0x1044] ;  /* 0x0010440001167983 */ /* 0x001f280000300800 */
[----:B------:R-:W4:Y:S04]  /*56e00*/  LDL.LU R23, [R1+0x1040] ;  /* 0x0010400001177983 */ /* 0x000f280000300800 */
[----:B------:R0:W-:Y:S04]  /*56e10*/  STL.64 [R1+0x6840], R20 ;  /* 0x0068401401007387 */ /* 0x0001e80000100a00 */
[----:B0-----:R-:W5:Y:S04]  /*56e20*/  LDL.LU R20, [R1+0x103c] ;  /* 0x00103c0001147983 */ /* 0x001f680000300800 */
[----:B------:R-:W5:Y:S01]  /*56e30*/  LDL.LU R21, [R1+0x1038] ;  /* 0x0010380001157983 */ /* 0x000f620000300800 */
[C---:B--2---:R-:W-:Y:S08]  /*56e40*/  HMMA.16816.F32 R4, R12.reuse, R18, R4 ;  /* 0x000000120c04723c */ /* 0x044ff00000001804 */
[C---:B---3--:R-:W-:Y:S01]  /*56e50*/  HMMA.16816.F32 R8, R12.reuse, R16, R8 ;  /* 0x000000100c08723c */ /* 0x048fe20000001808 */
[----:B----4-:R-:W-:Y:S04]  /*56e60*/  STL.64 [R1+0x68b0], R22 ;  /* 0x0068b01601007387 */ /* 0x010fe80000100a00 */
[----:B-----5:R0:W-:Y:S04]  /*56e70*/  STL.64 [R1+0x68a8], R20 ;  /* 0x0068a81401007387 */ /* 0x0201e80000100a00 */
[----:B0-----:R-:W2:Y:S04]  /*56e80*/  LDL.LU.64 R20, [R1+0x9d0] ;  /* 0x0009d00001147983 */ /* 0x001ea80000300a00 */
[----:B------:R-:W2:Y:S04]  /*56e90*/  LDL.LU.64 R22, [R1+0x9d8] ;  /* 0x0009d80001167983 */ /* 0x000ea80000300a00 */
[----:B------:R-:W-:Y:S04]  /*56ea0*/  STL.64 [R1+0x130], R4 ;  /* 0x0001300401007387 */ /* 0x000fe80000100a00 */
[----:B------:R0:W-:Y:S04]  /*56eb0*/  STL.64 [R1+0x138], R6 ;  /* 0x0001380601007387 */ /* 0x0001e80000100a00 */
[----:B0-----:R-:W3:Y:S04]  /*56ec0*/  LDL.LU.64 R6, [R1+0x68f0] ;  /* 0x0068f00001067983 */ /* 0x001ee80000300a00 */
[----:B------:R-:W4:Y:S04]  /*56ed0*/  LDL.LU.64 R4, [R1+0x68e8] ;  /* 0x0068e80001047983 */ /* 0x000f280000300a00 */
[----:B------:R-:W-:Y:S04]  /*56ee0*/  STL.64 [R1+0x120], R8 ;  /* 0x0001200801007387 */ /* 0x000fe80000100a00 */
[----:B------:R0:W-:Y:S04]  /*56ef0*/  STL.64 [R1+0x128], R10 ;  /* 0x0001280a01007387 */ /* 0x0001e80000100a00 */
[----:B0-----:R-:W2:Y:S04]  /*56f00*/  LDL.LU.64 R10, [R1+0x68e0] ;  /* 0x0068e000010a7983 */ /* 0x001ea80000300a00 */
[----:B------:R-:W5:Y:S04]  /*56f10*/  LDL.LU.64 R8, [R1+0x68d8] ;  /* 0x0068d80001087983 */ /* 0x000f680000300a00 */
[----:B------:R-:W-:Y:S04]  /*56f20*/  STL.64 [R1+0x6838], R18 ;  /* 0x0068381201007387 */ /* 0x000fe80000100a00 */
[----:B------:R2:W-:Y:S02]  /*56f30*/  STL.64 [R1+0x6830], R16 ;  /* 0x0068301001007387 */ /* 0x0005e40000100a00 */
[C---:B--2---:R-:W-:Y:S08]  /*56f40*/  HMMA.16816.F32 R16, R12.reuse, R10, R20 ;  /* 0x0000000a0c10723c */ /* 0x044ff00000001814 */
[----:B-----5:R-:W-:Y:S11]  /*56f50*/  HMMA.16816.F32 R20, R12, R8, R24 ;  /* 0x000000080c14723c */ /* 0x020ff60000001818 */
[----:B------:R-:W-:Y:S04]  /*56f60*/  STL.64 [R1+0x2d0], R16 ;  /* 0x0002d01001007387 */ /* 0x000fe80000100a00 */
[----:B------:R4:W-:Y:S02]  /*56f70*/  STL.64 [R1+0x2d8], R18 ;  /* 0x0002d81201007387 */ /* 0x0009e40000100a00 */
[----:B----4-:R-:W-:-:S02]  /*56f80*/  IMAD.MOV.U32 R18, RZ, RZ, R4 ;  /* 0x000000ffff127224 */ /* 0x010fc400078e0004 */
[----:B------:R-:W2:Y:S01]  /*56f90*/  LDL.LU R4, [R1+0x68d4] ;  /* 0x0068d40001047983 */ /* 0x000ea20000300800 */
[----:B---3--:R-:W-:-:S03]  /*56fa0*/  IMAD.MOV.U32 R19, RZ, RZ, R6 ;  /* 0x000000ffff137224 */ /* 0x008fc600078e0006 */
[----:B------:R0:W-:Y:S04]  /*56fb0*/  STL.64 [R1+0x2e0], R20 ;  /* 0x0002e01401007387 */ /* 0x0001e80000100a00 */
[----:B------:R1:W-:Y:S04]  /*56fc0*/  STL.64 [R1+0x2e8], R22 ;  /* 0x0002e81601007387 */ /* 0x0003e80000100a00 */
[----:B------:R-:W3:Y:S04]  /*56fd0*/  LDL.LU R6, [R1+0x68d0] ;  /* 0x0068d00001067983 */ /* 0x000ee80000300800 */
[----:B0-----:R-:W4:Y:S04]  /*56fe0*/  LDL.LU.64 R20, [R1+0x9a0] ;  /* 0x0009a00001147983 */ /* 0x001f280000300a00 */
[----:B-1----:R-:W5:Y:S01]  /*56ff0*/  LDL.LU.64 R22, [R1+0x9a8] ;  /* 0x0009a80001167983 */ /* 0x002f620000300a00 */
[----:B------:R-:W-:-:S02]  /*57000*/  IMAD.MOV.U32 R26, RZ, RZ, R7 ;  /* 0x000000ffff1a7224 */ /* 0x000fc400078e0007 */
[----:B------:R-:W-:Y:S01]  /*57010*/  IMAD.MOV.U32 R27, RZ, RZ, R5 ;  /* 0x000000ffff1b7224 */ /* 0x000fe200078e0005 */
[----:B-----5:R-:W-:Y:S04]  /*57020*/  STL.64 [R1+0x68c0], R22 ;  /* 0x0068c01601007387 */ /* 0x020fe80000100a00 */
[----:B----4-:R0:W-:Y:S04]  /*57030*/  STL.64 [R1+0x68b8], R20 ;  /* 0x0068b81401007387 */ /* 0x0101e80000100a00 */
[----:B0-----:R-:W3:Y:S04]  /*57040*/  LDL.LU.64 R20, [R1+0x9b0] ;  /* 0x0009b00001147983 */ /* 0x001ee80000300a00 */
[----:B------:R-:W3:Y:S04]  /*57050*/  LDL.LU.64 R22, [R1+0x9b8] ;  /* 0x0009b80001167983 */ /* 0x000ee80000300a00 */
[----:B------:R0:W-:Y:S04]  /*57060*/  STL.64 [R1+0x6870], R18 ;  /* 0x0068701201007387 */ /* 0x0001e80000100a00 */
[----:B------:R-:W4:Y:S04]  /*57070*/  LDL.LU.64 R16, [R1+0x980] ;  /* 0x0009800001107983 */ /* 0x000f280000300a00 */
[----:B0-----:R-:W4:Y:S04]  /*57080*/  LDL.LU.64 R18, [R1+0x988] ;  /* 0x0009880001127983 */ /* 0x001f280000300a00 */
[----:B------:R-:W3:Y:S04]  /*57090*/  LDL.LU R7, [R1+0x68cc] ;  /* 0x0068cc0001077983 */ /* 0x000ee80000300800 */
[----:B------:R-:W2:Y:S04]  /*570a0*/  LDL.LU R5, [R1+0x68c8] ;  /* 0x0068c80001057983 */ /* 0x000ea80000300800 */
[----:B------:R-:W5:Y:S04]  /*570b0*/  LDL.64 R24, [R1+0x10] ;  /* 0x0000100001187983 */ /* 0x000f680000100a00 */
[----:B------:R-:W-:Y:S01]  /*570c0*/  STL.64 [R1+0x6890], R26 ;  /* 0x0068901a01007387 */ /* 0x000fe20000100a00 */
[----:B---3--:R-:W-:Y:S03]  /*570d0*/  HMMA.16816.F32 R20, R12, R6, R20 ;  /* 0x000000060c14723c */ /* 0x008fe60000001814 */
[----:B-----5:R0:W-:Y:S04]  /*570e0*/  STL.64 [R1+0x6888], R24 ;  /* 0x0068881801007387 */ /* 0x0201e80000100a00 */
[----:B0-----:R-:W3:Y:S04]  /*570f0*/  LDL.LU R24, [R1+0x1034] ;  /* 0x0010340001187983 */ /* 0x001ee80000300800 */
[----:B------:R-:W3:Y:S04]  /*57100*/  LDL.LU R25, [R1+0x1030] ;  /* 0x0010300001197983 */ /* 0x000ee80000300800 */
[----:B------:R0:W-:Y:S04]  /*57110*/  STL.64 [R1+0x6818], R10 ;  /* 0x0068180a01007387 */ /* 0x0001e80000100a00 */
[----:B0-----:R-:W5:Y:S04]  /*57120*/  LDL.LU R11, [R1+0x102c] ;  /* 0x00102c00010b7983 */ /* 0x001f680000300800 */
[----:B------:R-:W-:Y:S04]  /*57130*/  STL.64 [R1+0x6810], R8 ;  /* 0x0068100801007387 */ /* 0x000fe80000100a00 */
[----:B------:R-:W-:Y:S04]  /*57140*/  STL.64 [R1+0x2f0], R20 ;  /* 0x0002f01401007387 */ /* 0x000fe80000100a00 */
[----:B------:R0:W-:Y:S04]  /*57150*/  STL.64 [R1+0x2f8], R22 ;  /* 0x0002f81601007387 */ /* 0x0001e80000100a00 */
[----:B0-----:R-:W2:Y:S04]  /*57160*/  LDL.LU.64 R22, [R1+0x68c0] ;  /* 0x0068c00001167983 */ /* 0x001ea80000300a00 */
[----:B------:R-:W2:Y:S04]  /*57170*/  LDL.LU.64 R20, [R1+0x68b8] ;  /* 0x0068b80001147983 */ /* 0x000ea80000300a00 */
[----:B------:R-:W3:Y:S04]  /*57180*/  LDL R26, [R1+0x18] ;  /* 0x00001800011a7983 */ /* 0x000ee80000100800 */
[----:B------:R-:W3:Y:S01]  /*57190*/  LDL R27, [R1+0x1c] ;  /* 0x00001c00011b7983 */ /* 0x000ee20000100800 */
[----:B-----5:R-:W-:-:S02]  /*571a0*/  IMAD R0, R0, 0x100, R11 ;  /* 0x0000010000007824 */ /* 0x020fc400078e020b */
[C---:B----4-:R-:W-:Y:S08]  /*571b0*/  HMMA.16816.F32 R8, R12.reuse, R2, R16 ;  /* 0x000000020c08723c */ /* 0x050ff00000001810 */
[----:B--2---:R-:W-:-:S15]  /*571c0*/  HMMA.16816.F32 R20, R12, R4, R20 ;  /* 0x000000040c14723c */ /* 0x004fde0000001814 */
[----:B------:R-:W-:-:S04]  /*571d0*/  NOP ;  /* 0x0000000000007918 */ /* 0x000fc80000000000 */
[----:B------:R-:W-:Y:S04]  /*571e0*/  STL.64 [R1+0x310], R20 ;  /* 0x0003101401007387 */ /* 0x000fe80000100a00 */
[----:B------:R0:W-:Y:S04]  /*571f0*/  STL.64 [R1+0x318], R22 ;  /* 0x0003181601007387 */ /* 0x0001e80000100a00 */
[----:B0-----:R-:W2:Y:S04]  /*57200*/  LDL.LU.64 R22, [R1+0x68b0] ;  /* 0x0068b00001167983 */ /* 0x001ea80000300a00 */
[----:B------:R-:W4:Y:S04]  /*57210*/  LDL.LU.64 R20, [R1+0x68a8] ;  /* 0x0068a80001147983 */ /* 0x000f280000300a00 */
[----:B------:R-:W-:Y:S04]  /*57220*/  STL.64 [R1+0x6828], R6 ;  /* 0x0068280601007387 */ /* 0x000fe80000100a00 */
[----:B------:R-:W-:Y:S04]  /*57230*/  STL.64 [R1+0x6820], R4 ;  /* 0x0068200401007387 */ /* 0x000fe80000100a00 */
[----:B------:R-:W5:Y:S04]  /*57240*/  LDL.LU.64 R16, [R1+0x920] ;  /* 0x0009200001107983 */ /* 0x000f680000300a00 */
[----:B------:R-:W2:Y:S04]  /*57250*/  LDL.LU.64 R18, [R1+0x928] ;  /* 0x0009280001127983 */ /* 0x000ea80000300a00 */
[----:B------:R-:W-:Y:S04]  /*57260*/  STL.64 [R1+0x300], R8 ;  /* 0x0003000801007387 */ /* 0x000fe80000100a00 */
[----:B------:R-:W-:Y:S04]  /*57270*/  STL.64 [R1+0x308], R10 ;  /* 0x0003080a01007387 */ /* 0x000fe80000100a00 */
[----:B--2---:R-:W-:Y:S04]  /*57280*/  STL.64 [R1+0x6880], R18 ;  /* 0x0068801201007387 */ /* 0x004fe80000100a00 */
[----:B-----5:R0:W-:Y:S04]  /*57290*/  STL.64 [R1+0x6878], R16 ;  /* 0x0068781001007387 */ /* 0x0201e80000100a00 */
[----:B0-----:R-:W2:Y:S04]  /*572a0*/  LDL.LU.64 R16, [R1+0x930] ;  /* 0x0009300001107983 */ /* 0x001ea80000300a00 */
[----:B------:R-:W5:Y:S01]  /*572b0*/  LDL.LU.64 R18, [R1+0x938] ;  /* 0x0009380001127983 */ /* 0x000f620000300a00 */
[----:B---3--:R-:W-:-:S02]  /*572c0*/  IMAD R4, R25, 0x100, R24 ;  /* 0x0000010019047824 */ /* 0x008fc400078e0218 */
[----:B----4-:R-:W-:-:S03]  /*572d0*/  IMAD R20, R21, 0x100, R20 ;  /* 0x0000010015147824 */ /* 0x010fc600078e0214 */
[----:B------:R-:W-:Y:S01]  /*572e0*/  F2FP.F16.E4M3.UNPACK_B R13, R4 ;  /* 0x00000004ff0d723e */ /* 0x000fe200020006ff */
[----:B------:R-:W-:Y:S01]  /*572f0*/  IMAD R24, R23, 0x100, R22 ;  /* 0x0000010017187824 */ /* 0x000fe200078e0216 */
[----:B------:R-:W-:Y:S01]  /*57300*/  F2FP.F16.E4M3.UNPACK_B R14, R20 ;  /* 0x00000014ff0e723e */ /* 0x000fe200020006ff */
[----:B-----5:R-:W-:Y:S04]  /*57310*/  STL.64 [R1+0x68a0], R18 ;  /* 0x0068a01201007387 */ /* 0x020fe80000100a00 */
[----:B--2---:R0:W-:Y:S04]  /*57320*/  STL.64 [R1+0x6898], R16 ;  /* 0x0068981001007387 */ /* 0x0041e80000100a00 */
[----:B0-----:R-:W2:Y:S04]  /*57330*/  LDL.LU.64 R16, [R1+0x940] ;  /* 0x0009400001107983 */ /* 0x001ea80000300a00 */
[----:B------:R-:W2:Y:S04]  /*57340*/  LDL.LU.64 R18, [R1+0x948] ;  /* 0x0009480001127983 */ /* 0x000ea80000300a00 */
[----:B------:R-:W3:Y:S04]  /*57350*/  LDL.LU.64 R8, [R1+0x910] ;  /* 0x0009100001087983 */ /* 0x000ee80000300a00 */
[----:B------:R-:W3:Y:S04]  /*57360*/  LDL.LU.64 R10, [R1+0x918] ;  /* 0x00091800010a7983 */ /* 0x000ee80000300a00 */
[----:B------:R-:W-:Y:S04]  /*57370*/  STL [R1+0x67fc], R2 ;  /* 0x0067fc0201007387 */ /* 0x000fe80000100800 */
[----:B------:R-:W-:Y:S04]  /*57380*/  STL [R1+0x67f8], R3 ;  /* 0x0067f80301007387 */ /* 0x000fe80000100800 */
[----:B------:R-:W4:Y:S04]  /*57390*/  LDL.LU.64 R4, [R1+0x900] ;  /* 0x0009000001047983 */ /* 0x000f280000300a00 */
[----:B------:R-:W4:Y:S04]  /*573a0*/  LDL.LU.64 R6, [R1+0x908] ;  /* 0x0009080001067983 */ /* 0x000f280000300a00 */
[----:B------:R-:W5:Y:S04]  /*573b0*/  LDL.LU.64 R20, [R1+0x8e0] ;  /* 0x0008e00001147983 */ /* 0x000f680000300a00 */
[----:B------:R-:W3:Y:S01]  /*573c0*/  LDL.LU.64 R22, [R1+0x8e8] ;  /* 0x0008e80001167983 */ /* 0x000ee20000300a00 */
[----:B------:R-:W-:-:S02]  /*573d0*/  F2FP.F16.E4M3.UNPACK_B R12, R0 ;  /* 0x00000000ff0c723e */ /* 0x000fc400020006ff */
[----:B------:R-:W-:-:S07]  /*573e0*/  F2FP.F16.E4M3.UNPACK_B R15, R24 ;  /* 0x00000018ff0f723e */ /* 0x000fce00020006ff */
[C---:B--2---:R-:W-:Y:S01]  /*573f0*/  HMMA.16816.F32 R24, R12.reuse, R26, R16 ;  /* 0x0000001a0c18723c */ /* 0x044fe20000001810 */
[----:B---3--:R-:W-:Y:S04]  /*57400*/  STL.64 [R1+0x6858], R22 ;  /* 0x0068581601007387 */ /* 0x008fe80000100a00 */
[----:B-----5:R0:W-:Y:S04]  /*57410*/  STL.64 [R1+0x6850], R20 ;  /* 0x0068501401007387 */ /* 0x0201e80000100a00 */
[----:B0-----:R-:W2:Y:S04]  /*57420*/  LDL.LU.64 R20, [R1+0x8f0] ;  /* 0x0008f00001147983 */ /* 0x001ea80000300a00 */
[----:B------:R-:W2:Y:S04]  /*57430*/  LDL.LU.64 R22, [R1+0x8f8] ;  /* 0x0008f80001167983 */ /* 0x000ea80000300a00 */
[----:B------:R-:W3:Y:S04]  /*57440*/  LDL.LU.64 R18, [R1+0x68a0] ;  /* 0x0068a00001127983 */ /* 0x000ee80000300a00 */
[----:B------:R-:W3:Y:S04]  /*57450*/  LDL.LU.64 R16, [R1+0x6898] ;  /* 0x0068980001107983 */ /* 0x000ee80000300a00 */
[----:B------:R-:W-:Y:S04]  /*57460*/  STL.64 [R1+0x320], R24 ;  /* 0x0003201801007387 */ /* 0x000fe80000100a00 */
[----:B------:R0:W-:Y:S04]  /*57470*/  STL.64 [R1+0x328], R26 ;  /* 0x0003281a01007387 */ /* 0x0001e80000100a00 */
[----:B0-----:R-:W5:Y:S04]  /*57480*/  LDL.LU.64 R26, [R1+0x6890] ;  /* 0x00689000011a7983 */ /* 0x001f680000300a00 */
[----:B------:R-:W3:Y:S02]  /*57490*/  LDL.LU.64 R24, [R1+0x6888] ;  /* 0x0068880001187983 */ /* 0x000ee40000300a00 */
[----:B---3--:R-:W-:-:S15]  /*574a0*/  HMMA.16816.F32 R16, R12, R24, R16 ;  /* 0x000000180c10723c */ /* 0x008fde0000001810 */
[----:B------:R-:W-:-:S04]  /*574b0*/  NOP ;  /* 0x0000000000007918 */ /* 0x000fc80000000000 */
[----:B------:R-:W-:Y:S04]  /*574c0*/  STL.64 [R1+0x330], R16 ;  /* 0x0003301001007387 */ /* 0x000fe80000100a00 */
[----:B------:R0:W-:Y:S04]  /*574d0*/  STL.64 [R1+0x338], R18 ;  /* 0x0003381201007387 */ /* 0x0001e80000100a00 */
[----:B0-----:R-:W5:Y:S04]  /*574e0*/  LDL.LU.64 R18, [R1+0x6880] ;  /* 0x0068800001127983 */ /* 0x001f680000300a00 */
[----:B------:R-:W5:Y:S01]  /*574f0*/  LDL.LU.64 R16, [R1+0x6878] ;  /* 0x0068780001107983 */ /* 0x000f620000300a00 */
[----:B------:R-:W-:-:S02]  /*57500*/  IMAD.MOV.U32 R2, RZ, RZ, R24 ;  /* 0x000000ffff027224 */ /* 0x000fc400078e0018 */
[----:B------:R-:W-:Y:S02]  /*57510*/  IMAD.MOV.U32 R3, RZ, RZ, R25 ;  /* 0x000000ffff037224 */ /* 0x000fe400078e0019 */
[----:B-----5:R-:W-:Y:S01]  /*57520*/  HMMA.16816.F32 R24, R12, R26, R16 ;  /* 0x0000001a0c18723c */ /* 0x020fe20000001810 */
[----:B------:R-:W3:-:S15]  /*57530*/  LDL.LU.64 R18, [R1+0x6870] ;  /* 0x0068700001127983 */ /* 0x000ede0000300a00 */
[----:B------:R-:W-:-:S03]  /*57540*/  NOP ;  /* 0x0000000000007918 */ /* 0x000fc60000000000 */
[----:B------:R-:W-:Y:S04]  /*57550*/  STL.64 [R1+0x340], R24 ;  /* 0x0003401801007387 */ /* 0x000fe80000100a00 */
[----:B------:R0:W-:Y:S04]  /*57560*/  STL.64 [R1+0x348], R26 ;  /* 0x0003481a01007387 */ /* 0x0001e80000100a00 */
[----:B0-----:R-:W2:Y:S04]  /*57570*/  LDL.LU.64 R26, [R1+0x6868] ;  /* 0x00686800011a7983 */ /* 0x001ea80000300a00 */
[----:B------:R-:W5:Y:S04]  /*57580*/  LDL.LU.64 R24, [R1+0x6860] ;  /* 0x0068600001187983 */ /* 0x000f680000300a00 */
[----:B------:R-:W2:Y:S01]  /*57590*/  LDL.LU.64 R16, [R1+0x8c0] ;  /* 0x0008c00001107983 */ /* 0x000ea20000300a00 */
[----:B---3--:R-:W-:Y:S03]  /*575a0*/  HMMA.16816.F32 R8, R12, R18, R8 ;  /* 0x000000120c08723c */ /* 0x008fe60000001808 */
[----:B------:R-:W3:-:S15]  /*575b0*/  LDL.LU.64 R18, [R1+0x8c8] ;  /* 0x0008c80001127983 */ /* 0x000ede0000300a00 */
[----:B------:R-:W-:Y:S01]  /*575c0*/  NOP ;  /* 0x0000000000007918 */ /* 0x000fe20000000000 */
[----:B------:R-:W-:Y:S04]  /*575d0*/  STL.64 [R1+0x350], R8 ;  /* 0x0003500801007387 */ /* 0x000fe80000100a00 */
[----:B------:R4:W-:Y:S02]  /*575e0*/  STL.64 [R1+0x358], R10 ;  /* 0x0003580a01007387 */ /* 0x0009e40000100a00 */
[C---:B----4-:R-:W-:Y:S02]  /*575f0*/  HMMA.16816.F32 R8, R12.reuse, R28, R4 ;  /* 0x0000001c0c08723c */ /* 0x050fe40000001804 */
[----:B------:R-:W4:Y:S04]  /*57600*/  LDL.LU.64 R4, [R1+0x8b0] ;  /* 0x0008b00001047983 */ /* 0x000f280000300a00 */
[----:B------:R-:W4:Y:S02]  /*57610*/  LDL.LU.64 R6, [R1+0x8b8] ;  /* 0x0008b80001067983 */ /* 0x000f240000300a00 */
[C---:B--2---:R-:W-:Y:S11]  /*57620*/  HMMA.16816.F32 R20, R12.reuse, R26, R20 ;  /* 0x0000001a0c14723c */ /* 0x044ff60000001814 */
[----:B------:R0:W-:Y:S04]  /*57630*/  STL.64 [R1+0x360], R8 ;  /* 0x0003600801007387 */ /* 0x0001e80000100a00 */
[----:B------:R1:W-:Y:S04]  /*57640*/  STL.64 [R1+0x368], R10 ;  /* 0x0003680a01007387 */ /* 0x0003e80000100a00 */
[----:B0-----:R-:W2:Y:S04]  /*57650*/  LDL.LU.64 R8, [R1+0x8a0] ;  /* 0x0008a00001087983 */ /* 0x001ea80000300a00 */
[----:B-1----:R-:W2:Y:S04]  /*57660*/  LDL.LU.64 R10, [R1+0x8a8] ;  /* 0x0008a800010a7983 */ /* 0x002ea80000300a00 */
[----:B------:R-:W-:Y:S04]  /*57670*/  STL.64 [R1+0x67b8], R28 ;  /* 0x0067b81c01007387 */ /* 0x000fe80000100a00 */
        /* <DEDUP_REMOVED lines=8> */
[----:B0-----:R-:W5:Y:S04]  /*57700*/  LDL.LU.64 R22, [R1+0x6848] ;  /* 0x0068480001167983 */ /* 0x001f680000300a00 */
[----:B------:R-:W3:Y:S04]  /*57710*/  LDL.LU.64 R20, [R1+0x6840] ;  /* 0x0068400001147983 */ /* 0x000ee80000300a00 */
[----:B------:R-:W2:Y:S04]  /*57720*/  LDL.LU R0, [R1+0x1048] ;  /* 0x0010480001007983 */ /* 0x000ea80000300800 */
[----:B------:R-:W2:Y:S04]  /*57730*/  LDL.LU R28, [R1+0x1054] ;  /* 0x00105400011c7983 */ /* 0x000ea80000300800 */
[----:B------:R-:W2:Y:S04]  /*57740*/  LDL.LU R29, [R1+0x1050] ;  /* 0x00105000011d7983 */ /* 0x000ea80000300800 */
[----:B------:R-:W-:Y:S04]  /*57750*/  STL.64 [R1+0x67b0], R26 ;  /* 0x0067b01a01007387 */ /* 0x000fe80000100a00 */
[----:B------:R0:W-:Y:S04]  /*57760*/  STL.64 [R1+0x67a8], R24 ;  /* 0x0067a81801007387 */ /* 0x0001e80000100a00 */
[----:B0-----:R-:W5:Y:S04]  /*57770*/  LDL.LU.64 R24, [R1+0x8d0] ;  /* 0x0008d00001187983 */ /* 0x001f680000300a00 */
[----:B------:R-:W5:Y:S01]  /*57780*/  LDL.LU.64 R26, [R1+0x8d8] ;  /* 0x0008d800011a7983 */ /* 0x000f620000300a00 */
[C---:B---3--:R-:W-:Y:S08]  /*57790*/  HMMA.16816.F32 R16, R12.reuse, R20, R16 ;  /* 0x000000140c10723c */ /* 0x048ff00000001810 */
[----:B-----5:R-:W-:-:S15]  /*577a0*/  HMMA.16816.F32 R24, R12, R22, R24 ;  /* 0x000000160c18723c */ /* 0x020fde0000001818 */
[----:B------:R-:W-:-:S04]  /*577b0*/  NOP ;  /* 0x0000000000007918 */ /* 0x000fc80000000000 */
[----:B------:R0:W-:Y:S04]  /*577c0*/  STL.64 [R1+0x390], R24 ;  /* 0x0003901801007387 */ /* 0x0001e80000100a00 */
[----:B------:R-:W-:Y:S04]  /*577d0*/  STL.64 [R1+0x398], R26 ;  /* 0x0003981a01007387 */ /* 0x000fe80000100a00 */
[----:B0-----:R-:W3:Y:S04]  /*577e0*/  LDL.LU R24, [R1+0x1064] ;  /* 0x0010640001187983 */ /* 0x001ee80000300800 */
[----:B------:R-:W3:Y:S04]  /*577f0*/  LDL.LU R25, [R1+0x1060] ;  /* 0x0010600001197983 */ /* 0x000ee80000300800 */
[----:B------:R-:W-:Y:S04]  /*57800*/  STL.64 [R1+0x3a0], R16 ;  /* 0x0003a01001007387 */ /* 0x000fe80000100a00 */
[----:B------:R0:W-:Y:S04]  /*57810*/  STL.64 [R1+0x3a8], R18 ;  /* 0x0003a81201007387 */ /* 0x0001e80000100a00 */
[----:B0-----:R-:W4:Y:S04]  /*57820*/  LDL.LU.64 R18, [R1+0x6838] ;  /* 0x0068380001127983 */ /* 0x001f280000300a00 */
[----:B------:R-:W2:Y:S04]  /*57830*/  LDL.LU.64 R16, [R1+0x6830] ;  /* 0x0068300001107983 */ /* 0x000ea80000300a00 */
[----:B------:R-:W-:Y:S04]  /*57840*/  STL.64 [R1+0x6790], R22 ;  /* 0x0067901601007387 */ /* 0x000fe80000100a00 */
[----:B------:R0:W-:Y:S04]  /*57850*/  STL.64 [R1+0x6788], R20 ;  /* 0x0067881401007387 */ /* 0x0001e80000100a00 */
[----:B0-----:R-:W5:Y:S04]  /*57860*/  LDL.LU.64 R20, [R1+0x880] ;  /* 0x0008800001147983 */ /* 0x001f680000300a00 */
[----:B------:R-:W5:Y:S01]  /*57870*/  LDL.LU.64 R22, [R1+0x888] ;  /* 0x0008880001167983 */ /* 0x000f620000300a00 */
[C---:B----4-:R-:W-:Y:S08]  /*57880*/  HMMA.16816.F32 R4, R12.reuse, R18, R4 ;  /* 0x000000120c04723c */ /* 0x050ff00000001804 */
[C---:B--2---:R-:W-:Y:S11]  /*57890*/  HMMA.16816.F32 R8, R12.reuse, R16, R8 ;  /* 0x000000100c08723c */ /* 0x044ff60000001808 */
[----:B------:R-:W-:Y:S04]  /*578a0*/  STL.64 [R1+0x3b0], R4 ;  /* 0x0003b00401007387 */ /* 0x000fe80000100a00 */
[----:B------:R0:W-:Y:S04]  /*578b0*/  STL.64 [R1+0x3b8], R6 ;  /* 0x0003b80601007387 */ /* 0x0001e80000100a00 */
[----:B0-----:R-:W2:Y:S04]  /*578c0*/  LDL.LU.64 R6, [R1+0x6828] ;  /* 0x0068280001067983 */ /* 0x001ea80000300a00 */
[----:B------:R-:W4:Y:S04]  /*578d0*/  LDL.LU.64 R4, [R1+0x6820] ;  /* 0x0068200001047983 */ /* 0x000f280000300a00 */
[----:B------:R-:W-:Y:S04]  /*578e0*/  STL.64 [R1+0x3c0], R8 ;  /* 0x0003c00801007387 */ /* 0x000fe80000100a00 */
[----:B------:R0:W-:Y:S04]  /*578f0*/  STL.64 [R1+0x3c8], R10 ;  /* 0x0003c80a01007387 */ /* 0x0001e80000100a00 */
[----:B0-----:R-:W2:Y:S04]  /*57900*/  LDL.LU.64 R10, [R1+0x6818] ;  /* 0x00681800010a7983 */ /* 0x001ea80000300a00 */
[----:B------:R-:W5:Y:S04]  /*57910*/  LDL.LU.64 R8, [R1+0x6810] ;  /* 0x0068100001087983 */ /* 0x000f680000300a00 */
[----:B------:R-:W-:Y:S04]  /*57920*/  STL.64 [R1+0x6780], R18 ;  /* 0x0067801201007387 */ /* 0x000fe80000100a00 */
[----:B------:R0:W-:Y:S04]  /*57930*/  STL.64 [R1+0x6778], R16 ;  /* 0x0067781001007387 */ /* 0x0001e80000100a00 */
[----:B0-----:R-:W2:Y:S04]  /*57940*/  LDL.LU.64 R16, [R1+0x890] ;  /* 0x0008900001107983 */ /* 0x001ea80000300a00 */
[----:B------:R-:W2:Y:S02]  /*57950*/  LDL.LU.64 R18, [R1+0x898] ;  /* 0x0008980001127983 */ /* 0x000ea40000300a00 */
[----:B--2---:R-:W-:-:S15]  /*57960*/  HMMA.16816.F32 R16, R12, R10, R16 ;  /* 0x0000000a0c10723c */ /* 0x004fde0000001810 */
[----:B------:R-:W-:-:S04]  /*57970*/  NOP ;  /* 0x0000000000007918 */ /* 0x000fc80000000000 */
[----:B------:R-:W-:Y:S04]  /*57980*/  STL.64 [R1+0x3d0], R16 ;  /* 0x0003d01001007387 */ /* 0x000fe80000100a00 */
[----:B------:R5:W-:Y:S02]  /*57990*/  STL.64 [R1+0x3d8], R18 ;  /* 0x0003d81201007387 */ /* 0x000be40000100a00 */
[----:B-----5:R-:W-:Y:S02]  /*579a0*/  HMMA.16816.F32 R16, R12, R8, R20 ;  /* 0x000000080c10723c */ /* 0x020fe40000001814 */
[----:B------:R-:W2:Y:S04]  /*579b0*/  LDL.LU.64 R20, [R1+0x840] ;  /* 0x0008400001147983 */ /* 0x000ea80000300a00 */
[----:B------:R-:W5:-:S13]  /*579c0*/  LDL.LU.64 R22, [R1+0x848] ;  /* 0x0008480001167983 */ /* 0x000f5a0000300a00 */
[----:B------:R-:W-:Y:S04]  /*579d0*/  STL.64 [R1+0x3e0], R16 ;  /* 0x0003e01001007387 */ /* 0x000fe80000100a00 */
[----:B------:R-:W-:Y:S04]  /*579e0*/  STL.64 [R1+0x3e8], R18 ;  /* 0x0003e81201007387 */ /* 0x000fe80000100a00 */
[----:B-----5:R-:W-:Y:S04]  /*579f0*/  STL.64 [R1+0x67f0], R22 ;  /* 0x0067f01601007387 */ /* 0x020fe80000100a00 */
[----:B--2---:R0:W-:Y:S04]  /*57a00*/  STL.64 [R1+0x67e8], R20 ;  /* 0x0067e81401007387 */ /* 0x0041e80000100a00 */
[----:B0-----:R-:W2:Y:S04]  /*57a10*/  LDL.LU.64 R20, [R1+0x860] ;  /* 0x0008600001147983 */ /* 0x001ea80000300a00 */
[----:B------:R-:W5:Y:S04]  /*57a20*/  LDL.LU.64 R22, [R1+0x868] ;  /* 0x0008680001167983 */ /* 0x000f680000300a00 */
[----:B-----5:R-:W-:Y:S04]  /*57a30*/  STL.64 [R1+0x6808], R22 ;  /* 0x0068081601007387 */ /* 0x020fe80000100a00 */
[----:B--2---:R0:W-:Y:S04]  /*57a40*/  STL.64 [R1+0x6800], R20 ;  /* 0x0068001401007387 */ /* 0x0041e80000100a00 */
[----:B0-----:R-:W2:Y:S04]  /*57a50*/  LDL.LU.64 R20, [R1+0x870] ;  /* 0x0008700001147983 */ /* 0x001ea80000300a00 */
[----:B------:R-:W2:Y:S04]  /*57a60*/  LDL.LU.64 R22, [R1+0x878] ;  /* 0x0008780001167983 */ /* 0x000ea80000300a00 */
[----:B------:R-:W5:Y:S04]  /*57a70*/  LDL.64 R18, [R1+0x8] ;  /* 0x0000080001127983 */ /* 0x000f680000100a00 */
[----:B------:R-:W3:Y:S01]  /*57a80*/  LDL.64 R26, [R1+0x18] ;  /* 0x00001800011a7983 */ /* 0x000ee20000100a00 */
[----:B--2---:R-:W-:Y:S03]  /*57a90*/  HMMA.16816.F32 R20, R12, R6, R20 ;  /* 0x000000060c14723c */ /* 0x004fe60000001814 */
[----:B-----5:R0:W-:Y:S04]  /*57aa0*/  STL.64 [R1+0x67d0], R18 ;  /* 0x0067d01201007387 */ /* 0x0201e80000100a00 */
[----:B0-----:R-:W2:Y:S04]  /*57ab0*/  LDL.LU R18, [R1+0x105c] ;  /* 0x00105c0001127983 */ /* 0x001ea80000300800 */
[----:B------:R-:W2:Y:S04]  /*57ac0*/  LDL.LU R19, [R1+0x1058] ;  /* 0x0010580001137983 */ /* 0x000ea80000300800 */
[----:B------:R0:W-:Y:S04]  /*57ad0*/  STL [R1+0x6764], R8 ;  /* 0x0067640801007387 */ /* 0x0001e80000100800 */
[----:B0-----:R-:W5:Y:S04]  /*57ae0*/  LDL.LU R8, [R1+0x104c] ;  /* 0x00104c0001087983 */ /* 0x001f680000300800 */
[----:B------:R-:W-:Y:S04]  /*57af0*/  STL [R1+0x6760], R9 ;  /* 0x0067600901007387 */ /* 0x000fe80000100800 */
[----:B------:R-:W-:Y:S04]  /*57b00*/  STL.64 [R1+0x67c0], R10 ;  /* 0x0067c00a01007387 */ /* 0x000fe80000100a00 */
[----:B------:R-:W-:Y:S04]  /*57b10*/  STL.64 [R1+0x3f0], R20 ;  /* 0x0003f01401007387 */ /* 0x000fe80000100a00 */
[----:B------:R0:W-:Y:S04]  /*57b20*/  STL.64 [R1+0x3f8], R22 ;  /* 0x0003f81601007387 */ /* 0x0001e80000100a00 */
[----:B0-----:R-:W4:Y:S04]  /*57b30*/  LDL.LU.64 R22, [R1+0x6808] ;  /* 0x0068080001167983 */ /* 0x001f280000300a00 */
[----:B------:R-:W4:Y:S01]  /*57b40*/  LDL.LU.64 R20, [R1+0x6800] ;  /* 0x0068000001147983 */ /* 0x000f220000300a00 */
[----:B------:R-:W-:-:S02]  /*57b50*/  IMAD.MOV.U32 R16, RZ, RZ, R2 ;  /* 0x000000ffff107224 */ /* 0x000fc400078e0002 */
[----:B------:R-:W-:Y:S01]  /*57b60*/  IMAD.MOV.U32 R17, RZ, RZ, R3 ;  /* 0x000000ffff117224 */ /* 0x000fe200078e0003 */
[----:B------:R-:W2:Y:S04]  /*57b70*/  LDL.LU R2, [R1+0x67fc] ;  /* 0x0067fc0001027983 */ /* 0x000ea80000300800 */
[----:B------:R-:W2:Y:S04]  /*57b80*/  LDL.LU R3, [R1+0x67f8] ;  /* 0x0067f80001037983 */ /* 0x000ea80000300800 */
[----:B------:R-:W-:Y:S04]  /*57b90*/  STL [R1+0x675c], R6 ;  /* 0x00675c0601007387 */ /* 0x000fe80000100800 */
[----:B------:R-:W-:Y:S01]  /*57ba0*/  STL [R1+0x6758], R7 ;  /* 0x0067580701007387 */ /* 0x000fe20000100800 */
[----:B----4-:R-:W-:-:S15]  /*57bb0*/  HMMA.16816.F32 R20, R12, R4, R20 ;  /* 0x000000040c14723c */ /* 0x010fde0000001814 */
[----:B------:R-:W-:-:S04]  /*57bc0*/  NOP ;  /* 0x0000000000007918 */ /* 0x000fc80000000000 */
[----:B------:R-:W-:Y:S04]  /*57bd0*/  STL.64 [R1+0x410], R20 ;  /* 0x0004101401007387 */ /* 0x000fe80000100a00 */
[----:B------:R0:W-:Y:S04]  /*57be0*/  STL.64 [R1+0x418], R22 ;  /* 0x0004181601007387 */ /* 0x0001e80000100a00 */
[----:B0-----:R-:W4:Y:S04]  /*57bf0*/  LDL.LU.64 R22, [R1+0x67f0] ;  /* 0x0067f00001167983 */ /* 0x001f280000300a00 */
[----:B------:R-:W4:Y:S01]  /*57c00*/  LDL.LU.64 R20, [R1+0x67e8] ;  /* 0x0067e80001147983 */ /* 0x000f220000300a00 */
[----:B-----5:R-:W-:-:S03]  /*57c10*/  IMAD R0, R0, 0x100, R8 ;  /* 0x0000010000007824 */ /* 0x020fc600078e0208 */
[----:B------:R0:W-:Y:S04]  /*57c20*/  STL.64 [R1+0x67c8], R4 ;  /* 0x0067c80401007387 */ /* 0x0001e80000100a00 */
[----:B------:R-:W5:Y:S04]  /*57c30*/  LDL.LU.64 R8, [R1+0x4d0] ;  /* 0x0004d00001087983 */ /* 0x000f680000300a00 */
[----:B------:R-:W5:Y:S01]  /*57c40*/  LDL.LU.64 R10, [R1+0x4d8] ;  /* 0x0004d800010a7983 */ /* 0x000f620000300a00 */
[----:B0-----:R-:W-:-:S03]  /*57c50*/  IMAD R4, R29, 0x100, R28 ;  /* 0x000001001d047824 */ /* 0x001fc600078e021c */
[----:B------:R-:W3:Y:S04]  /*57c60*/  LDL.64 R28, [R1] ;  /* 0x00000000011c7983 */ /* 0x000ee80000100a00 */
[----:B--2---:R-:W-:Y:S04]  /*57c70*/  STL [R1+0x6754], R2 ;  /* 0x0067540201007387 */ /* 0x004fe80000100800 */
[----:B------:R-:W-:Y:S01]  /*57c80*/  STL [R1+0x6750], R3 ;  /* 0x0067500301007387 */ /* 0x000fe20000100800 */
[----:B----4-:R-:W-:-:S15]  /*57c90*/  HMMA.16816.F32 R12, R12, R2, R20 ;  /* 0x000000020c0c723c */ /* 0x010fde0000001814 */
[----:B------:R-:W-:-:S04]  /*57ca0*/  NOP ;  /* 0x0000000000007918 */ /* 0x000fc80000000000 */
[----:B------:R0:W-:Y:S04]  /*57cb0*/  STL.64 [R1+0x400], R12 ;  /* 0x0004000c01007387 */ /* 0x0001e80000100a00 */
[----:B------:R1:W-:Y:S01]  /*57cc0*/  STL.64 [R1+0x408], R14 ;  /* 0x0004080e01007387 */ /* 0x0003e20000100a00 */
[----:B0-----:R-:W-:-:S03]  /*57cd0*/  F2FP.F16.E4M3.UNPACK_B R13, R4 ;  /* 0x00000004ff0d723e */ /* 0x001fc600020006ff */
[----:B------:R-:W2:Y:S04]  /*57ce0*/  LDL.LU.64 R4, [R1+0x440] ;  /* 0x0004400001047983 */ /* 0x000ea80000300a00 */
[----:B------:R-:W4:Y:S01]  /*57cf0*/  LDL.LU.64 R6, [R1+0x448] ;  /* 0x0004480001067983 */ /* 0x000f220000300a00 */
[----:B------:R-:W-:Y:S02]  /*57d00*/  IMAD R19, R19, 0x100, R18 ;  /* 0x0000010013137824 */ /* 0x000fe400078e0212 */
[----:B---3--:R-:W-:Y:S01]  /*57d10*/  IMAD R18, R25, 0x100, R24 ;  /* 0x0000010019127824 */ /* 0x008fe200078e0218 */
[----:B------:R-:W-:Y:S02]  /*57d20*/  F2FP.F16.E4M3.UNPACK_B R12, R0 ;  /* 0x00000000ff0c723e */ /* 0x000fe400020006ff */
[----:B-1----:R-:W-:-:S02]  /*57d30*/  F2FP.F16.E4M3.UNPACK_B R14, R19 ;  /* 0x00000013ff0e723e */ /* 0x002fc400020006ff */
[----:B------:R-:W-:-:S07]  /*57d40*/  F2FP.F16.E4M3.UNPACK_B R15, R18 ;  /* 0x00000012ff0f723e */ /* 0x000fce00020006ff */
[C---:B-----5:R-:W-:Y:S01]  /*57d50*/  HMMA.16816.F32 R8, R12.reuse, R26, R8 ;  /* 0x0000001a0c08723c */ /* 0x060fe20000001808 */
[----:B------:R-:W-:Y:S02]  /*57d60*/  IMAD.MOV.U32 R3, RZ, RZ, R26 ;  /* 0x000000ffff037224 */ /* 0x000fe400078e001a */
[----:B------:R-:W-:Y:S01]  /*57d70*/  IMAD.MOV.U32 R2, RZ, RZ, R27 ;  /* 0x000000ffff027224 */ /* 0x000fe200078e001b */
[----:B----4-:R-:W-:Y:S04]  /*57d80*/  STL.64 [R1+0x67e0], R6 ;  /* 0x0067e00601007387 */ /* 0x010fe80000100a00 */
[----:B--2---:R0:W-:Y:S04]  /*57d90*/  STL.64 [R1+0x67d8], R4 ;  /* 0x0067d80401007387 */ /* 0x0041e80000100a00 */
[----:B0-----:R-:W2:Y:S04]  /*57da0*/  LDL.LU.64 R4, [R1+0x430] ;  /* 0x0004300001047983 */ /* 0x001ea80000300a00 */
[----:B------:R-:W2:Y:S04]  /*57db0*/  LDL.LU.64 R6, [R1+0x438] ;  /* 0x0004380001067983 */ /* 0x000ea80000300a00 */
[----:B------:R0:W-:Y:S04]  /*57dc0*/  STL.64 [R1+0x420], R8 ;  /* 0x0004200801007387 */ /* 0x0001e80000100a00 */
[----:B------:R1:W-:Y:S04]  /*57dd0*/  STL.64 [R1+0x428], R10 ;  /* 0x0004280a01007387 */ /* 0x0003e80000100a00 */
[----:B0-----:R-:W3:Y:S04]  /*57de0*/  LDL.LU.64 R8, [R1+0x450] ;  /* 0x0004500001087983 */ /* 0x001ee80000300a00 */
[----:B-1----:R-:W3:Y:S04]  /*57df0*/  LDL.LU.64 R10, [R1+0x458] ;  /* 0x00045800010a7983 */ /* 0x002ee80000300a00 */
[----:B------:R-:W4:Y:S04]  /*57e00*/  LDL.LU.64 R24, [R1+0x460] ;  /* 0x0004600001187983 */ /* 0x000f280000300a00 */
[----:B------:R-:W4:Y:S04]  /*57e10*/  LDL.LU.64 R26, [R1+0x468] ;  /* 0x00046800011a7983 */ /* 0x000f280000300a00 */
[----:B------:R-:W5:Y:S04]  /*57e20*/  LDL.LU.64 R20, [R1+0x480] ;  /* 0x0004800001147983 */ /* 0x000f680000300a00 */
[----:B------:R-:W3:Y:S01]  /*57e30*/  LDL.LU.64 R22, [R1+0x488] ;  /* 0x0004880001167983 */ /* 0x000ee20000300a00 */
[C---:B--2---:R-:W-:Y:S03]  /*57e40*/  HMMA.16816.F32 R16, R12.reuse, R16, R4 ;  /* 0x000000100c10723c */ /* 0x044fe60000001804 */
        /* <DEDUP_REMOVED lines=8> */
[----:B0-----:R-:W3:Y:S02]  /*57ed0*/  LDL.LU.64 R18, [R1+0x67d0] ;  /* 0x0067d00001127983 */ /* 0x001ee40000300a00 */
[----:B---3--:R-:W-:-:S15]  /*57ee0*/  HMMA.16816.F32 R4, R12, R18, R4 ;  /* 0x000000120c04723c */ /* 0x008fde0000001804 */
[----:B------:R-:W-:-:S04]  /*57ef0*/  NOP ;  /* 0x0000000000007918 */ /* 0x000fc80000000000 */
[----:B------:R0:W-:Y:S04]  /*57f00*/  STL.64 [R1+0x440], R4 ;  /* 0x0004400401007387 */ /* 0x0001e80000100a00 */
[----:B------:R1:W-:Y:S04]  /*57f10*/  STL.64 [R1+0x448], R6 ;  /* 0x0004480601007387 */ /* 0x0003e80000100a00 */
[----:B0-----:R-:W3:Y:S01]  /*57f20*/  LDL.LU.64 R4, [R1+0x67c8] ;  /* 0x0067c80001047983 */ /* 0x001ee20000300a00 */
[----:B------:R-:W-:Y:S01]  /*57f30*/  HMMA.16816.F32 R8, R12, R28, R8 ;  /* 0x0000001c0c08723c */ /* 0x000fe20000001808 */
[----:B-1----:R-:W-:-:S02]  /*57f40*/  IMAD.MOV.U32 R6, RZ, RZ, R18 ;  /* 0x000000ffff067224 */ /* 0x002fc400078e0012 */
[----:B------:R-:W5:Y:S01]  /*57f50*/  LDL.LU.64 R16, [R1+0x490] ;  /* 0x0004900001107983 */ /* 0x000f620000300a00 */
[----:B------:R-:W-:-:S03]  /*57f60*/  IMAD.MOV.U32 R7, RZ, RZ, R19 ;  /* 0x000000ffff077224 */ /* 0x000fc600078e0013 */
[----:B------:R-:W5:Y:S04]  /*57f70*/  LDL.LU.64 R18, [R1+0x498] ;  /* 0x0004980001127983 */ /* 0x000f680000300a00 */
[----:B------:R-:W-:Y:S04]  /*57f80*/  STL.64 [R1+0x6770], R6 ;  /* 0x0067700601007387 */ /* 0x000fe80000100a00 */
[----:B---3--:R0:W-:Y:S04]  /*57f90*/  STL.64 [R1+0x6768], R4 ;  /* 0x0067680401007387 */ /* 0x0081e80000100a00 */
[----:B0-----:R-:W3:Y:S04]  /*57fa0*/  LDL.LU.64 R4, [R1+0x4b0] ;  /* 0x0004b00001047983 */ /* 0x001ee80000300a00 */
[----:B------:R-:W3:Y:S04]  /*57fb0*/  LDL.LU.64 R6, [R1+0x4b8] ;  /* 0x0004b80001067983 */ /* 0x000ee80000300a00 */
[----:B------:R0:W-:Y:S04]  /*57fc0*/  STL.64 [R1+0x450], R8 ;  /* 0x0004500801007387 */ /* 0x0001e80000100a00 */
[----:B------:R1:W-:Y:S01]  /*57fd0*/  STL.64 [R1+0x458], R10 ;  /* 0x0004580a01007387 */ /* 0x0003e20000100a00 */
[----:B0-----:R-:W-:-:S02]  /*57fe0*/  IMAD.MOV.U32 R8, RZ, RZ, R28 ;  /* 0x000000ffff087224 */ /* 0x001fc400078e001c */
[----:B------:R-:W-:Y:S01]  /*57ff0*/  IMAD.MOV.U32 R9, RZ, RZ, R29 ;  /* 0x000000ffff097224 */ /* 0x000fe200078e001d */
[----:B-1----:R-:W2:Y:S04]  /*58000*/  LDL.LU.64 R10, [R1+0x67c0] ;  /* 0x0067c000010a7983 */ /* 0x002ea80000300a00 */
[----:B------:R-:W4:Y:S02]  /*58010*/  LDL.LU.64 R28, [R1+0x67b8] ;  /* 0x0067b800011c7983 */ /* 0x000f240000300a00 */
[----:B----4-:R-:W-:-:S15]  /*58020*/  HMMA.16816.F32 R24, R12, R28, R24 ;  /* 0x0000001c0c18723c */ /* 0x010fde0000001818 */
[----:B------:R-:W-:-:S04]  /*58030*/  NOP ;  /* 0x0000000000007918 */ /* 0x000fc80000000000 */
[----:B------:R-:W-:Y:S04]  /*58040*/  STL.64 [R1+0x460], R24 ;  /* 0x0004601801007387 */ /* 0x000fe80000100a00 */
[----:B------:R0:W-:Y:S04]  /*58050*/  STL.64 [R1+0x468], R26 ;  /* 0x0004681a01007387 */ /* 0x0001e80000100a00 */
[----:B0-----:R-:W2:Y:S04]  /*58060*/  LDL.LU.64 R26, [R1+0x67b0] ;  /* 0x0067b000011a7983 */ /* 0x001ea80000300a00 */
[----:B------:R-:W4:Y:S01]  /*58070*/  LDL.LU.64 R24, [R1+0x67a8] ;  /* 0x0067a80001187983 */ /* 0x000f220000300a00 */
[----:B--2---:R-:W-:-:S15]  /*58080*/  HMMA.16816.F32 R20, R12, R26, R20 ;  /* 0x0000001a0c14723c */ /* 0x004fde0000001814 */
[----:B------:R-:W-:-:S04]  /*58090*/  NOP ;  /* 0x0000000000007918 */ /* 0x000fc80000000000 */
[----:B------:R-:W-:Y:S04]  /*580a0*/  STL.64 [R1+0x470], R20 ;  /* 0x0004701401007387 */ /* 0x000fe80000100a00 */
[----:B------:R0:W-:Y:S04]  /*580b0*/  STL.64 [R1+0x478], R22 ;  /* 0x0004781601007387 */ /* 0x0001e80000100a00 */
[----:B0-----:R-:W4:Y:S04]  /*580c0*/  LDL.LU.64 R22, [R1+0x67a0] ;  /* 0x0067a00001167983 */ /* 0x001f280000300a00 */
[----:B------:R-:W4:Y:S02]  /*580d0*/  LDL.LU.64 R20, [R1+0x6798] ;  /* 0x0067980001147983 */ /* 0x000f240000300a00 */
[----:B----4-:R-:W-:-:S15]  /*580e0*/  HMMA.16816.F32 R20, R12, R24, R20 ;  /* 0x000000180c14723c */ /* 0x010fde0000001814 */
        /* <DEDUP_REMOVED lines=10> */
[C---:B--2---:R-:W-:Y:S11]  /*58190*/  HMMA.16816.F32 R24, R12.reuse, R20, R24 ;  /* 0x000000140c18723c */ /* 0x044ff60000001818 */
[----:B------:R-:W-:Y:S04]  /*581a0*/  STL.64 [R1+0x490], R16 ;  /* 0x0004901001007387 */ /* 0x000fe80000100a00 */
[----:B------:R0:W-:Y:S04]  /*581b0*/  STL.64 [R1+0x498], R18 ;  /* 0x0004981201007387 */ /* 0x0001e80000100a00 */
[----:B0-----:R-:W3:Y:S04]  /*581c0*/  LDL.LU.64 R18, [R1+0x6780] ;  /* 0x0067800001127983 */ /* 0x001ee80000300a00 */
[----:B------:R-:W2:Y:S04]  /*581d0*/  LDL.LU.64 R16, [R1+0x6778] ;  /* 0x0067780001107983 */ /* 0x000ea80000300a00 */
[----:B------:R-:W-:Y:S04]  /*581e0*/  STL.64 [R1+0x4a0], R24 ;  /* 0x0004a01801007387 */ /* 0x000fe80000100a00 */
[----:B------:R0:W-:Y:S04]  /*581f0*/  STL.64 [R1+0x4a8], R26 ;  /* 0x0004a81a01007387 */ /* 0x0001e80000100a00 */
[----:B0-----:R-:W4:Y:S04]  /*58200*/  LDL.LU R27, [R1+0x106c] ;  /* 0x00106c00011b7983 */ /* 0x001f280000300800 */
[----:B------:R-:W4:Y:S04]  /*58210*/  LDL.LU R0, [R1+0x1068] ;  /* 0x0010680001007983 */ /* 0x000f280000300800 */
[----:B------:R-:W-:Y:S04]  /*58220*/  STL.64 [R1+0x66c8], R22 ;  /* 0x0066c81601007387 */ /* 0x000fe80000100a00 */
[----:B------:R0:W-:Y:S04]  /*58230*/  STL.64 [R1+0x66c0], R20 ;  /* 0x0066c01401007387 */ /* 0x0001e80000100a00 */
[----:B0-----:R-:W2:Y:S04]  /*58240*/  LDL.LU.64 R20, [R1+0x4c0] ;  /* 0x0004c00001147983 */ /* 0x001ea80000300a00 */
[----:B------:R-:W2:Y:S01]  /*58250*/  LDL.LU.64 R22, [R1+0x4c8] ;  /* 0x0004c80001167983 */ /* 0x000ea20000300a00 */
[----:B---3--:R-:W-:-:S15]  /*58260*/  HMMA.16816.F32 R4, R12, R18, R4 ;  /* 0x000000120c04723c */ /* 0x008fde0000001804 */
[----:B------:R-:W-:-:S04]  /*58270*/  NOP ;  /* 0x0000000000007918 */ /* 0x000fc80000000000 */
[----:B------:R-:W-:Y:S04]  /*58280*/  STL.64 [R1+0x4b0], R4 ;  /* 0x0004b00401007387 */ /* 0x000fe80000100a00 */
[----:B------:R0:W-:Y:S04]  /*58290*/  STL.64 [R1+0x4b8], R6 ;  /* 0x0004b80601007387 */ /* 0x0001e80000100a00 */
[----:B0-----:R-:W3:Y:S04]  /*582a0*/  LDL.LU.64 R6, [R1+0x6770] ;  /* 0x0067700001067983 */ /* 0x001ee80000300a00 */
[----:B------:R-:W5:Y:S01]  /*582b0*/  LDL.LU.64 R4, [R1+0x6768] ;  /* 0x0067680001047983 */ /* 0x000f620000300a00 */
[----:B--2---:R-:W-:-:S15]  /*582c0*/  HMMA.16816.F32 R20, R12, R16, R20 ;  /* 0x000000100c14723c */ /* 0x004fde0000001814 */
[----:B------:R-:W-:-:S04]  /*582d0*/  NOP ;  /* 0x0000000000007918 */ /* 0x000fc80000000000 */
[----:B------:R0:W-:Y:S04]  /*582e0*/  STL.64 [R1+0x4c0], R20 ;  /* 0x0004c01401007387 */ /* 0x0001e80000100a00 */
[----:B------:R1:W-:Y:S04]  /*582f0*/  STL.64 [R1+0x4c8], R22 ;  /* 0x0004c81601007387 */ /* 0x0003e80000100a00 */
[----:B0-----:R-:W5:Y:S04]  /*58300*/  LDL.LU.64 R20, [R1+0x500] ;  /* 0x0005000001147983 */ /* 0x001f680000300a00 */
[----:B-1----:R-:W5:Y:S04]  /*58310*/  LDL.LU.64 R22, [R1+0x508] ;  /* 0x0005080001167983 */ /* 0x002f680000300a00 */
[----:B------:R0:W-:Y:S02]  /*58320*/  STL.64 [R1+0x66e8], R18 ;  /* 0x0066e81201007387 */ /* 0x0001e40000100a00 */
[----:B0-----:R-:W-:-:S02]  /*58330*/  IMAD.MOV.U32 R18, RZ, RZ, R8 ;  /* 0x000000ffff127224 */ /* 0x001fc400078e0008 */
[----:B------:R-:W-:Y:S01]  /*58340*/  IMAD.MOV.U32 R19, RZ, RZ, R9 ;  /* 0x000000ffff137224 */ /* 0x000fe200078e0009 */
[----:B------:R-:W2:Y:S04]  /*58350*/  LDL.LU R8, [R1+0x6764] ;  /* 0x0067640001087983 */ /* 0x000ea80000300800 */
[----:B------:R-:W2:Y:S04]  /*58360*/  LDL.LU R9, [R1+0x6760] ;  /* 0x0067600001097983 */ /* 0x000ea80000300800 */
[----:B------:R0:W-:Y:S04]  /*58370*/  STL.64 [R1+0x66e0], R16 ;  /* 0x0066e01001007387 */ /* 0x0001e80000100a00 */
[----:B------:R1:W-:Y:S04]  /*58380*/  STL.64 [R1+0x6700], R18 ;  /* 0x0067001201007387 */ /* 0x0003e80000100a00 */
[----:B0-----:R-:W2:Y:S04]  /*58390*/  LDL.LU.64 R16, [R1+0x510] ;  /* 0x0005100001107983 */ /* 0x001ea80000300a00 */
[----:B-1----:R-:W2:Y:S02]  /*583a0*/  LDL.LU.64 R18, [R1+0x518] ;  /* 0x0005180001127983 */ /* 0x002ea40000300a00 */
[----:B--2---:R-:W-:-:S15]  /*583b0*/  HMMA.16816.F32 R16, R12, R10, R16 ;  /* 0x0000000a0c10723c */ /* 0x004fde0000001810 */
[----:B------:R-:W-:-:S04]  /*583c0*/  NOP ;  /* 0x0000000000007918 */ /* 0x000fc80000000000 */
[----:B------:R3:W-:Y:S04]  /*583d0*/  STL.64 [R1+0x4d0], R16 ;  /* 0x0004d01001007387 */ /* 0x0007e80000100a00 */
[----:B------:R-:W-:Y:S01]  /*583e0*/  STL.64 [R1+0x4d8], R18 ;  /* 0x0004d81201007387 */ /* 0x000fe20000100a00 */
[----:B---3--:R-:W-:Y:S02]  /*583f0*/  IMAD.MOV.U32 R16, RZ, RZ, R6 ;  /* 0x000000ffff107224 */ /* 0x008fe400078e0006 */
[----:B------:R-:W-:Y:S01]  /*58400*/  IMAD.MOV.U32 R17, RZ, RZ, R7 ;  /* 0x000000ffff117224 */ /* 0x000fe200078e0007 */
[----:B------:R-:W2:Y:S04]  /*58410*/  LDL.LU R6, [R1+0x675c] ;  /* 0x00675c0001067983 */ /* 0x000ea80000300800 */
[----:B------:R-:W2:Y:S04]  /*58420*/  LDL.LU R7, [R1+0x6758] ;  /* 0x0067580001077983 */ /* 0x000ea80000300800 */
[----:B------:R0:W-:Y:S04]  /*58430*/  STL.64 [R1+0x6718], R16 ;  /* 0x0067181001007387 */ /* 0x0001e80000100a00 */
[----:B0-----:R-:W3:Y:S04]  /*58440*/  LDL.LU.64 R16, [R1+0x4e0] ;  /* 0x0004e00001107983 */ /* 0x001ee80000300a00 */
[----:B------:R-:W3:Y:S02]  /*58450*/  LDL.LU.64 R18, [R1+0x4e8] ;  /* 0x0004e80001127983 */ /* 0x000ee40000300a00 */
[----:B---3--:R-:W-:-:S15]  /*58460*/  HMMA.16816.F32 R16, R12, R8, R16 ;  /* 0x000000080c10723c */ /* 0x008fde0000001810 */
[----:B------:R-:W-:-:S04]  /*58470*/  NOP ;  /* 0x0000000000007918 */ /* 0x000fc80000000000 */
[----:B------:R-:W-:Y:S04]  /*58480*/  STL.64 [R1+0x4e0], R16 ;  /* 0x0004e01001007387 */ /* 0x000fe80000100a00 */
[----:B------:R0:W-:Y:S04]  /*58490*/  STL.64 [R1+0x4e8], R18 ;  /* 0x0004e81201007387 */ /* 0x0001e80000100a00 */
[----:B0-----:R-:W3:Y:S04]  /*584a0*/  LDL R18, [R1+0x10] ;  /* 0x0000100001127983 */ /* 0x001ee80000100800 */
[----:B------:R-:W3:Y:S04]  /*584b0*/  LDL R19, [R1+0x14] ;  /* 0x0000140001137983 */ /* 0x000ee80000100800 */
[----:B---3--:R0:W-:Y:S04]  /*584c0*/  STL.64 [R1+0x6730], R18 ;  /* 0x0067301201007387 */ /* 0x0081e80000100a00 */
[----:B------:R-:W2:Y:S04]  /*584d0*/  LDL.LU.64 R16, [R1+0x4f0] ;  /* 0x0004f00001107983 */ /* 0x000ea80000300a00 */
[----:B0-----:R-:W2:Y:S04]  /*584e0*/  LDL.LU.64 R18, [R1+0x4f8] ;  /* 0x0004f80001127983 */ /* 0x001ea80000300a00 */
[----:B------:R-:W-:Y:S04]  /*584f0*/  STL.64 [R1+0x66a8], R10 ;  /* 0x0066a80a01007387 */ /* 0x000fe80000100a00 */
[----:B------:R5:W-:Y:S02]  /*58500*/  STL.64 [R1+0x66a0], R8 ;  /* 0x0066a00801007387 */ /* 0x000be40000100a00 */
[----:B-----5:R-:W-:Y:S01]  /*58510*/  HMMA.16816.F32 R8, R12, R4, R20 ;  /* 0x000000040c08723c */ /* 0x020fe20000001814 */
[----:B----4-:R-:W-:-:S07]  /*58520*/  IMAD R0, R0, 0x100, R27 ;  /* 0x0000010000007824 */ /* 0x010fce00078e021b */
[----:B--2---:R-:W-:-:S15]  /*58530*/  HMMA.16816.F32 R16, R12, R6, R16 ;  /* 0x000000060c10723c */ /* 0x004fde0000001810 */
[----:B------:R-:W-:-:S04]  /*58540*/  NOP ;  /* 0x0000000000007918 */ /* 0x000fc80000000000 */
[----:B------:R0:W-:Y:S04]  /*58550*/  STL.64 [R1+0x4f0], R16 ;  /* 0x0004f01001007387 */ /* 0x0001e80000100a00 */
[----:B------:R-:W-:Y:S04]  /*58560*/  STL.64 [R1+0x4f8], R18 ;  /* 0x0004f81201007387 */ /* 0x000fe80000100a00 */
[----:B------:R-:W-:Y:S01]  /*58570*/  STL.64 [R1+0x510], R8 ;  /* 0x0005100801007387 */ /* 0x000fe20000100a00 */
[----:B0-----:R-:W-:Y:S02]  /*58580*/  IMAD.MOV.U32 R16, RZ, RZ, R3 ;  /* 0x000000ffff107224 */ /* 0x001fe400078e0003 */
[----:B------:R-:W-:Y:S01]  /*58590*/  IMAD.MOV.U32 R17, RZ, RZ, R2 ;  /* 0x000000ffff117224 */ /* 0x000fe200078e0002 */
[----:B------:R-:W-:Y:S04]  /*585a0*/  STL.64 [R1+0x518], R10 ;  /* 0x0005180a01007387 */ /* 0x000fe80000100a00 */
[----:B------:R-:W2:Y:S04]  /*585b0*/  LDL.LU R2, [R1+0x1074] ;  /* 0x0010740001027983 */ /* 0x000ea80000300800 */
[----:B------:R-:W3:Y:S04]  /*585c0*/  LDL.LU R3, [R1+0x107c] ;  /* 0x00107c0001037983 */ /* 0x000ee80000300800 */
[----:B------:R-:W-:Y:S04]  /*585d0*/  STL.64 [R1+0x6748], R16 ;  /* 0x0067481001007387 */ /* 0x000fe80000100a00 */
[----:B------:R0:W-:Y:S04]  /*585e0*/  STL.64 [R1+0x6698], R6 ;  /* 0x0066980601007387 */ /* 0x0001e80000100a00 */
[----:B0-----:R-:W2:Y:S04]  /*585f0*/  LDL.LU R6, [R1+0x1070] ;  /* 0x0010700001067983 */ /* 0x001ea80000300800 */
[----:B------:R-:W4:Y:S04]  /*58600*/  LDL.LU R7, [R1+0x1080] ;  /* 0x0010800001077983 */ /* 0x000f280000300800 */
[----:B------:R0:W-:Y:S04]  /*58610*/  STL.64 [R1+0x6690], R4 ;  /* 0x0066900401007387 */ /* 0x0001e80000100a00 */
[----:B0-----:R-:W3:Y:S04]  /*58620*/  LDL.LU R5, [R1+0x1078] ;  /* 0x0010780001057983 */ /* 0x001ee80000300800 */
[----:B------:R-:W4:Y:S04]  /*58630*/  LDL.LU R4, [R1+0x1084] ;  /* 0x0010840001047983 */ /* 0x000f280000300800 */
[----:B------:R-:W5:Y:S04]  /*58640*/  LDL.LU.64 R16, [R1+0x5a0] ;  /* 0x0005a00001107983 */ /* 0x000f680000300a00 */
[----:B------:R-:W5:Y:S04]  /*58650*/  LDL.LU.64 R18, [R1+0x5a8] ;  /* 0x0005a80001127983 */ /* 0x000f680000300a00 */
[----:B------:R-:W2:Y:S04]  /*58660*/  LDL.LU.64 R24, [R1+0x560] ;  /* 0x0005600001187983 */ /* 0x000ea80000300a00 */
[----:B------:R-:W2:Y:S04]  /*58670*/  LDL.LU.64 R26, [R1+0x568] ;  /* 0x00056800011a7983 */ /* 0x000ea80000300a00 */
[----:B--2---:R-:W-:Y:S04]  /*58680*/  STL.64 [R1+0x66f8], R26 ;  /* 0x0066f81a01007387 */ /* 0x004fe80000100a00 */
[----:B------:R0:W-:Y:S04]  /*58690*/  STL.64 [R1+0x66f0], R24 ;  /* 0x0066f01801007387 */ /* 0x0001e80000100a00 */
[----:B0-----:R-:W2:Y:S04]  /*586a0*/  LDL.LU.64 R24, [R1+0x550] ;  /* 0x0005500001187983 */ /* 0x001ea80000300a00 */
        /* <DEDUP_REMOVED lines=8> */
[----:B------:R-:W2:Y:S01]  /*58730*/  LDL.LU.64 R26, [R1+0x538] ;  /* 0x00053800011a7983 */ /* 0x000ea20000300a00 */
[----:B------:R-:W-:-:S02]  /*58740*/  IMAD R6, R6, 0x100, R2 ;  /* 0x0000010006067824 */ /* 0x000fc400078e0202 */
[----:B---3--:R-:W-:Y:S01]  /*58750*/  IMAD R5, R5, 0x100, R3 ;  /* 0x0000010005057824 */ /* 0x008fe200078e0203 */
[----:B--2---:R-:W-:Y:S04]  /*58760*/  STL.64 [R1+0x6740], R26 ;  /* 0x0067401a01007387 */ /* 0x004fe80000100a00 */
[----:B------:R0:W-:Y:S04]  /*58770*/  STL.64 [R1+0x6738], R24 ;  /* 0x0067381801007387 */ /* 0x0001e80000100a00 */
[----:B0-----:R-:W2:Y:S04]  /*58780*/  LDL.LU.64 R24, [R1+0x520] ;  /* 0x0005200001187983 */ /* 0x001ea80000300a00 */
[----:B------:R-:W2:Y:S04]  /*58790*/  LDL.LU.64 R26, [R1+0x528] ;  /* 0x00052800011a7983 */ /* 0x000ea80000300a00 */
[----:B------:R-:W3:Y:S04]  /*587a0*/  LDL.LU.64 R20, [R1+0x570] ;  /* 0x0005700001147983 */ /* 0x000ee80000300a00 */
[----:B------:R-:W3:Y:S04]  /*587b0*/  LDL.LU.64 R22, [R1+0x578] ;  /* 0x0005780001167983 */ /* 0x000ee80000300a00 */
[----:B------:R-:W2:Y:S04]  /*587c0*/  LDL.LU.64 R8, [R1+0x580] ;  /* 0x0005800001087983 */ /* 0x000ea80000300a00 */
[----:B------:R-:W2:Y:S04]  /*587d0*/  LDL.LU.64 R10, [R1+0x588] ;  /* 0x00058800010a7983 */ /* 0x000ea80000300a00 */
[----:B------:R-:W5:Y:S04]  /*587e0*/  LDL.LU R2, [R1+0x6754] ;  /* 0x0067540001027983 */ /* 0x000f680000300800 */
[----:B------:R-:W5:Y:S01]  /*587f0*/  LDL.LU R3, [R1+0x6750] ;  /* 0x0067500001037983 */ /* 0x000f620000300800 */
[----:B----4-:R-:W-:Y:S01]  /*58800*/  IMAD R4, R7, 0x100, R4 ;  /* 0x0000010007047824 */ /* 0x010fe200078e0204 */
[----:B-----5:R-:W-:Y:S02]  /*58810*/  HMMA.16816.F32 R12, R12, R2, R16 ;  /* 0x000000020c0c723c */ /* 0x020fe40000001810 */
[----:B------:R-:W2:-:S15]  /*58820*/  LDL.LU.64 R16, [R1+0x6748] ;  /* 0x0067480001107983 */ /* 0x000e9e0000300a00 */
[----:B------:R-:W-:Y:S02]  /*58830*/  NOP ;  /* 0x0000000000007918 */ /* 0x000fe40000000000 */
[----:B------:R0:W-:Y:S04]  /*58840*/  STL.64 [R1+0x500], R12 ;  /* 0x0005000c01007387 */ /* 0x0001e80000100a00 */
[----:B------:R1:W-:Y:S01]  /*58850*/  STL.64 [R1+0x508], R14 ;  /* 0x0005080e01007387 */ /* 0x0003e20000100a00 */
[----:B0-----:R-:W-:Y:S02]  /*58860*/  F2FP.F16.E4M3.UNPACK_B R12, R0 ;  /* 0x00000000ff0c723e */ /* 0x001fe400020006ff */
[----:B------:R-:W-:Y:S02]  /*58870*/  F2FP.F16.E4M3.UNPACK_B R13, R6 ;  /* 0x00000006ff0d723e */ /* 0x000fe400020006ff */
[----:B-1----:R-:W-:Y:S02]  /*58880*/  F2FP.F16.E4M3.UNPACK_B R14, R5 ;  /* 0x00000005ff0e723e */ /* 0x002fe400020006ff */
[----:B------:R-:W-:-:S02]  /*58890*/  F2FP.F16.E4M3.UNPACK_B R15, R4 ;  /* 0x00000004ff0f723e */ /* 0x000fc400020006ff */
[----:B------:R-:W4:Y:S04]  /*588a0*/  LDL.LU.64 R4, [R1+0x830] ;  /* 0x0008300001047983 */ /* 0x000f280000300a00 */
[----:B------:R-:W4:Y:S01]  /*588b0*/  LDL.LU.64 R6, [R1+0x838] ;  /* 0x0008380001067983 */ /* 0x000f220000300a00 */
[----:B--2---:R-:W-:Y:S03]  /*588c0*/  HMMA.16816.F32 R16, R12, R16, R24 ;  /* 0x000000100c10723c */ /* 0x004fe60000001818 */
[----:B------:R-:W2:Y:S04]  /*588d0*/  LDL.LU.64 R26, [R1+0x6740] ;  /* 0x00674000011a7983 */ /* 0x000ea80000300a00 */
[----:B------:R-:W2:-:S12]  /*588e0*/  LDL.LU.64 R24, [R1+0x6738] ;  /* 0x0067380001187983 */ /* 0x000e980000300a00 */
        /* <DEDUP_REMOVED lines=8> */
[----:B0-----:R-:W2:Y:S02]  /*58970*/  LDL.LU.64 R16, [R1+0x6718] ;  /* 0x0067180001107983 */ /* 0x001ea40000300a00 */
[----:B--2---:R-:W-:Y:S02]  /*58980*/  HMMA.16816.F32 R16, R12, R16, R24 ;  /* 0x000000100c10723c */ /* 0x004fe40000001818 */
[----:B------:R-:W2:Y:S04]  /*58990*/  LDL.LU.64 R26, [R1+0x6710] ;  /* 0x00671000011a7983 */ /* 0x000ea80000300a00 */
[----:B------:R-:W2:-:S13]  /*589a0*/  LDL.LU.64 R24, [R1+0x6708] ;  /* 0x0067080001187983 */ /* 0x000e9a0000300a00 */
[----:B------:R-:W-:Y:S04]  /*589b0*/  STL.64 [R1+0x540], R16 ;  /* 0x0005401001007387 */ /* 0x000fe80000100a00 */
[----:B------:R0:W-:Y:S04]  /*589c0*/  STL.64 [R1+0x548], R18 ;  /* 0x0005481201007387 */ /* 0x0001e80000100a00 */
[----:B0-----:R-:W2:Y:S02]  /*589d0*/  LDL.LU.64 R18, [R1+0x6700] ;  /* 0x0067000001127983 */ /* 0x001ea40000300a00 */
[----:B--2---:R-:W-:Y:S02]  /*589e0*/  HMMA.16816.F32 R16, R12, R18, R24 ;  /* 0x000000120c10723c */ /* 0x004fe40000001818 */
[----:B------:R-:W2:Y:S04]  /*589f0*/  LDL.LU.64 R26, [R1+0x66f8] ;  /* 0x0066f800011a7983 */ /* 0x000ea80000300a00 */
[----:B------:R-:W2:-:S13]  /*58a00*/  LDL.LU.64 R24, [R1+0x66f0] ;  /* 0x0066f00001187983 */ /* 0x000e9a0000300a00 */
[----:B------:R-:W-:Y:S04]  /*58a10*/  STL.64 [R1+0x550], R16 ;  /* 0x0005501001007387 */ /* 0x000fe80000100a00 */
[----:B------:R0:W-:Y:S04]  /*58a20*/  STL.64 [R1+0x558], R18 ;  /* 0x0005581201007387 */ /* 0x0001e80000100a00 */
[----:B0-----:R-:W5:Y:S04]  /*58a30*/  LDL.LU.64 R18, [R1+0x66e8] ;  /* 0x0066e80001127983 */ /* 0x001f680000300a00 */
[----:B------:R-:W3:Y:S01]  /*58a40*/  LDL.LU.64 R16, [R1+0x66e0] ;  /* 0x0066e00001107983 */ /* 0x000ee20000300a00 */
[----:B--2---:R-:W-:-:S15]  /*58a50*/  HMMA.16816.F32 R24, R12, R28, R24 ;  /* 0x0000001c0c18723c */ /* 0x004fde0000001818 */
[----:B------:R-:W-:-:S04]  /*58a60*/  NOP ;  /* 0x0000000000007918 */ /* 0x000fc80000000000 */
[----:B------:R-:W-:Y:S04]  /*58a70*/  STL.64 [R1+0x560], R24 ;  /* 0x0005601801007387 */ /* 0x000fe80000100a00 */
[----:B------:R0:W-:Y:S04]  /*58a80*/  STL.64 [R1+0x568], R26 ;  /* 0x0005681a01007387 */ /* 0x0001e80000100a00 */
[----:B0-----:R-:W3:Y:S04]  /*58a90*/  LDL.LU.64 R26, [R1+0x66d8] ;  /* 0x0066d800011a7983 */ /* 0x001ee80000300a00 */
[----:B------:R-:W2:Y:S01]  /*58aa0*/  LDL.LU.64 R24, [R1+0x66d0] ;  /* 0x0066d00001187983 */ /* 0x000ea20000300a00 */
[C---:B---3--:R-:W-:Y:S08]  /*58ab0*/  HMMA.16816.F32 R20, R12.reuse, R26, R20 ;  /* 0x0000001a0c14723c */ /* 0x048ff00000001814 */
[C---:B--2---:R-:W-:Y:S11]  /*58ac0*/  HMMA.16816.F32 R8, R12.reuse, R24, R8 ;  /* 0x000000180c08723c */ /* 0x044ff60000001808 */
[----:B------:R-:W-:Y:S04]  /*58ad0*/  STL.64 [R1+0x570], R20 ;  /* 0x0005701401007387 */ /* 0x000fe80000100a00 */
[----:B------:R0:W-:Y:S04]  /*58ae0*/  STL.64 [R1+0x578], R22 ;  /* 0x0005781601007387 */ /* 0x0001e80000100a00 */
[----:B0-----:R-:W2:Y:S04]  /*58af0*/  LDL.LU.64 R22, [R1+0x66c8] ;  /* 0x0066c80001167983 */ /* 0x001ea80000300a00 */
[----:B------:R-:W4:Y:S04]  /*58b00*/  LDL.LU.64 R20, [R1+0x66c0] ;  /* 0x0066c00001147983 */ /* 0x000f280000300a00 */
[----:B------:R0:W-:Y:S04]  /*58b10*/  STL.64 [R1+0x580], R8 ;  /* 0x0005800801007387 */ /* 0x0001e80000100a00 */
[----:B------:R1:W-:Y:S04]  /*58b20*/  STL.64 [R1+0x588], R10 ;  /* 0x0005880a01007387 */ /* 0x0003e80000100a00 */
[----:B0-----:R-:W3:Y:S04]  /*58b30*/  LDL.LU.64 R8, [R1+0x5c0] ;  /* 0x0005c00001087983 */ /* 0x001ee80000300a00 */
[----:B-1----:R-:W2:Y:S04]  /*58b40*/  LDL.LU.64 R10, [R1+0x5c8] ;  /* 0x0005c800010a7983 */ /* 0x002ea80000300a00 */
[----:B--2---:R-:W-:Y:S04]  /*58b50*/  STL.64 [R1+0x66b8], R10 ;  /* 0x0066b80a01007387 */ /* 0x004fe80000100a00 */
[----:B---3--:R0:W-:Y:S04]  /*58b60*/  STL.64 [R1+0x66b0], R8 ;  /* 0x0066b00801007387 */ /* 0x0081e80000100a00 */
[----:B0-----:R-:W5:Y:S04]  /*58b70*/  LDL.LU.64 R8, [R1+0x5b0] ;  /* 0x0005b00001087983 */ /* 0x001f680000300a00 */
        /* <DEDUP_REMOVED lines=9> */
[----:B----4-:R-:W-:Y:S02]  /*58c10*/  HMMA.16816.F32 R24, R12, R20, R4 ;  /* 0x000000140c18723c */ /* 0x010fe40000001804 */
[----:B------:R-:W2:Y:S04]  /*58c20*/  LDL.LU.64 R4, [R1+0x5e0] ;  /* 0x0005e00001047983 */ /* 0x000ea80000300a00 */
[----:B------:R-:W2:-:S13]  /*58c30*/  LDL.LU.64 R6, [R1+0x5e8] ;  /* 0x0005e80001067983 */ /* 0x000e9a0000300a00 */
[----:B------:R0:W-:Y:S04]  /*58c40*/  STL.64 [R1+0x5a0], R24 ;  /* 0x0005a01801007387 */ /* 0x0001e80000100a00 */
[----:B------:R1:W-:Y:S04]  /*58c50*/  STL.64 [R1+0x5a8], R26 ;  /* 0x0005a81a01007387 */ /* 0x0003e80000100a00 */
[----:B------:R-:W3:Y:S04]  /*58c60*/  LDL.LU R0, [R1+0x1088] ;  /* 0x0010880001007983 */ /* 0x000ee80000300800 */
[----:B0-----:R-:W4:Y:S04]  /*58c70*/  LDL.LU.64 R24, [R1+0x18] ;  /* 0x0000180001187983 */ /* 0x001f280000300a00 */
[----:B-1----:R-:W2:Y:S01]  /*58c80*/  LDL.LU.64 R26, [R1+0x10] ;  /* 0x00001000011a7983 */ /* 0x002ea20000300a00 */
[C---:B-----5:R-:W-:Y:S03]  /*58c90*/  HMMA.16816.F32 R8, R12.reuse, R18, R8 ;  /* 0x000000120c08723c */ /* 0x060fe60000001808 */
[----:B--2---:R-:W-:Y:S04]  /*58ca0*/  STL.64 [R1+0x6688], R26 ;  /* 0x0066881a01007387 */ /* 0x004fe80000100a00 */
[----:B----4-:R0:W-:Y:S04]  /*58cb0*/  STL.64 [R1+0x6680], R24 ;  /* 0x0066801801007387 */ /* 0x0101e80000100a00 */
[----:B0-----:R-:W2:Y:S04]  /*58cc0*/  LDL.LU.64 R24, [R1+0x5d0] ;  /* 0x0005d00001187983 */ /* 0x001ea80000300a00 */
[----:B------:R-:W2:Y:S04]  /*58cd0*/  LDL.LU.64 R26, [R1+0x5d8] ;  /* 0x0005d800011a7983 */ /* 0x000ea80000300a00 */
        /* <DEDUP_REMOVED lines=13> */
[----:B------:R-:W5:Y:S04]  /*58db0*/  LDL.LU.64 R8, [R1+0x66a0] ;  /* 0x0066a00001087983 */ /* 0x000f680000300a00 */
[----:B------:R-:W-:Y:S04]  /*58dc0*/  STL.64 [R1+0x6620], R18 ;  /* 0x0066201201007387 */ /* 0x000fe80000100a00 */
[----:B------:R0:W-:Y:S04]  /*58dd0*/  STL.64 [R1+0x6618], R16 ;  /* 0x0066181001007387 */ /* 0x0001e80000100a00 */
[----:B0-----:R-:W3:Y:S04]  /*58de0*/  LDL.LU.64 R16, [R1+0x5f0] ;  /* 0x0005f00001107983 */ /* 0x001ee80000300a00 */
[----:B------:R-:W3:Y:S01]  /*58df0*/  LDL.LU.64 R18, [R1+0x5f8] ;  /* 0x0005f80001127983 */ /* 0x000ee20000300a00 */
[C---:B--2---:R-:W-:Y:S08]  /*58e00*/  HMMA.16816.F32 R24, R12.reuse, R10, R24 ;  /* 0x0000000a0c18723c */ /* 0x044ff00000001818 */
[C---:B-----5:R-:W-:Y:S11]  /*58e10*/  HMMA.16816.F32 R4, R12.reuse, R8, R4 ;  /* 0x000000080c04723c */ /* 0x060ff60000001804 */
[----:B------:R0:W-:Y:S04]  /*58e20*/  STL.64 [R1+0x5d0], R24 ;  /* 0x0005d01801007387 */ /* 0x0001e80000100a00 */
[----:B------:R1:W-:Y:S04]  /*58e30*/  STL.64 [R1+0x5d8], R26 ;  /* 0x0005d81a01007387 */ /* 0x0003e80000100a00 */
[----:B0-----:R-:W2:Y:S04]  /*58e40*/  LDL.LU.64 R24, [R1+0x600] ;  /* 0x0006000001187983 */ /* 0x001ea80000300a00 */
[----:B-1----:R-:W2:Y:S04]  /*58e50*/  LDL.LU.64 R26, [R1+0x608] ;  /* 0x00060800011a7983 */ /* 0x002ea80000300a00 */
[----:B------:R0:W-:Y:S04]  /*58e60*/  STL [R1+0x660c], R10 ;  /* 0x00660c0a01007387 */ /* 0x0001e80000100800 */
[----:B0-----:R-:W5:Y:S04]  /*58e70*/  LDL.LU R10, [R1+0x1098] ;  /* 0x00109800010a7983 */ /* 0x001f680000300800 */
[----:B------:R0:W-:Y:S04]  /*58e80*/  STL [R1+0x6608], R11 ;  /* 0x0066080b01007387 */ /* 0x0001e80000100800 */
[----:B0-----:R-:W2:Y:S04]  /*58e90*/  LDL.LU R11, [R1+0x1090] ;  /* 0x00109000010b7983 */ /* 0x001ea80000300800 */
[----:B------:R-:W-:Y:S04]  /*58ea0*/  STL.64 [R1+0x5e0], R4 ;  /* 0x0005e00401007387 */ /* 0x000fe80000100a00 */
[----:B------:R0:W-:Y:S04]  /*58eb0*/  STL.64 [R1+0x5e8], R6 ;  /* 0x0005e80601007387 */ /* 0x0001e80000100a00 */
[----:B0-----:R-:W3:Y:S04]  /*58ec0*/  LDL.LU.64 R6, [R1+0x6698] ;  /* 0x0066980001067983 */ /* 0x001ee80000300a00 */
[----:B------:R-:W4:Y:S04]  /*58ed0*/  LDL.LU.64 R4, [R1+0x6690] ;  /* 0x0066900001047983 */ /* 0x000f280000300a00 */
[----:B------:R0:W-:Y:S04]  /*58ee0*/  STL [R1+0x6610], R9 ;  /* 0x0066100901007387 */ /* 0x0001e80000100800 */
[----:B0-----:R-:W2:Y:S01]  /*58ef0*/  LDL.LU R9, [R1+0x10a0] ;  /* 0x0010a00001097983 */ /* 0x001ea20000300800 */
[----:B---3--:R-:W-:-:S15]  /*58f00*/  HMMA.16816.F32 R16, R12, R6, R16 ;  /* 0x000000060c10723c */ /* 0x008fde0000001810 */
[----:B------:R-:W-:-:S04]  /*58f10*/  NOP ;  /* 0x0000000000007918 */ /* 0x000fc80000000000 */
[----:B------:R-:W-:Y:S04]  /*58f20*/  STL.64 [R1+0x5f0], R16 ;  /* 0x0005f01001007387 */ /* 0x000fe80000100a00 */
[----:B------:R4:W-:Y:S02]  /*58f30*/  STL.64 [R1+0x5f8], R18 ;  /* 0x0005f81201007387 */ /* 0x0009e40000100a00 */
[----:B----4-:R-:W-:Y:S02]  /*58f40*/  HMMA.16816.F32 R16, R12, R4, R20 ;  /* 0x000000040c10723c */ /* 0x010fe40000001814 */
[----:B------:R-:W3:Y:S04]  /*58f50*/  LDL.LU.64 R20, [R1+0x620] ;  /* 0x0006200001147983 */ /* 0x000ee80000300a00 */
[----:B------:R-:W3:-:S13]  /*58f60*/  LDL.LU.64 R22, [R1+0x628] ;  /* 0x0006280001167983 */ /* 0x000eda0000300a00 */
[----:B------:R0:W-:Y:S04]  /*58f70*/  STL.64 [R1+0x610], R16 ;  /* 0x0006101001007387 */ /* 0x0001e80000100a00 */
[----:B------:R1:W-:Y:S04]  /*58f80*/  STL.64 [R1+0x618], R18 ;  /* 0x0006181201007387 */ /* 0x0003e80000100a00 */
[----:B0-----:R-:W4:Y:S04]  /*58f90*/  LDL.LU.64 R16, [R1+0x630] ;  /* 0x0006300001107983 */ /* 0x001f280000300a00 */
[----:B-1----:R-:W4:Y:S04]  /*58fa0*/  LDL.LU.64 R18, [R1+0x638] ;  /* 0x0006380001127983 */ /* 0x002f280000300a00 */
[----:B------:R0:W-:Y:S04]  /*58fb0*/  STL.64 [R1+0x6600], R6 ;  /* 0x0066000601007387 */ /* 0x0001e80000100a00 */
[----:B0-----:R-:W5:Y:S04]  /*58fc0*/  LDL.LU R6, [R1+0x109c] ;  /* 0x00109c0001067983 */ /* 0x001f680000300800 */
[----:B------:R-:W3:Y:S04]  /*58fd0*/  LDL.LU R7, [R1+0x10a4] ;  /* 0x0010a40001077983 */ /* 0x000ee80000300800 */
[----:B------:R0:W-:Y:S01]  /*58fe0*/  STL.64 [R1+0x65f8], R4 ;  /* 0x0065f80401007387 */ /* 0x0001e20000100a00 */
[----:B--2---:R-:W-:Y:S03]  /*58ff0*/  HMMA.16816.F32 R12, R12, R2, R24 ;  /* 0x000000020c0c723c */ /* 0x004fe60000001818 */
[----:B0-----:R-:W2:Y:S04]  /*59000*/  LDL.LU R4, [R1+0x108c] ;  /* 0x00108c0001047983 */ /* 0x001ea80000300800 */
[----:B------:R-:W4:Y:S01]  /*59010*/  LDL.LU R5, [R1+0x1094] ;  /* 0x0010940001057983 */ /* 0x000f220000300800 */
[----:B-----5:R-:W-:-:S02]  /*59020*/  IMAD R10, R10, 0x100, R6 ;  /* 0x000001000a0a7824 */ /* 0x020fc400078e0206 */
[----:B---3--:R-:W-:Y:S02]  /*59030*/  IMAD R9, R9, 0x100, R7 ;  /* 0x0000010009097824 */ /* 0x008fe400078e0207 */
[----:B------:R-:W3:Y:S04]  /*59040*/  LDL.LU.64 R6, [R1] ;  /* 0x0000000001067983 */ /* 0x000ee80000300a00 */
[----:B------:R-:W5:Y:S04]  /*59050*/  LDL.LU.64 R26, [R1+0x6688] ;  /* 0x00668800011a7983 */ /* 0x000f680000300a00 */
[----:B------:R-:W3:Y:S01]  /*59060*/  LDL.LU.64 R24, [R1+0x6680] ;  /* 0x0066800001187983 */ /* 0x000ee20000300a00 */
[----:B--2---:R-:W-:-:S02]  /*59070*/  IMAD R0, R0, 0x100, R4 ;  /* 0x0000010000007824 */ /* 0x004fc400078e0204 */
[----:B----4-:R-:W-:Y:S02]  /*59080*/  IMAD R11, R11, 0x100, R5 ;  /* 0x000001000b0b7824 */ /* 0x010fe400078e0205 */
[----:B------:R-:W2:Y:S04]  /*59090*/  LDL.LU.64 R4, [R1+0x8] ;  /* 0x0000080001047983 */ /* 0x000ea80000300a00 */
[----:B------:R-:W-:Y:S04]  /*590a0*/  STL [R1+0x65ec], R2 ;  /* 0x0065ec0201007387 */ /* 0x000fe80000100800 */
[----:B------:R0:W-:Y:S04]  /*590b0*/  STL.64 [R1+0x600], R12 ;  /* 0x0006000c01007387 */ /* 0x0001e80000100a00 */
[----:B------:R1:W-:Y:S01]  /*590c0*/  STL.64 [R1+0x608], R14 ;  /* 0x0006080e01007387 */ /* 0x0003e20000100a00 */
[----:B0-----:R-:W-:-:S02]  /*590d0*/  F2FP.F16.E4M3.UNPACK_B R12, R0 ;  /* 0x00000000ff0c723e */ /* 0x001fc400020006ff */
[----:B------:R-:W-:Y:S02]  /*590e0*/  F2FP.F16.E4M3.UNPACK_B R13, R11 ;  /* 0x0000000bff0d723e */ /* 0x000fe400020006ff */
[----:B-1----:R-:W-:Y:S02]  /*590f0*/  F2FP.F16.E4M3.UNPACK_B R14, R10 ;  /* 0x0000000aff0e723e */ /* 0x002fe400020006ff */
[----:B------:R-:W-:Y:S01]  /*59100*/  F2FP.F16.E4M3.UNPACK_B R15, R9 ;  /* 0x00000009ff0f723e */ /* 0x000fe200020006ff */
[----:B------:R0:W-:Y:S06]  /*59110*/  STL [R1+0x65e8], R3 ;  /* 0x0065e80301007387 */ /* 0x0001ec0000100800 */
[C---:B-----5:R-:W-:Y:S08]  /*59120*/  HMMA.16816.F32 R16, R12.reuse, R26, R16 ;  /* 0x0000001a0c10723c */ /* 0x060ff00000001810 */
[----:B---3--:R-:W-:Y:S01]  /*59130*/  HMMA.16816.F32 R20, R12, R24, R20 ;  /* 0x000000180c14723c */ /* 0x008fe20000001814 */
[----:B------:R-:W-:-:S02]  /*59140*/  IMAD.MOV.U32 R11, RZ, RZ, R26 ;  /* 0x000000ffff0b7224 */ /* 0x000fc400078e001a */
[----:B------:R-:W-:Y:S02]  /*59150*/  IMAD.MOV.U32 R2, RZ, RZ, R24 ;  /* 0x000000ffff027224 */ /* 0x000fe400078e0018 */
[----:B------:R-:W-:Y:S02]  /*59160*/  IMAD.MOV.U32 R0, RZ, RZ, R25 ;  /* 0x000000ffff007224 */ /* 0x000fe400078e0019 */
[----:B0-----:R-:W-:-:S12]  /*59170*/  IMAD.MOV.U32 R3, RZ, RZ, R27 ;  /* 0x000000ffff037224 */ /* 0x001fd800078e001b */
[----:B------:R-:W-:Y:S04]  /*59180*/  STL.64 [R1+0x620], R20 ;  /* 0x0006201401007387 */ /* 0x000fe80000100a00 */
[----:B------:R-:W-:Y:S04]  /*59190*/  STL.64 [R1+0x628], R22 ;  /* 0x0006281601007387 */ /* 0x000fe80000100a00 */
[----:B------:R-:W-:Y:S04]  /*591a0*/  STL.64 [R1+0x630], R16 ;  /* 0x0006301001007387 */ /* 0x000fe80000100a00 */
[----:B------:R-:W-:Y:S04]  /*591b0*/  STL.64 [R1+0x638], R18 ;  /* 0x0006381201007387 */ /* 0x000fe80000100a00 */
[----:B------:R-:W-:Y:S04]  /*591c0*/  STL [R1+0x667c], R11 ;  /* 0x00667c0b01007387 */ /* 0x000fe80000100800 */
[----:B------:R0:W-:Y:S04]  /*591d0*/  STL [R1+0x6678], R8 ;  /* 0x0066780801007387 */ /* 0x0001e80000100800 */
[----:B0-----:R-:W2:Y:S04]  /*591e0*/  LDL.LU.64 R8, [R1+0x640] ;  /* 0x0006400001087983 */ /* 0x001ea80000300a00 */
[----:B------:R-:W2:Y:S04]  /*591f0*/  LDL.LU.64 R10, [R1+0x648] ;  /* 0x00064800010a7983 */ /* 0x000ea80000300a00 */
[----:B------:R-:W3:Y:S04]  /*59200*/  LDL.LU.64 R24, [R1+0x660] ;  /* 0x0006600001187983 */ /* 0x000ee80000300a00 */
[----:B------:R-:W4:Y:S04]  /*59210*/  LDL.LU.64 R26, [R1+0x668] ;  /* 0x00066800011a7983 */ /* 0x000f280000300a00 */
[----:B----4-:R-:W-:Y:S04]  /*59220*/  STL.64 [R1+0x6670], R26 ;  /* 0x0066701a01007387 */ /* 0x010fe80000100a00 */
[----:B---3--:R0:W-:Y:S04]  /*59230*/  STL.64 [R1+0x6668], R24 ;  /* 0x0066681801007387 */ /* 0x0081e80000100a00 */
[----:B0-----:R-:W3:Y:S04]  /*59240*/  LDL.LU.64 R24, [R1+0x650] ;  /* 0x0006500001187983 */ /* 0x001ee80000300a00 */
[----:B------:R-:W3:Y:S04]  /*59250*/  LDL.LU.64 R26, [R1+0x658] ;  /* 0x00065800011a7983 */ /* 0x000ee80000300a00 */
[----:B------:R-:W4:Y:S04]  /*59260*/  LDL.LU.64 R20, [R1+0x6e0] ;  /* 0x0006e00001147983 */ /* 0x000f280000300a00 */
[----:B------:R-:W5:Y:S01]  /*59270*/  LDL.LU.64 R22, [R1+0x6e8] ;  /* 0x0006e80001167983 */ /* 0x000f620000300a00 */
[C---:B--2---:R-:W-:Y:S03]  /*59280*/  HMMA.16816.F32 R8, R12.reuse, R4, R8 ;  /* 0x000000040c08723c */ /* 0x044fe60000001808 */
[----:B-----5:R-:W-:Y:S04]  /*59290*/  STL.64 [R1+0x6650], R22 ;  /* 0x0066501601007387 */ /* 0x020fe80000100a00 */
[----:B----4-:R0:W-:Y:S04]  /*592a0*/  STL.64 [R1+0x6648], R20 ;  /* 0x0066481401007387 */ /* 0x0101e80000100a00 */
[----:B0-----:R-:W2:Y:S04]  /*592b0*/  LDL.LU.64 R20, [R1+0x670] ;  /* 0x0006700001147983 */ /* 0x001ea80000300a00 */
[----:B------:R-:W2:Y:S04]  /*592c0*/  LDL.LU.64 R22, [R1+0x678] ;  /* 0x0006780001167983 */ /* 0x000ea80000300a00 */
[----:B------:R-:W4:Y:S04]  /*592d0*/  LDL.LU.64 R16, [R1+0x790] ;  /* 0x0007900001107983 */ /* 0x000f280000300a00 */
[----:B------:R-:W5:Y:S01]  /*592e0*/  LDL.LU.64 R18, [R1+0x798] ;  /* 0x0007980001127983 */ /* 0x000f620000300a00 */
[C---:B---3--:R-:W-:Y:S03]  /*592f0*/  HMMA.16816.F32 R24, R12.reuse, R6, R24 ;  /* 0x000000060c18723c */ /* 0x048fe60000001818 */
[----:B-----5:R-:W-:Y:S04]  /*59300*/  STL.64 [R1+0x6630], R18 ;  /* 0x0066301201007387 */ /* 0x020fe80000100a00 */
[----:B----4-:R0:W-:Y:S04]  /*59310*/  STL.64 [R1+0x6628], R16 ;  /* 0x0066281001007387 */ /* 0x0101e80000100a00 */
[----:B0-----:R-:W3:Y:S04]  /*59320*/  LDL.LU.64 R16, [R1+0x740] ;  /* 0x0007400001107983 */ /* 0x001ee80000300a00 */
[----:B------:R-:W3:Y:S04]  /*59330*/  LDL.LU.64 R18, [R1+0x748] ;  /* 0x0007480001127983 */ /* 0x000ee80000300a00 */
[----:B------:R-:W-:Y:S04]  /*59340*/  STL.64 [R1+0x640], R8 ;  /* 0x0006400801007387 */ /* 0x000fe80000100a00 */
[----:B------:R0:W-:Y:S04]  /*59350*/  STL.64 [R1+0x648], R10 ;  /* 0x0006480a01007387 */ /* 0x0001e80000100a00 */
[----:B0-----:R-:W4:Y:S04]  /*59360*/  LDL.LU R11, [R1+0x667c] ;  /* 0x00667c00010b7983 */ /* 0x001f280000300800 */
[----:B------:R-:W5:Y:S04]  /*59370*/  LDL.LU R8, [R1+0x6678] ;  /* 0x0066780001087983 */ /* 0x000f680000300800 */
[----:B------:R-:W-:Y:S04]  /*59380*/  STL.64 [R1+0x650], R24 ;  /* 0x0006501801007387 */ /* 0x000fe80000100a00 */
[----:B------:R0:W-:Y:S04]  /*59390*/  STL.64 [R1+0x658], R26 ;  /* 0x0006581a01007387 */ /* 0x0001e80000100a00 */
[----:B0-----:R-:W2:Y:S04]  /*593a0*/  LDL.LU.64 R26, [R1+0x6670] ;  /* 0x00667000011a7983 */ /* 0x001ea80000300a00 */
[----:B------:R-:W2:Y:S02]  /*593b0*/  LDL.LU.64 R24, [R1+0x6668] ;  /* 0x0066680001187983 */ /* 0x000ea40000300a00 */
[----:B--2---:R-:W-:-:S15]  /*593c0*/  HMMA.16816.F32 R24, R12, R28, R24 ;  /* 0x0000001c0c18723c */ /* 0x004fde0000001818 */
[----:B------:R-:W-:-:S04]  /*593d0*/  NOP ;  /* 0x0000000000007918 */ /* 0x000fc80000000000 */
[----:B------:R-:W-:Y:S04]  /*593e0*/  STL.64 [R1+0x660], R24 ;  /* 0x0006601801007387 */ /* 0x000fe80000100a00 */
[----:B------:R0:W-:Y:S04]  /*593f0*/  STL.64 [R1+0x668], R26 ;  /* 0x0006681a01007387 */ /* 0x0001e80000100a00 */
[----:B0-----:R-:W2:Y:S04]  /*59400*/  LDL.LU.64 R26, [R1+0x6660] ;  /* 0x00666000011a7983 */ /* 0x001ea80000300a00 */
[----:B------:R-:W3:Y:S04]  /*59410*/  LDL.LU.64 R24, [R1+0x6658] ;  /* 0x0066580001187983 */ /* 0x000ee80000300a00 */
[----:B------:R-:W-:Y:S04]  /*59420*/  STL [R1+0x65f0], R28 ;  /* 0x0065f01c01007387 */ /* 0x000fe80000100800 */
        /* <DEDUP_REMOVED lines=11> */
[----:B0-----:R-:W2:Y:S04]  /*594e0*/  LDL.LU.64 R22, [R1+0x6640] ;  /* 0x0066400001167983 */ /* 0x001ea80000300a00 */
[----:B------:R-:W3:Y:S04]  /*594f0*/  LDL.LU.64 R20, [R1+0x6638] ;  /* 0x0066380001147983 */ /* 0x000ee80000300a00 */
        /* <DEDUP_REMOVED lines=8> */
[----:B0-----:R-:W3:Y:S04]  /*59580*/  LDL.LU.64 R18, [R1+0x6630] ;  /* 0x0066300001127983 */ /* 0x001ee80000300a00 */
[----:B------:R-:W3:Y:S01]  /*59590*/  LDL.LU.64 R16, [R1+0x6628] ;  /* 0x0066280001107983 */ /* 0x000ee20000300a00 */
[----:B------:R-:W-:-:S02]  /*595a0*/  IMAD.MOV.U32 R9, RZ, RZ, R4 ;  /* 0x000000ffff097224 */ /* 0x000fc400078e0004 */
[----:B------:R-:W-:Y:S02]  /*595b0*/  IMAD.MOV.U32 R10, RZ, RZ, R5 ;  /* 0x000000ffff0a7224 */ /* 0x000fe400078e0005 */
[----:B------:R-:W-:Y:S02]  /*595c0*/  IMAD.MOV.U32 R5, RZ, RZ, R6 ;  /* 0x000000ffff057224 */ /* 0x000fe400078e0006 */
[----:B------:R-:W-:Y:S01]  /*595d0*/  IMAD.MOV.U32 R4, RZ, RZ, R7 ;  /* 0x000000ffff047224 */ /* 0x000fe200078e0007 */
[----:B---3--:R-:W-:-:S15]  /*595e0*/  HMMA.16816.F32 R16, R12, R20, R16 ;  /* 0x000000140c10723c */ /* 0x008fde0000001810 */
[----:B------:R-:W-:-:S04]  /*595f0*/  NOP ;  /* 0x0000000000007918 */ /* 0x000fc80000000000 */
[----:B------:R-:W-:Y:S04]  /*59600*/  STL.64 [R1+0x790], R16 ;  /* 0x0007901001007387 */ /* 0x000fe80000100a00 */
[----:B------:R0:W-:Y:S04]  /*59610*/  STL.64 [R1+0x798], R18 ;  /* 0x0007981201007387 */ /* 0x0001e80000100a00 */
[----:B0-----:R-:W2:Y:S04]  /*59620*/  LDL.LU.64 R18, [R1+0x6620] ;  /* 0x0066200001127983 */ /* 0x001ea80000300a00 */
[----:B------:R-:W3:Y:S04]  /*59630*/  LDL.LU.64 R16, [R1+0x6618] ;  /* 0x0066180001107983 */ /* 0x000ee80000300a00 */
[----:B------:R0:W-:Y:S02]  /*59640*/  STL.64 [R1+0x6570], R22 ;  /* 0x0065701601007387 */ /* 0x0001e40000100a00 */
[----:B0-----:R-:W-:-:S02]  /*59650*/  IMAD.MOV.U32 R22, RZ, RZ, R5 ;  /* 0x000000ffff167224 */ /* 0x001fc400078e0005 */
[----:B------:R-:W-:Y:S02]  /*59660*/  IMAD.MOV.U32 R23, RZ, RZ, R4 ;  /* 0x000000ffff177224 */ /* 0x000fe400078e0004 */
[----:B------:R-:W2:Y:S04]  /*59670*/  LDL.LU.64 R4, [R1+0x7d0] ;  /* 0x0007d00001047983 */ /* 0x000ea80000300a00 */
[----:B------:R-:W2:Y:S04]  /*59680*/  LDL.LU.64 R6, [R1+0x7d8] ;  /* 0x0007d80001067983 */ /* 0x000ea80000300a00 */
[----:B------:R0:W-:Y:S04]  /*59690*/  STL.64 [R1+0x6568], R20 ;  /* 0x0065681401007387 */ /* 0x0001e80000100a00 */
[----:B------:R1:W-:Y:S04]  /*596a0*/  STL.64 [R1+0x6588], R22 ;  /* 0x0065881601007387 */ /* 0x0003e80000100a00 */
[----:B0-----:R-:W2:Y:S04]  /*596b0*/  LDL.LU.64 R20, [R1+0x7a0] ;  /* 0x0007a00001147983 */ /* 0x001ea80000300a00 */
[----:B-1----:R-:W2:Y:S02]  /*596c0*/  LDL.LU.64 R22, [R1+0x7a8] ;  /* 0x0007a80001167983 */ /* 0x002ea40000300a00 */
[----:B--2---:R-:W-:-:S15]  /*596d0*/  HMMA.16816.F32 R20, R12, R18, R20 ;  /* 0x000000120c14723c */ /* 0x004fde0000001814 */
[----:B------:R-:W-:-:S04]  /*596e0*/  NOP ;  /* 0x0000000000007918 */ /* 0x000fc80000000000 */
[----:B------:R0:W-:Y:S04]  /*596f0*/  STL.64 [R1+0x7a0], R20 ;  /* 0x0007a01401007387 */ /* 0x0001e80000100a00 */
[----:B------:R4:W-:Y:S01]  /*59700*/  STL.64 [R1+0x7a8], R22 ;  /* 0x0007a81601007387 */ /* 0x0009e20000100a00 */
[----:B0-----:R-:W-:Y:S02]  /*59710*/  IMAD.MOV.U32 R20, RZ, RZ, R9 ;  /* 0x000000ffff147224 */ /* 0x001fe400078e0009 */
[----:B------:R-:W-:Y:S01]  /*59720*/  IMAD.MOV.U32 R21, RZ, RZ, R10 ;  /* 0x000000ffff157224 */ /* 0x000fe200078e000a */
[----:B------:R-:W5:Y:S01]  /*59730*/  LDL.LU R9, [R1+0x6610] ;  /* 0x0066100001097983 */ /* 0x000f620000300800 */
[----:B----4-:R-:W-:-:S03]  /*59740*/  IMAD.MOV.U32 R22, RZ, RZ, R11 ;  /* 0x000000ffff167224 */ /* 0x010fc600078e000b */
[----:B------:R-:W2:Y:S04]  /*59750*/  LDL.LU R10, [R1+0x660c] ;  /* 0x00660c00010a7983 */ /* 0x000ea80000300800 */
[----:B------:R-:W-:Y:S04]  /*59760*/  STL.64 [R1+0x65a0], R20 ;  /* 0x0065a01401007387 */ /* 0x000fe80000100a00 */
[----:B------:R-:W2:Y:S01]  /*59770*/  LDL.LU R11, [R1+0x6608] ;  /* 0x00660800010b7983 */ /* 0x000ea20000300800 */
[----:B---3--:R-:W-:Y:S01]  /*59780*/  HMMA.16816.F32 R24, R12, R16, R24 ;  /* 0x000000100c18723c */ /* 0x008fe20000001818 */
[----:B------:R-:W-:-:S15]  /*59790*/  IMAD.MOV.U32 R23, RZ, RZ, R3 ;  /* 0x000000ffff177224 */ /* 0x000fde00078e0003 */
[----:B------:R-:W-:-:S03]  /*597a0*/  NOP ;  /* 0x0000000000007918 */ /* 0x000fc60000000000 */
[----:B------:R0:W-:Y:S04]  /*597b0*/  STL.64 [R1+0x7b0], R24 ;  /* 0x0007b01801007387 */ /* 0x0001e80000100a00 */
[----:B------:R1:W-:Y:S04]  /*597c0*/  STL.64 [R1+0x7b8], R26 ;  /* 0x0007b81a01007387 */ /* 0x0003e80000100a00 */
[----:B0-----:R-:W3:Y:S04]  /*597d0*/  LDL.LU.64 R24, [R1+0x810] ;  /* 0x0008100001187983 */ /* 0x001ee80000300a00 */
[----:B-1----:R-:W3:Y:S04]  /*597e0*/  LDL.LU.64 R26, [R1+0x818] ;  /* 0x00081800011a7983 */ /* 0x002ee80000300a00 */
[----:B------:R0:W-:Y:S04]  /*597f0*/  STL.64 [R1+0x65b8], R22 ;  /* 0x0065b81601007387 */ /* 0x0001e80000100a00 */
[----:B------:R-:W5:Y:S04]  /*59800*/  LDL.LU.64 R20, [R1+0x7e0] ;  /* 0x0007e00001147983 */ /* 0x000f680000300a00 */
[----:B0-----:R-:W5:Y:S04]  /*59810*/  LDL.LU.64 R22, [R1+0x7e8] ;  /* 0x0007e80001167983 */ /* 0x001f680000300a00 */
[----:B------:R-:W-:Y:S04]  /*59820*/  STL.64 [R1+0x6580], R18 ;  /* 0x0065801201007387 */ /* 0x000fe80000100a00 */
[----:B------:R0:W-:Y:S04]  /*59830*/  STL.64 [R1+0x6578], R16 ;  /* 0x0065781001007387 */ /* 0x0001e80000100a00 */
[----:B0-----:R-:W4:Y:S04]  /*59840*/  LDL.LU.64 R16, [R1+0x7f0] ;  /* 0x0007f00001107983 */ /* 0x001f280000300a00 */
[----:B------:R-:W4:Y:S01]  /*59850*/  LDL.LU.64 R18, [R1+0x7f8] ;  /* 0x0007f80001127983 */ /* 0x000f220000300a00 */
[----:B--2---:R-:W-:-:S15]  /*59860*/  HMMA.16816.F32 R4, R12, R10, R4 ;  /* 0x0000000a0c04723c */ /* 0x004fde0000001804 */
[----:B------:R-:W-:-:S04]  /*59870*/  NOP ;  /* 0x0000000000007918 */ /* 0x000fc80000000000 */
[----:B------:R-:W-:Y:S04]  /*59880*/  STL.64 [R1+0x7d0], R4 ;  /* 0x0007d00401007387 */ /* 0x000fe80000100a00 */
[----:B------:R0:W-:Y:S04]  /*59890*/  STL.64 [R1+0x7d8], R6 ;  /* 0x0007d80601007387 */ /* 0x0001e80000100a00 */
[----:B0-----:R-:W4:Y:S04]  /*598a0*/  LDL.LU.64 R6, [R1+0x6600] ;  /* 0x0066000001067983 */ /* 0x001f280000300a00 */
[----:B------:R-:W3:Y:S01]  /*598b0*/  LDL.LU.64 R4, [R1+0x65f8] ;  /* 0x0065f80001047983 */ /* 0x000ee20000300a00 */
[----:B-----5:R-:W-:-:S15]  /*598c0*/  HMMA.16816.F32 R20, R12, R8, R20 ;  /* 0x000000080c14723c */ /* 0x020fde0000001814 */
[----:B------:R-:W-:-:S04]  /*598d0*/  NOP ;  /* 0x0000000000007918 */ /* 0x000fc80000000000 */
[----:B------:R0:W-:Y:S04]  /*598e0*/  STL.64 [R1+0x7e0], R20 ;  /* 0x0007e01401007387 */ /* 0x0001e80000100a00 */
[----:B------:R-:W-:Y:S01]  /*598f0*/  STL.64 [R1+0x7e8], R22 ;  /* 0x0007e81601007387 */ /* 0x000fe20000100a00 */
[----:B0-----:R-:W-:-:S05]  /*59900*/  IMAD.MOV.U32 R20, RZ, RZ, R2 ;  /* 0x000000ffff147224 */ /* 0x001fca00078e0002 */
[----:B------:R0:W-:Y:S04]  /*59910*/  STL [R1+0x65f4], R20 ;  /* 0x0065f41401007387 */ /* 0x0001e80000100800 */
[----:B------:R-:W-:Y:S04]  /*59920*/  STL.64 [R1+0x6540], R10 ;  /* 0x0065400a01007387 */ /* 0x000fe80000100a00 */
[----:B------:R4:W-:Y:S01]  /*59930*/  STL.64 [R1+0x6538], R8 ;  /* 0x0065380801007387 */ /* 0x0009e20000100a00 */
[----:B------:R-:W-:-:S03]  /*59940*/  IMAD.MOV.U32 R21, RZ, RZ, R0 ;  /* 0x000000ffff157224 */ /* 0x000fc600078e0000 */
[----:B0-----:R-:W2:Y:S04]  /*59950*/  LDL.LU R20, [R1+0x10ac] ;  /* 0x0010ac0001147983 */ /* 0x001ea80000300800 */
[----:B------:R-:W2:Y:S01]  /*59960*/  LDL.LU R0, [R1+0x10a8] ;  /* 0x0010a80001007983 */ /* 0x000ea20000300800 */
[----:B----4-:R-:W-:-:S15]  /*59970*/  HMMA.16816.F32 R8, R12, R6, R16 ;  /* 0x000000060c08723c */ /* 0x010fde0000001810 */
[----:B------:R-:W-:-:S04]  /*59980*/  NOP ;  /* 0x0000000000007918 */ /* 0x000fc80000000000 */
[----:B------:R-:W-:Y:S04]  /*59990*/  STL.64 [R1+0x7f0], R8 ;  /* 0x0007f00801007387 */ /* 0x000fe80000100a00 */
[----:B------:R3:W-:Y:S04]  /*599a0*/  STL.64 [R1+0x7f8], R10 ;  /* 0x0007f80a01007387 */ /* 0x0007e80000100a00 */
[----:B------:R-:W4:Y:S04]  /*599b0*/  LDL.LU R28, [R1+0x10b4] ;  /* 0x0010b400011c7983 */ /* 0x000f280000300800 */
[----:B------:R-:W4:Y:S04]  /*599c0*/  LDL.LU R29, [R1+0x10b0] ;  /* 0x0010b000011d7983 */ /* 0x000f280000300800 */
[----:B------:R-:W5:Y:S04]  /*599d0*/  LDL.LU R2, [R1+0x10bc] ;  /* 0x0010bc0001027983 */ /* 0x000f680000300800 */
[----:B------:R-:W5:Y:S04]  /*599e0*/  LDL.LU R23, [R1+0x10b8] ;  /* 0x0010b80001177983 */ /* 0x000f680000300800 */
[----:B------:R-:W2:Y:S04]  /*599f0*/  LDL.LU R3, [R1+0x10c4] ;  /* 0x0010c40001037983 */ /* 0x000ea80000300800 */
[----:B------:R-:W2:Y:S04]  /*59a00*/  LDL.LU R22, [R1+0x10c0] ;  /* 0x0010c00001167983 */ /* 0x000ea80000300800 */
[----:B------:R-:W2:Y:S04]  /*59a10*/  LDL.LU.64 R16, [R1+0x760] ;  /* 0x0007600001107983 */ /* 0x000ea80000300a00 */
[----:B------:R-:W2:Y:S01]  /*59a20*/  LDL.LU.64 R18, [R1+0x768] ;  /* 0x0007680001127983 */ /* 0x000ea20000300a00 */
[----:B---3--:R-:W-:-:S15]  /*59a30*/  HMMA.16816.F32 R8, R12, R4, R24 ;  /* 0x000000040c08723c */ /* 0x008fde0000001818 */
[----:B------:R-:W-:-:S04]  /*59a40*/  NOP ;  /* 0x0000000000007918 */ /* 0x000fc80000000000 */
[----:B------:R-:W-:Y:S04]  /*59a50*/  STL.64 [R1+0x820], R8 ;  /* 0x0008200801007387 */ /* 0x000fe80000100a00 */
[----:B------:R-:W-:Y:S04]  /*59a60*/  STL.64 [R1+0x828], R10 ;  /* 0x0008280a01007387 */ /* 0x000fe80000100a00 */
[----:B--2---:R-:W-:Y:S04]  /*59a70*/  STL.64 [R1+0x6598], R18 ;  /* 0x0065981201007387 */ /* 0x004fe80000100a00 */
[----:B------:R0:W-:Y:S04]  /*59a80*/  STL.64 [R1+0x6590], R16 ;  /* 0x0065901001007387 */ /* 0x0001e80000100a00 */
[----:B0-----:R-:W2:Y:S04]  /*59a90*/  LDL.LU.64 R16, [R1+0x770] ;  /* 0x0007700001107983 */ /* 0x001ea80000300a00 */
[----:B------:R-:W3:Y:S04]  /*59aa0*/  LDL.LU.64 R18, [R1+0x778] ;  /* 0x0007780001127983 */ /* 0x000ee80000300a00 */
[----:B---3--:R-:W-:Y:S04]  /*59ab0*/  STL.64 [R1+0x65b0], R18 ;  /* 0x0065b01201007387 */ /* 0x008fe80000100a00 */
[----:B--2---:R0:W-:Y:S04]  /*59ac0*/  STL.64 [R1+0x65a8], R16 ;  /* 0x0065a81001007387 */ /* 0x0041e80000100a00 */
[----:B0-----:R-:W2:Y:S04]  /*59ad0*/  LDL.LU.64 R16, [R1+0x780] ;  /* 0x0007800001107983 */ /* 0x001ea80000300a00 */
[----:B------:R-:W3:Y:S04]  /*59ae0*/  LDL.LU.64 R18, [R1+0x788] ;  /* 0x0007880001127983 */ /* 0x000ee80000300a00 */
[----:B---3--:R-:W-:Y:S04]  /*59af0*/  STL.64 [R1+0x65c8], R18 ;  /* 0x0065c81201007387 */ /* 0x008fe80000100a00 */
[----:B--2---:R0:W-:Y:S04]  /*59b00*/  STL.64 [R1+0x65c0], R16 ;  /* 0x0065c01001007387 */ /* 0x0041e80000100a00 */
[----:B0-----:R-:W2:Y:S04]  /*59b10*/  LDL.LU.64 R16, [R1+0x7c0] ;  /* 0x0007c00001107983 */ /* 0x001ea80000300a00 */
[----:B------:R-:W3:Y:S01]  /*59b20*/  LDL.LU.64 R18, [R1+0x7c8] ;  /* 0x0007c80001127983 */ /* 0x000ee20000300a00 */
[----:B------:R-:W-:-:S02]  /*59b30*/  IMAD R0, R0, 0x100, R20 ;  /* 0x0000010000007824 */ /* 0x000fc400078e0214 */
[----:B----4-:R-:W-:Y:S02]  /*59b40*/  IMAD R29, R29, 0x100, R28 ;  /* 0x000001001d1d7824 */ /* 0x010fe400078e021c */
[----:B-----5:R-:W-:Y:S02]  /*59b50*/  IMAD R23, R23, 0x100, R2 ;  /* 0x0000010017177824 */ /* 0x020fe400078e0202 */
[----:B------:R-:W-:Y:S01]  /*59b60*/  IMAD R22, R22, 0x100, R3 ;  /* 0x0000010016167824 */ /* 0x000fe200078e0203 */
[----:B---3--:R-:W-:Y:S04]  /*59b70*/  STL.64 [R1+0x65e0], R18 ;  /* 0x0065e01201007387 */ /* 0x008fe80000100a00 */
[----:B--2---:R0:W-:Y:S04]  /*59b80*/  STL.64 [R1+0x65d8], R16 ;  /* 0x0065d81001007387 */ /* 0x0041e80000100a00 */
[----:B0-----:R-:W2:Y:S04]  /*59b90*/  LDL.LU.64 R16, [R1+0x800] ;  /* 0x0008000001107983 */ /* 0x001ea80000300a00 */
[----:B------:R-:W2:Y:S04]  /*59ba0*/  LDL.LU.64 R18, [R1+0x808] ;  /* 0x0008080001127983 */ /* 0x000ea80000300a00 */
[----:B------:R-:W3:Y:S04]  /*59bb0*/  LDL.LU.64 R24, [R1+0x750] ;  /* 0x0007500001187983 */ /* 0x000ee80000300a00 */
[----:B------:R-:W3:Y:S04]  /*59bc0*/  LDL.LU.64 R26, [R1+0x758] ;  /* 0x00075800011a7983 */ /* 0x000ee80000300a00 */
[----:B------:R-:W4:Y:S04]  /*59bd0*/  LDL.LU.64 R8, [R1+0x720] ;  /* 0x0007200001087983 */ /* 0x000f280000300a00 */
[----:B------:R-:W4:Y:S04]  /*59be0*/  LDL.LU.64 R10, [R1+0x728] ;  /* 0x00072800010a7983 */ /* 0x000f280000300a00 */
[----:B------:R-:W-:Y:S04]  /*59bf0*/  STL.64 [R1+0x6520], R6 ;  /* 0x0065200601007387 */ /* 0x000fe80000100a00 */
[----:B------:R0:W-:Y:S04]  /*59c00*/  STL.64 [R1+0x6518], R4 ;  /* 0x0065180401007387 */ /* 0x0001e80000100a00 */
[----:B0-----:R-:W5:Y:S04]  /*59c10*/  LDL.LU.64 R4, [R1+0x730] ;  /* 0x0007300001047983 */ /* 0x001f680000300a00 */
[----:B------:R-:W5:Y:S04]  /*59c20*/  LDL.LU.64 R6, [R1+0x738] ;  /* 0x0007380001067983 */ /* 0x000f680000300a00 */
[----:B------:R-:W2:Y:S04]  /*59c30*/  LDL.LU R20, [R1+0x65f4] ;  /* 0x0065f40001147983 */ /* 0x000ea80000300800 */
[----:B------:R-:W3:Y:S04]  /*59c40*/  LDL.LU R28, [R1+0x65f0] ;  /* 0x0065f000011c7983 */ /* 0x000ee80000300800 */
        /* <DEDUP_REMOVED lines=13> */
[----:B------:R-:W2:Y:S04]  /*59d20*/  LDL.LU.64 R18, [R1+0x65c8] ;  /* 0x0065c80001127983 */ /* 0x000ea80000300a00 */
[----:B------:R-:W2:-:S14]  /*59d30*/  LDL.LU.64 R16, [R1+0x65c0] ;  /* 0x0065c00001107983 */ /* 0x000e9c0000300a00 */
        /* <DEDUP_REMOVED lines=14> */
[----:B0-----:R-:W2:Y:S01]  /*59e20*/  LDL.LU.64 R22, [R1+0x6588] ;  /* 0x0065880001167983 */ /* 0x001ea20000300a00 */
[C---:B---3--:R-:W-:Y:S08]  /*59e30*/  HMMA.16816.F32 R24, R12.reuse, R28, R24 ;  /* 0x0000001c0c18723c */ /* 0x048ff00000001818 */
[----:B--2---:R-:W-:Y:S01]  /*59e40*/  HMMA.16816.F32 R20, R12, R22, R16 ;  /* 0x000000160c14723c */ /* 0x004fe20000001810 */
[----:B------:R-:W2:Y:S04]  /*59e50*/  LDL.LU.64 R18, [R1+0x6580] ;  /* 0x0065800001127983 */ /* 0x000ea80000300a00 */
[----:B------:R-:W3:-:S14]  /*59e60*/  LDL.LU.64 R16, [R1+0x6578] ;  /* 0x0065780001107983 */ /* 0x000edc0000300a00 */
[----:B------:R-:W-:Y:S04]  /*59e70*/  STL.64 [R1+0x8e0], R20 ;  /* 0x0008e01401007387 */ /* 0x000fe80000100a00 */
[----:B------:R0:W-:Y:S04]  /*59e80*/  STL.64 [R1+0x8e8], R22 ;  /* 0x0008e81601007387 */ /* 0x0001e80000100a00 */
[----:B0-----:R-:W2:Y:S04]  /*59e90*/  LDL.LU.64 R22, [R1+0x6570] ;  /* 0x0065700001167983 */ /* 0x001ea80000300a00 */
[----:B------:R-:W2:Y:S04]  /*59ea0*/  LDL.LU.64 R20, [R1+0x6568] ;  /* 0x0065680001147983 */ /* 0x000ea80000300a00 */
[----:B------:R-:W-:Y:S04]  /*59eb0*/  STL.64 [R1+0x8d0], R24 ;  /* 0x0008d01801007387 */ /* 0x000fe80000100a00 */
[----:B------:R0:W-:Y:S04]  /*59ec0*/  STL.64 [R1+0x8d8], R26 ;  /* 0x0008d81a01007387 */ /* 0x0001e80000100a00 */
[----:B0-----:R-:W5:Y:S04]  /*59ed0*/  LDL.LU.64 R26, [R1+0x6560] ;  /* 0x00656000011a7983 */ /* 0x001f680000300a00 */
[----:B------:R-:W4:Y:S01]  /*59ee0*/  LDL.LU.64 R24, [R1+0x6558] ;  /* 0x0065580001187983 */ /* 0x000f220000300a00 */
[----:B-----5:R-:W-:-:S15]  /*59ef0*/  HMMA.16816.F32 R4, R12, R26, R4 ;  /* 0x0000001a0c04723c */ /* 0x020fde0000001804 */
        /* <DEDUP_REMOVED lines=8> */
[----:B0-----:R-:W4:Y:S04]  /*59f80*/  LDL.LU.64 R4, [R1+0x700] ;  /* 0x0007000001047983 */ /* 0x001f280000300a00 */
[----:B-1----:R-:W4:Y:S04]  /*59f90*/  LDL.LU.64 R6, [R1+0x708] ;  /* 0x0007080001067983 */ /* 0x002f280000300a00 */
[----:B------:R-:W5:Y:S04]  /*59fa0*/  LDL.LU R28, [R1+0xae4] ;  /* 0x000ae400011c7983 */ /* 0x000f680000300800 */
[----:B------:R-:W2:Y:S04]  /*59fb0*/  LDL.LU R29, [R1+0xaf0] ;  /* 0x000af000011d7983 */ /* 0x000ea80000300800 */
[----:B------:R-:W2:Y:S04]  /*59fc0*/  LDL.LU R24, [R1+0x40] ;  /* 0x0000400001187983 */ /* 0x000ea80000300800 */
[----:B------:R-:W2:Y:S04]  /*59fd0*/  LDL.LU R25, [R1+0x44] ;  /* 0x0000440001197983 */ /* 0x000ea80000300800 */
[----:B------:R-:W2:Y:S04]  /*59fe0*/  LDL.LU R26, [R1+0x48] ;  /* 0x00004800011a7983 */ /* 0x000ea80000300800 */
[----:B------:R-:W2:Y:S04]  /*59ff0*/  LDL.LU R27, [R1+0x4c] ;  /* 0x00004c00011b7983 */ /* 0x000ea80000300800 */
[----:B------:R-:W3:Y:S04]  /*5a000*/  LDL.LU R0, [R1+0x10c8] ;  /* 0x0010c80001007983 */ /* 0x000ee80000300800 */
[----:B--2---:R-:W-:Y:S04]  /*5a010*/  STL.64 [R1+0x64e0], R26 ;  /* 0x0064e01a01007387 */ /* 0x004fe80000100a00 */
[----:B------:R0:W-:Y:S04]  /*5a020*/  STL.64 [R1+0x64d8], R24 ;  /* 0x0064d81801007387 */ /* 0x0001e80000100a00 */
[----:B0-----:R-:W2:Y:S04]  /*5a030*/  LDL.LU R24, [R1+0x20] ;  /* 0x0000200001187983 */ /* 0x001ea80000300800 */
[----:B------:R-:W2:Y:S04]  /*5a040*/  LDL.LU R25, [R1+0x24] ;  /* 0x0000240001197983 */ /* 0x000ea80000300800 */
[----:B------:R-:W2:Y:S04]  /*5a050*/  LDL.LU R26, [R1+0x28] ;  /* 0x00002800011a7983 */ /* 0x000ea80000300800 */
[----:B------:R-:W2:Y:S04]  /*5a060*/  LDL.LU R27, [R1+0x2c] ;  /* 0x00002c00011b7983 */ /* 0x000ea80000300800 */
[----:B--2---:R-:W-:Y:S04]  /*5a070*/  STL.64 [R1+0x64f0], R26 ;  /* 0x0064f01a01007387 */ /* 0x004fe80000100a00 */
[----:B------:R0:W-:Y:S02]  /*5a080*/  STL.64 [R1+0x64e8], R24 ;  /* 0x0064e81801007387 */ /* 0x0001e40000100a00 */
[----:B0-----:R-:W-:Y:S02]  /*5a090*/  HMMA.16816.F32 R24, R12, R22, R8 ;  /* 0x000000160c18723c */ /* 0x001fe40000001808 */
[----:B------:R-:W2:-:S15]  /*5a0a0*/  LDL.LU.64 R8, [R1+0x6d0] ;  /* 0x0006d00001087983 */ /* 0x000e9e0000300a00 */
[----:B------:R-:W-:Y:S02]  /*5a0b0*/  NOP ;  /* 0x0000000000007918 */ /* 0x000fe40000000000 */
[----:B------:R-:W-:Y:S04]  /*5a0c0*/  STL.64 [R1+0x8a0], R24 ;  /* 0x0008a01801007387 */ /* 0x000fe80000100a00 */
[----:B------:R-:W-:Y:S04]  /*5a0d0*/  STL.64 [R1+0x8a8], R26 ;  /* 0x0008a81a01007387 */ /* 0x000fe80000100a00 */
[----:B------:R-:W2:Y:S01]  /*5a0e0*/  LDL.LU.64 R10, [R1+0x6d8] ;  /* 0x0006d800010a7983 */ /* 0x000ea20000300a00 */
[----:B----4-:R-:W-:-:S15]  /*5a0f0*/  HMMA.16816.F32 R4, R12, R20, R4 ;  /* 0x000000140c04723c */ /* 0x010fde0000001804 */
[----:B------:R-:W-:-:S04]  /*5a100*/  NOP ;  /* 0x0000000000007918 */ /* 0x000fc80000000000 */
[----:B------:R-:W-:Y:S04]  /*5a110*/  STL.64 [R1+0x890], R4 ;  /* 0x0008900401007387 */ /* 0x000fe80000100a00 */
[----:B------:R-:W-:Y:S04]  /*5a120*/  STL.64 [R1+0x898], R6 ;  /* 0x0008980601007387 */ /* 0x000fe80000100a00 */
[----:B--2---:R-:W-:Y:S04]  /*5a130*/  STL.64 [R1+0x6550], R10 ;  /* 0x0065500a01007387 */ /* 0x004fe80000100a00 */
[----:B------:R0:W-:Y:S04]  /*5a140*/  STL.64 [R1+0x6548], R8 ;  /* 0x0065480801007387 */ /* 0x0001e80000100a00 */
[----:B0-----:R-:W2:Y:S04]  /*5a150*/  LDL.LU.64 R8, [R1+0x6f0] ;  /* 0x0006f00001087983 */ /* 0x001ea80000300a00 */
[----:B------:R-:W2:Y:S04]  /*5a160*/  LDL.LU.64 R10, [R1+0x6f8] ;  /* 0x0006f800010a7983 */ /* 0x000ea80000300a00 */
[----:B------:R-:W4:Y:S04]  /*5a170*/  LDL.LU.64 R4, [R1+0x6b0] ;  /* 0x0006b00001047983 */ /* 0x000f280000300a00 */
[----:B------:R-:W2:Y:S04]  /*5a180*/  LDL.LU.64 R6, [R1+0x6b8] ;  /* 0x0006b80001067983 */ /* 0x000ea80000300a00 */
[----:B--2---:R-:W-:Y:S04]  /*5a190*/  STL.64 [R1+0x6530], R6 ;  /* 0x0065300601007387 */ /* 0x004fe80000100a00 */
[----:B----4-:R0:W-:Y:S04]  /*5a1a0*/  STL.64 [R1+0x6528], R4 ;  /* 0x0065280401007387 */ /* 0x0101e80000100a00 */
[----:B0-----:R-:W2:Y:S04]  /*5a1b0*/  LDL.LU.64 R4, [R1+0x6c0] ;  /* 0x0006c00001047983 */ /* 0x001ea80000300a00 */
[----:B------:R-:W2:Y:S04]  /*5a1c0*/  LDL.LU.64 R6, [R1+0x6c8] ;  /* 0x0006c80001067983 */ /* 0x000ea80000300a00 */
[----:B------:R-:W4:Y:S04]  /*5a1d0*/  LDL.LU.64 R24, [R1+0x680] ;  /* 0x0006800001187983 */ /* 0x000f280000300a00 */
[----:B------:R-:W2:Y:S01]  /*5a1e0*/  LDL.LU.64 R26, [R1+0x688] ;  /* 0x00068800011a7983 */ /* 0x000ea20000300a00 */
[C---:B------:R-:W-:Y:S03]  /*5a1f0*/  HMMA.16816.F32 R8, R12.reuse, R18, R8 ;  /* 0x000000120c08723c */ /* 0x040fe60000001808 */
[----:B--2---:R-:W-:Y:S04]  /*5a200*/  STL.64 [R1+0x6500], R26 ;  /* 0x0065001a01007387 */ /* 0x004fe80000100a00 */
[----:B----4-:R0:W-:Y:S04]  /*5a210*/  STL.64 [R1+0x64f8], R24 ;  /* 0x0064f81801007387 */ /* 0x0101e80000100a00 */
[----:B0-----:R-:W2:Y:S04]  /*5a220*/  LDL.LU.64 R24, [R1+0x690] ;  /* 0x0006900001187983 */ /* 0x001ea80000300a00 */
[----:B------:R-:W4:Y:S04]  /*5a230*/  LDL.LU.64 R26, [R1+0x698] ;  /* 0x00069800011a7983 */ /* 0x000f280000300a00 */
[----:B----4-:R-:W-:Y:S04]  /*5a240*/  STL.64 [R1+0x6510], R26 ;  /* 0x0065101a01007387 */ /* 0x010fe80000100a00 */
[----:B--2---:R0:W-:Y:S04]  /*5a250*/  STL.64 [R1+0x6508], R24 ;  /* 0x0065081801007387 */ /* 0x0041e80000100a00 */
[----:B0-----:R-:W2:Y:S04]  /*5a260*/  LDL.LU.64 R24, [R1+0x6a0] ;  /* 0x0006a00001187983 */ /* 0x001ea80000300a00 */
[----:B------:R-:W2:Y:S04]  /*5a270*/  LDL.LU.64 R26, [R1+0x6a8] ;  /* 0x0006a800011a7983 */ /* 0x000ea80000300a00 */
[----:B------:R-:W4:Y:S04]  /*5a280*/  LDL.LU R20, [R1+0x30] ;  /* 0x0000300001147983 */ /* 0x000f280000300800 */
[----:B------:R-:W4:Y:S04]  /*5a290*/  LDL.LU R21, [R1+0x34] ;  /* 0x0000340001157983 */ /* 0x000f280000300800 */
[----:B------:R-:W4:Y:S04]  /*5a2a0*/  LDL.LU R22, [R1+0x38] ;  /* 0x0000380001167983 */ /* 0x000f280000300800 */
[----:B------:R-:W4:Y:S04]  /*5a2b0*/  LDL.LU R23, [R1+0x3c] ;  /* 0x00003c0001177983 */ /* 0x000f280000300800 */
[----:B------:R-:W-:Y:S04]  /*5a2c0*/  STL.64 [R1+0x880], R8 ;  /* 0x0008800801007387 */ /* 0x000fe80000100a00 */
[----:B------:R0:W-:Y:S04]  /*5a2d0*/  STL.64 [R1+0x888], R10 ;  /* 0x0008880a01007387 */ /* 0x0001e80000100a00 */
[----:B0-----:R-:W3:Y:S04]  /*5a2e0*/  LDL.LU.64 R10, [R1+0x6550] ;  /* 0x00655000010a7983 */ /* 0x001ee80000300a00 */
[----:B------:R-:W3:Y:S04]  /*5a2f0*/  LDL.LU.64 R8, [R1+0x6548] ;  /* 0x0065480001087983 */ /* 0x000ee80000300a00 */
[----:B------:R-:W2:Y:S04]  /*5a300*/  LDL.LU R18, [R1+0xad4] ;  /* 0x000ad40001127983 */ /* 0x000ea80000300800 */
[----:B------:R-:W2:Y:S01]  /*5a310*/  LDL.LU R19, [R1+0xae0] ;  /* 0x000ae00001137983 */ /* 0x000ea20000300800 */
[----:B---3--:R-:W-:-:S15]  /*5a320*/  HMMA.16816.F32 R8, R12, R16, R8 ;  /* 0x000000100c08723c */ /* 0x008fde0000001808 */
[----:B------:R-:W-:-:S04]  /*5a330*/  NOP ;  /* 0x0000000000007918 */ /* 0x000fc80000000000 */
[----:B------:R-:W-:Y:S04]  /*5a340*/  STL.64 [R1+0x870], R8 ;  /* 0x0008700801007387 */ /* 0x000fe80000100a00 */
[----:B------:R0:W-:Y:S04]  /*5a350*/  STL.64 [R1+0x878], R10 ;  /* 0x0008780a01007387 */ /* 0x0001e80000100a00 */
[----:B0-----:R-:W3:Y:S04]  /*5a360*/  LDL.LU.64 R10, [R1+0x6540] ;  /* 0x00654000010a7983 */ /* 0x001ee80000300a00 */
[----:B------:R-:W2:Y:S04]  /*5a370*/  LDL.LU.64 R8, [R1+0x6538] ;  /* 0x0065380001087983 */ /* 0x000ea80000300a00 */
[----:B------:R-:W2:Y:S04]  /*5a380*/  LDL.LU R16, [R1+0xac4] ;  /* 0x000ac40001107983 */ /* 0x000ea80000300800 */
[----:B------:R-:W2:Y:S01]  /*5a390*/  LDL.LU R17, [R1+0xad0] ;  /* 0x000ad00001117983 */ /* 0x000ea20000300800 */
[----:B---3--:R-:W-:-:S15]  /*5a3a0*/  HMMA.16816.F32 R4, R12, R10, R4 ;  /* 0x0000000a0c04723c */ /* 0x008fde0000001804 */
[----:B------:R-:W-:-:S04]  /*5a3b0*/  NOP ;  /* 0x0000000000007918 */ /* 0x000fc80000000000 */
[----:B------:R-:W-:Y:S04]  /*5a3c0*/  STL.64 [R1+0x860], R4 ;  /* 0x0008600401007387 */ /* 0x000fe80000100a00 */
[----:B------:R0:W-:Y:S04]  /*5a3d0*/  STL.64 [R1+0x868], R6 ;  /* 0x0008680601007387 */ /* 0x0001e80000100a00 */
[----:B0-----:R-:W2:Y:S04]  /*5a3e0*/  LDL.LU.64 R6, [R1+0x6530] ;  /* 0x0065300001067983 */ /* 0x001ea80000300a00 */
[----:B------:R-:W2:Y:S04]  /*5a3f0*/  LDL.LU.64 R4, [R1+0x6528] ;  /* 0x0065280001047983 */ /* 0x000ea80000300a00 */
[----:B------:R-:W3:Y:S04]  /*5a400*/  LDL.LU R10, [R1+0x10e0] ;  /* 0x0010e000010a7983 */ /* 0x000ee80000300800 */
[----:B------:R-:W3:Y:S01]  /*5a410*/  LDL.LU R11, [R1+0xac0] ;  /* 0x000ac000010b7983 */ /* 0x000ee20000300800 */
[----:B--2---:R-:W-:-:S15]  /*5a420*/  HMMA.16816.F32 R4, R12, R8, R4 ;  /* 0x000000080c04723c */ /* 0x004fde0000001804 */
[----:B------:R-:W-:-:S04]  /*5a430*/  NOP ;  /* 0x0000000000007918 */ /* 0x000fc80000000000 */
[----:B------:R-:W-:Y:S04]  /*5a440*/  STL.64 [R1+0x850], R4 ;  /* 0x0008500401007387 */ /* 0x000fe80000100a00 */
[----:B------:R0:W-:Y:S04]  /*5a450*/  STL.64 [R1+0x858], R6 ;  /* 0x0008580601007387 */ /* 0x0001e80000100a00 */
[----:B0-----:R-:W2:Y:S04]  /*5a460*/  LDL.LU.64 R6, [R1+0x6520] ;  /* 0x0065200001067983 */ /* 0x001ea80000300a00 */
[----:B------:R-:W3:Y:S04]  /*5a470*/  LDL.LU.64 R4, [R1+0x6518] ;  /* 0x0065180001047983 */ /* 0x000ee80000300a00 */
[----:B------:R-:W3:Y:S04]  /*5a480*/  LDL.LU R8, [R1+0x10d8] ;  /* 0x0010d80001087983 */ /* 0x000ee80000300800 */
[----:B------:R-:W3:Y:S01]  /*5a490*/  LDL.LU R9, [R1+0x10e4] ;  /* 0x0010e40001097983 */ /* 0x000ee20000300800 */
[----:B--2---:R-:W-:-:S15]  /*5a4a0*/  HMMA.16816.F32 R24, R12, R6, R24 ;  /* 0x000000060c18723c */ /* 0x004fde0000001818 */
[----:B------:R-:W-:-:S04]  /*5a4b0*/  NOP ;  /* 0x0000000000007918 */ /* 0x000fc80000000000 */
        /* <DEDUP_REMOVED lines=11> */
[----:B------:R-:W3:Y:S04]  /*5a570*/  LDL.LU.64 R24, [R1+0x64f8] ;  /* 0x0064f80001187983 */ /* 0x000ee80000300a00 */
[----:B------:R-:W2:Y:S04]  /*5a580*/  LDL.LU R4, [R1+0x10cc] ;  /* 0x0010cc0001047983 */ /* 0x000ea80000300800 */
[----:B------:R-:W2:Y:S01]  /*5a590*/  LDL.LU R5, [R1+0x10d4] ;  /* 0x0010d40001057983 */ /* 0x000ea20000300800 */
[----:B---3--:R-:W-:Y:S03]  /*5a5a0*/  HMMA.16816.F32 R12, R12, R2, R24 ;  /* 0x000000020c0c723c */ /* 0x008fe60000001818 */
[----:B------:R-:W3:Y:S04]  /*5a5b0*/  LDL.LU.64 R26, [R1+0x64f0] ;  /* 0x0064f000011a7983 */ /* 0x000ee80000300a00 */
[----:B------:R-:W3:Y:S01]  /*5a5c0*/  LDL.LU.64 R24, [R1+0x64e8] ;  /* 0x0064e80001187983 */ /* 0x000ee20000300a00 */
[----:B--2---:R-:W-:-:S02]  /*5a5d0*/  IMAD R0, R0, 0x100, R4 ;  /* 0x0000010000007824 */ /* 0x004fc400078e0204 */
[----:B------:R-:W-:Y:S02]  /*5a5e0*/  IMAD R4, R6, 0x100, R5 ;  /* 0x0000010006047824 */ /* 0x000fe400078e0205 */
[----:B------:R-:W-:Y:S02]  /*5a5f0*/  IMAD R5, R8, 0x100, R7 ;  /* 0x0000010008057824 */ /* 0x000fe400078e0207 */
[----:B------:R-:W-:Y:S01]  /*5a600*/  IMAD R6, R10, 0x100, R9 ;  /* 0x000001000a067824 */ /* 0x000fe200078e0209 */
[----:B------:R-:W-:Y:S02]  /*5a610*/  F2FP.F16.E4M3.UNPACK_B R8, R11.H1 ;  /* 0x0000000bff08723e */ /* 0x000fe400030006ff */
[----:B------:R-:W-:Y:S02]  /*5a620*/  F2FP.F16.E4M3.UNPACK_B R9, R16.H1 ;  /* 0x00000010ff09723e */ /* 0x000fe400030006ff */
[----:B------:R0:W-:Y:S04]  /*5a630*/  STL.64 [R1+0x800], R12 ;  /* 0x0008000c01007387 */ /* 0x0001e80000100a00 */
[----:B------:R1:W-:Y:S01]  /*5a640*/  STL.64 [R1+0x808], R14 ;  /* 0x0008080e01007387 */ /* 0x0003e20000100a00 */
[----:B0-----:R-:W-:-:S02]  /*5a650*/  F2FP.F16.E4M3.UNPACK_B R12, R0 ;  /* 0x00000000ff0c723e */ /* 0x001fc400020006ff */
[----:B------:R-:W-:Y:S02]  /*5a660*/  F2FP.F16.E4M3.UNPACK_B R13, R4 ;  /* 0x00000004ff0d723e */ /* 0x000fe400020006ff */
[----:B-1----:R-:W-:Y:S02]  /*5a670*/  F2FP.F16.E4M3.UNPACK_B R14, R5 ;  /* 0x00000005ff0e723e */ /* 0x002fe400020006ff */
[----:B------:R-:W-:Y:S01]  /*5a680*/  F2FP.F16.E4M3.UNPACK_B R15, R6 ;  /* 0x00000006ff0f723e */ /* 0x000fe200020006ff */
[----:B------:R3:W-:Y:S06]  /*5a690*/  STL.64 [R1+0x18], R8 ;  /* 0x0000180801007387 */ /* 0x0007ec0000100a00 */
[----:B---3--:R-:W-:Y:S01]  /*5a6a0*/  HMMA.16816.F32 R8, R12, R8, R24 ;  /* 0x000000080c08723c */ /* 0x008fe20000001818 */
[----:B------:R-:W2:Y:S04]  /*5a6b0*/  LDL.LU.64 R26, [R1+0x64e0] ;  /* 0x0064e000011a7983 */ /* 0x000ea80000300a00 */
[----:B------:R-:W2:Y:S01]  /*5a6c0*/  LDL.LU.64 R24, [R1+0x64d8] ;  /* 0x0064d80001187983 */ /* 0x000ea20000300a00 */
[----:B------:R-:W-:-:S02]  /*5a6d0*/  F2FP.F16.E4M3.UNPACK_B R6, R17.H1 ;  /* 0x00000011ff06723e */ /* 0x000fc400030006ff */
[----:B------:R-:W-:-:S11]  /*5a6e0*/  F2FP.F16.E4M3.UNPACK_B R7, R18.H1 ;  /* 0x00000012ff07723e */ /* 0x000fd600030006ff */
[----:B------:R-:W-:Y:S04]  /*5a6f0*/  STL.64 [R1+0x930], R8 ;  /* 0x0009300801007387 */ /* 0x000fe80000100a00 */
[----:B------:R4:W-:Y:S02]  /*5a700*/  STL.64 [R1+0x938], R10 ;  /* 0x0009380a01007387 */ /* 0x0009e40000100a00 */
[----:B----4-:R-:W-:Y:S01]  /*5a710*/  HMMA.16816.F32 R8, R12, R6, R20 ;  /* 0x000000060c08723c */ /* 0x010fe20000001814 */
[----:B------:R-:W-:Y:S02]  /*5a720*/  F2FP.F16.E4M3.UNPACK_B R4, R19.H1 ;  /* 0x00000013ff04723e */ /* 0x000fe400030006ff */
[----:B-----5:R-:W-:Y:S01]  /*5a730*/  F2FP.F16.E4M3.UNPACK_B R5, R28.H1 ;  /* 0x0000001cff05723e */ /* 0x020fe200030006ff */
[----:B------:R-:W-:Y:S01]  /*5a740*/  STL.64 [R1+0x10], R6 ;  /* 0x0000100601007387 */ /* 0x000fe20000100a00 */
[----:B------:R-:W-:-:S02]  /*5a750*/  IMAD.MOV.U32 R2, RZ, RZ, R6 ;  /* 0x000000ffff027224 */ /* 0x000fc400078e0006 */
[----:B------:R-:W-:-:S12]  /*5a760*/  IMAD.MOV.U32 R0, RZ, RZ, R7 ;  /* 0x000000ffff007224 */ /* 0x000fd800078e0007 */
[----:B------:R0:W-:Y:S04]  /*5a770*/  STL.64 [R1+0x950], R8 ;  /* 0x0009500801007387 */ /* 0x0001e80000100a00 */
[----:B------:R1:W-:Y:S04]  /*5a780*/  STL.64 [R1+0x958], R10 ;  /* 0x0009580a01007387 */ /* 0x0003e80000100a00 */
[----:B------:R-:W-:Y:S04]  /*5a790*/  STL [R1+0x8], R4 ;  /* 0x0000080401007387 */ /* 0x000fe80000100800 */
[----:B------:R2:W-:Y:S01]  /*5a7a0*/  STL [R1+0xc], R5 ;  /* 0x00000c0501007387 */ /* 0x0005e20000100800 */
[----:B0-----:R-:W-:-:S03]  /*5a7b0*/  F2FP.F16.E4M3.UNPACK_B R8, R29.H1 ;  /* 0x0000001dff08723e */ /* 0x001fc600030006ff */
[----:B------:R-:W3:Y:S04]  /*5a7c0*/  LDL.LU R17, [R1+0xb64] ;  /* 0x000b640001117983 */ /* 0x000ee80000300800 */
[----:B-1----:R-:W4:Y:S01]  /*5a7d0*/  LDL.LU R10, [R1+0xb70] ;  /* 0x000b7000010a7983 */ /* 0x002f220000300800 */
[----:B--2---:R-:W-:-:S15]  /*5a7e0*/  HMMA.16816.F32 R4, R12, R4, R24 ;  /* 0x000000040c04723c */ /* 0x004fde0000001818 */
[----:B------:R-:W-:-:S04]  /*5a7f0*/  NOP ;  /* 0x0000000000007918 */ /* 0x000fc80000000000 */
[----:B------:R0:W-:Y:S04]  /*5a800*/  STL.64 [R1+0x970], R4 ;  /* 0x0009700401007387 */ /* 0x0001e80000100a00 */
[----:B------:R1:W-:Y:S04]  /*5a810*/  STL.64 [R1+0x978], R6 ;  /* 0x0009780601007387 */ /* 0x0003e80000100a00 */
[----:B------:R-:W-:Y:S04]  /*5a820*/  STL [R1], R8 ;  /* 0x0000000801007387 */ /* 0x000fe80000100800 */
[----:B0-----:R-:W2:Y:S04]  /*5a830*/  LDL.LU R4, [R1+0xc0] ;  /* 0x0000c00001047983 */ /* 0x001ea80000300800 */
[----:B------:R-:W2:Y:S04]  /*5a840*/  LDL.LU R5, [R1+0xc4] ;  /* 0x0000c40001057983 */ /* 0x000ea80000300800 */
[----:B-1----:R-:W5:Y:S04]  /*5a850*/  LDL.LU R6, [R1+0xc8] ;  /* 0x0000c80001067983 */ /* 0x002f680000300800 */
[----:B------:R-:W5:Y:S04]  /*5a860*/  LDL.LU R7, [R1+0xcc] ;  /* 0x0000cc0001077983 */ /* 0x000f680000300800 */
[----:B------:R-:W2:Y:S04]  /*5a870*/  LDL.LU R25, [R1+0xb24] ;  /* 0x000b240001197983 */ /* 0x000ea80000300800 */
[----:B------:R-:W3:Y:S04]  /*5a880*/  LDL.LU R22, [R1+0xb30] ;  /* 0x000b300001167983 */ /* 0x000ee80000300800 */
[----:B------:R-:W3:Y:S04]  /*5a890*/  LDL.LU R21, [R1+0xb44] ;  /* 0x000b440001157983 */ /* 0x000ee80000300800 */
[----:B------:R-:W3:Y:S04]  /*5a8a0*/  LDL.LU R18, [R1+0xb50] ;  /* 0x000b500001127983 */ /* 0x000ee80000300800 */
[----:B-----5:R-:W-:Y:S04]  /*5a8b0*/  STL.64 [R1+0x6480], R6 ;  /* 0x0064800601007387 */ /* 0x020fe80000100a00 */
[----:B--2---:R0:W-:Y:S04]  /*5a8c0*/  STL.64 [R1+0x6478], R4 ;  /* 0x0064780401007387 */ /* 0x0041e80000100a00 */
[----:B0-----:R-:W2:Y:S04]  /*5a8d0*/  LDL.LU R4, [R1+0xa0] ;  /* 0x0000a00001047983 */ /* 0x001ea80000300800 */
[----:B------:R-:W2:Y:S04]  /*5a8e0*/  LDL.LU R5, [R1+0xa4] ;  /* 0x0000a40001057983 */ /* 0x000ea80000300800 */
[----:B------:R-:W5:Y:S04]  /*5a8f0*/  LDL.LU R6, [R1+0xa8] ;  /* 0x0000a80001067983 */ /* 0x000f680000300800 */
[----:B------:R-:W5:Y:S04]  /*5a900*/  LDL.LU R7, [R1+0xac] ;  /* 0x0000ac0001077983 */ /* 0x000f680000300800 */
[----:B------:R-:W2:Y:S04]  /*5a910*/  LDL.LU R11, [R1+0xaf4] ;  /* 0x000af400010b7983 */ /* 0x000ea80000300800 */
[----:B------:R-:W2:Y:S04]  /*5a920*/  LDL.LU R29, [R1+0xb04] ;  /* 0x000b0400011d7983 */ /* 0x000ea80000300800 */
[----:B------:R-:W2:Y:S04]  /*5a930*/  LDL.LU R26, [R1+0xb10] ;  /* 0x000b1000011a7983 */ /* 0x000ea80000300800 */
[----:B------:R-:W2:Y:S04]  /*5a940*/  LDL.LU R27, [R1+0xb14] ;  /* 0x000b1400011b7983 */ /* 0x000ea80000300800 */
[----:B------:R-:W3:Y:S04]  /*5a950*/  LDL.LU R24, [R1+0xb20] ;  /* 0x000b200001187983 */ /* 0x000ee80000300800 */
[----:B--2---:R-:W-:Y:S04]  /*5a960*/  STL.64 [R1+0x64d0], R26 ;  /* 0x0064d01a01007387 */ /* 0x004fe80000100a00 */
[----:B---3--:R0:W-:Y:S04]  /*5a970*/  STL.64 [R1+0x64c8], R24 ;  /* 0x0064c81801007387 */ /* 0x0081e80000100a00 */
[----:B0-----:R-:W2:Y:S04]  /*5a980*/  LDL.LU R24, [R1+0x50] ;  /* 0x0000500001187983 */ /* 0x001ea80000300800 */
[----:B------:R-:W2:Y:S04]  /*5a990*/  LDL.LU R25, [R1+0x54] ;  /* 0x0000540001197983 */ /* 0x000ea80000300800 */
[----:B------:R-:W2:Y:S04]  /*5a9a0*/  LDL.LU R26, [R1+0x58] ;  /* 0x00005800011a7983 */ /* 0x000ea80000300800 */
[----:B------:R-:W2:Y:S04]  /*5a9b0*/  LDL.LU R27, [R1+0x5c] ;  /* 0x00005c00011b7983 */ /* 0x000ea80000300800 */
[----:B------:R-:W3:Y:S04]  /*5a9c0*/  LDL.LU R28, [R1+0xb00] ;  /* 0x000b0000011c7983 */ /* 0x000ee80000300800 */
[----:B------:R-:W2:Y:S04]  /*5a9d0*/  LDL.LU R23, [R1+0xb34] ;  /* 0x000b340001177983 */ /* 0x000ea80000300800 */
[----:B------:R-:W3:Y:S04]  /*5a9e0*/  LDL.LU R20, [R1+0xb40] ;  /* 0x000b400001147983 */ /* 0x000ee80000300800 */
[----:B--2---:R-:W-:Y:S04]  /*5a9f0*/  STL.64 [R1+0x64b0], R22 ;  /* 0x0064b01601007387 */ /* 0x004fe80000100a00 */
[----:B---3--:R0:W-:Y:S04]  /*5aa00*/  STL.64 [R1+0x64a8], R20 ;  /* 0x0064a81401007387 */ /* 0x0081e80000100a00 */
[----:B0-----:R-:W2:Y:S04]  /*5aa10*/  LDL.LU R20, [R1+0x70] ;  /* 0x0000700001147983 */ /* 0x001ea80000300800 */
[----:B------:R-:W2:Y:S04]  /*5aa20*/  LDL.LU R21, [R1+0x74] ;  /* 0x0000740001157983 */ /* 0x000ea80000300800 */
[----:B------:R-:W3:Y:S04]  /*5aa30*/  LDL.LU R22, [R1+0x78] ;  /* 0x0000780001167983 */ /* 0x000ee80000300800 */
[----:B------:R-:W3:Y:S01]  /*5aa40*/  LDL.LU R23, [R1+0x7c] ;  /* 0x00007c0001177983 */ /* 0x000ee20000300800 */
[----:B------:R-:W-:-:S03]  /*5aa50*/  F2FP.F16.E4M3.UNPACK_B R9, R11.H1 ;  /* 0x0000000bff09723e */ /* 0x000fc600030006ff */
[----:B---3--:R-:W-:Y:S04]  /*5aa60*/  STL.64 [R1+0x64c0], R22 ;  /* 0x0064c01601007387 */ /* 0x008fe80000100a00 */
[----:B--2---:R0:W-:Y:S04]  /*5aa70*/  STL.64 [R1+0x64b8], R20 ;  /* 0x0064b81401007387 */ /* 0x0041e80000100a00 */
[----:B0-----:R-:W2:Y:S04]  /*5aa80*/  LDL.LU R20, [R1+0x60] ;  /* 0x0000600001147983 */ /* 0x001ea80000300800 */
[----:B------:R-:W2:Y:S04]  /*5aa90*/  LDL.LU R21, [R1+0x64] ;  /* 0x0000640001157983 */ /* 0x000ea80000300800 */
[----:B------:R-:W2:Y:S04]  /*5aaa0*/  LDL.LU R22, [R1+0x68] ;  /* 0x0000680001167983 */ /* 0x000ea80000300800 */
[----:B------:R-:W2:Y:S04]  /*5aab0*/  LDL.LU R23, [R1+0x6c] ;  /* 0x00006c0001177983 */ /* 0x000ea80000300800 */
[----:B-----5:R-:W-:Y:S04]  /*5aac0*/  STL.64 [R1+0x6490], R6 ;  /* 0x0064900601007387 */ /* 0x020fe80000100a00 */
[----:B------:R0:W-:Y:S04]  /*5aad0*/  STL.64 [R1+0x6488], R4 ;  /* 0x0064880401007387 */ /* 0x0001e80000100a00 */
[----:B0-----:R-:W3:Y:S04]  /*5aae0*/  LDL.LU R4, [R1+0x90] ;  /* 0x0000900001047983 */ /* 0x001ee80000300800 */
[----:B------:R-:W3:Y:S04]  /*5aaf0*/  LDL.LU R5, [R1+0x94] ;  /* 0x0000940001057983 */ /* 0x000ee80000300800 */
[----:B------:R-:W5:Y:S04]  /*5ab00*/  LDL.LU R6, [R1+0x98] ;  /* 0x0000980001067983 */ /* 0x000f680000300800 */
[----:B------:R-:W5:Y:S01]  /*5ab10*/  LDL.LU R7, [R1+0x9c] ;  /* 0x00009c0001077983 */ /* 0x000f620000300800 */
[----:B------:R-:W-:Y:S01]  /*5ab20*/  F2FP.F16.E4M3.UNPACK_B R28, R28.H1 ;  /* 0x0000001cff1c723e */ /* 0x000fe200030006ff */
[----:B------:R-:W-:Y:S01]  /*5ab30*/  HMMA.16816.F32 R24, R12, R8, R24 ;  /* 0x000000080c18723c */ /* 0x000fe20000001818 */
[----:B------:R-:W-:-:S07]  /*5ab40*/  F2FP.F16.E4M3.UNPACK_B R29, R29.H1 ;  /* 0x0000001dff1d723e */ /* 0x000fce00030006ff */
[----:B--2---:R-:W-:Y:S01]  /*5ab50*/  HMMA.16816.F32 R20, R12, R28, R20 ;  /* 0x0000001c0c14723c */ /* 0x004fe20000001814 */
[----:B-----5:R-:W-:Y:S04]  /*5ab60*/  STL.64 [R1+0x64a0], R6 ;  /* 0x0064a00601007387 */ /* 0x020fe80000100a00 */
[----:B---3--:R0:W-:Y:S04]  /*5ab70*/  STL.64 [R1+0x6498], R4 ;  /* 0x0064980401007387 */ /* 0x0081e80000100a00 */
[----:B0-----:R-:W2:Y:S04]  /*5ab80*/  LDL.LU R4, [R1+0x80] ;  /* 0x0000800001047983 */ /* 0x001ea80000300800 */
[----:B------:R-:W2:Y:S04]  /*5ab90*/  LDL.LU R5, [R1+0x84] ;  /* 0x0000840001057983 */ /* 0x000ea80000300800 */
[----:B------:R-:W2:Y:S04]  /*5aba0*/  LDL.LU R6, [R1+0x88] ;  /* 0x0000880001067983 */ /* 0x000ea80000300800 */
[----:B------:R-:W2:Y:S04]  /*5abb0*/  LDL.LU R7, [R1+0x8c] ;  /* 0x00008c0001077983 */ /* 0x000ea80000300800 */
[----:B------:R-:W3:Y:S04]  /*5abc0*/  LDL.LU R19, [R1+0xb54] ;  /* 0x000b540001137983 */ /* 0x000ee80000300800 */
[----:B------:R-:W5:Y:S04]  /*5abd0*/  LDL.LU R16, [R1+0xb60] ;  /* 0x000b600001107983 */ /* 0x000f680000300800 */
[----:B------:R-:W2:Y:S04]  /*5abe0*/  LDL.LU R11, [R1+0xb74] ;  /* 0x000b7400010b7983 */ /* 0x000ea80000300800 */
[----:B------:R-:W-:Y:S04]  /*5abf0*/  STL [R1+0x4], R9 ;  /* 0x0000040901007387 */ /* 0x000fe80000100800 */
[----:B------:R-:W-:Y:S04]  /*5ac00*/  STL.64 [R1+0x980], R24 ;  /* 0x0009801801007387 */ /* 0x000fe80000100a00 */
[----:B------:R0:W-:Y:S04]  /*5ac10*/  STL.64 [R1+0x988], R26 ;  /* 0x0009881a01007387 */ /* 0x0001e80000100a00 */
[----:B0-----:R-:W2:Y:S04]  /*5ac20*/  LDL.LU.64 R26, [R1+0x64d0] ;  /* 0x0064d000011a7983 */ /* 0x001ea80000300a00 */
[----:B------:R-:W3:Y:S04]  /*5ac30*/  LDL.LU.64 R24, [R1+0x64c8] ;  /* 0x0064c80001187983 */ /* 0x000ee80000300a00 */
[----:B------:R-:W-:Y:S04]  /*5ac40*/  STL.64 [R1+0x9a0], R20 ;  /* 0x0009a01401007387 */ /* 0x000fe80000100a00 */
[----:B------:R0:W-:Y:S04]  /*5ac50*/  STL.64 [R1+0x9a8], R22 ;  /* 0x0009a81601007387 */ /* 0x0001e80000100a00 */
[----:B0-----:R-:W4:Y:S04]  /*5ac60*/  LDL.LU.64 R22, [R1+0x64c0] ;  /* 0x0064c00001167983 */ /* 0x001f280000300a00 */
[----:B------:R-:W4:Y:S04]  /*5ac70*/  LDL.LU.64 R20, [R1+0x64b8] ;  /* 0x0064b80001147983 */ /* 0x000f280000300a00 */
[----:B------:R-:W-:Y:S04]  /*5ac80*/  STL [R1+0x6428], R28 ;  /* 0x0064281c01007387 */ /* 0x000fe80000100800 */
[----:B------:R-:W-:Y:S01]  /*5ac90*/  STL [R1+0x6410], R29 ;  /* 0x0064101d01007387 */ /* 0x000fe20000100800 */
[----:B--2---:R-:W-:-:S02]  /*5aca0*/  F2FP.F16.E4M3.UNPACK_B R26, R26.H1 ;  /* 0x0000001aff1a723e */ /* 0x004fc400030006ff */
[----:B------:R-:W-:Y:S02]  /*5acb0*/  F2FP.F16.E4M3.UNPACK_B R27, R27.H1 ;  /* 0x0000001bff1b723e */ /* 0x000fe400030006ff */
[----:B---3--:R-:W-:Y:S02]  /*5acc0*/  F2FP.F16.E4M3.UNPACK_B R24, R24.H1 ;  /* 0x00000018ff18723e */ /* 0x008fe400030006ff */
[----:B------:R-:W-:-:S07]  /*5acd0*/  F2FP.F16.E4M3.UNPACK_B R25, R25.H1 ;  /* 0x00000019ff19723e */ /* 0x000fce00030006ff */
[C---:B------:R-:W-:Y:S08]  /*5ace0*/  HMMA.16816.F32 R4, R12.reuse, R24, R4 ;  /* 0x000000180c04723c */ /* 0x040ff00000001804 */
[----:B----4-:R-:W-:-:S15]  /*5acf0*/  HMMA.16816.F32 R20, R12, R26, R20 ;  /* 0x0000001a0c14723c */ /* 0x010fde0000001814 */
[----:B------:R-:W-:-:S04]  /*5ad00*/  NOP ;  /* 0x0000000000007918 */ /* 0x000fc80000000000 */
        /* <DEDUP_REMOVED lines=8> */
[----:B------:R-:W-:Y:S04]  /*5ad90*/  STL.64 [R1+0x63e8], R26 ;  /* 0x0063e81a01007387 */ /* 0x000fe80000100a00 */
[----:B------:R0:W-:Y:S04]  /*5ada0*/  STL.64 [R1+0x63e0], R24 ;  /* 0x0063e01801007387 */ /* 0x0001e80000100a00 */
[----:B0-----:R-:W3:Y:S04]  /*5adb0*/  LDL.LU R24, [R1+0xb0] ;  /* 0x0000b00001187983 */ /* 0x001ee80000300800 */
[----:B------:R-:W3:Y:S04]  /*5adc0*/  LDL.LU R25, [R1+0xb4] ;  /* 0x0000b40001197983 */ /* 0x000ee80000300800 */
[----:B------:R-:W3:Y:S04]  /*5add0*/  LDL.LU R26, [R1+0xb8] ;  /* 0x0000b800011a7983 */ /* 0x000ee80000300800 */
[----:B------:R-:W3:Y:S01]  /*5ade0*/  LDL.LU R27, [R1+0xbc] ;  /* 0x0000bc00011b7983 */ /* 0x000ee20000300800 */
[----:B--2---:R-:W-:-:S02]  /*5adf0*/  F2FP.F16.E4M3.UNPACK_B R22, R22.H1 ;  /* 0x00000016ff16723e */ /* 0x004fc400030006ff */
[----:B------:R-:W-:-:S07]  /*5ae00*/  F2FP.F16.E4M3.UNPACK_B R23, R23.H1 ;  /* 0x00000017ff17723e */ /* 0x000fce00030006ff */
[----:B----4-:R-:W-:-:S15]  /*5ae10*/  HMMA.16816.F32 R4, R12, R22, R4 ;  /* 0x000000160c04723c */ /* 0x010fde0000001804 */
[----:B------:R-:W-:-:S04]  /*5ae20*/  NOP ;  /* 0x0000000000007918 */ /* 0x000fc80000000000 */
[----:B------:R-:W-:Y:S04]  /*5ae30*/  STL.64 [R1+0x9f0], R4 ;  /* 0x0009f00401007387 */ /* 0x000fe80000100a00 */
[----:B------:R0:W-:Y:S04]  /*5ae40*/  STL.64 [R1+0x9f8], R6 ;  /* 0x0009f80601007387 */ /* 0x0001e80000100a00 */
[----:B0-----:R-:W2:Y:S04]  /*5ae50*/  LDL.LU.64 R6, [R1+0x6490] ;  /* 0x0064900001067983 */ /* 0x001ea80000300a00 */
[----:B------:R-:W2:Y:S01]  /*5ae60*/  LDL.LU.64 R4, [R1+0x6488] ;  /* 0x0064880001047983 */ /* 0x000ea20000300a00 */
[----:B---3--:R-:W-:-:S02]  /*5ae70*/  F2FP.F16.E4M3.UNPACK_B R20, R20.H1 ;  /* 0x00000014ff14723e */ /* 0x008fc400030006ff */
[----:B------:R-:W-:-:S07]  /*5ae80*/  F2FP.F16.E4M3.UNPACK_B R21, R21.H1 ;  /* 0x00000015ff15723e */ /* 0x000fce00030006ff */
[----:B--2---:R-:W-:-:S15]  /*5ae90*/  HMMA.16816.F32 R4, R12, R20, R4 ;  /* 0x000000140c04723c */ /* 0x004fde0000001804 */
[----:B------:R-:W-:-:S04]  /*5aea0*/  NOP ;  /* 0x0000000000007918 */ /* 0x000fc80000000000 */
[----:B------:R-:W-:Y:S04]  /*5aeb0*/  STL.64 [R1+0xa10], R4 ;  /* 0x000a100401007387 */ /* 0x000fe80000100a00 */
[----:B------:R0:W-:Y:S04]  /*5aec0*/  STL.64 [R1+0xa18], R6 ;  /* 0x000a180601007387 */ /* 0x0001e80000100a00 */
[----:B0-----:R-:W2:Y:S04]  /*5aed0*/  LDL.LU.64 R6, [R1+0x6480] ;  /* 0x0064800001067983 */ /* 0x001ea80000300a00 */
[----:B------:R-:W2:Y:S01]  /*5aee0*/  LDL.LU.64 R4, [R1+0x6478] ;  /* 0x0064780001047983 */ /* 0x000ea20000300a00 */
[----:B------:R-:W-:-:S02]  /*5aef0*/  F2FP.F16.E4M3.UNPACK_B R18, R18.H1 ;  /* 0x00000012ff12723e */ /* 0x000fc400030006ff */
[----:B------:R-:W-:Y:S01]  /*5af00*/  F2FP.F16.E4M3.UNPACK_B R19, R19.H1 ;  /* 0x00000013ff13723e */ /* 0x000fe200030006ff */
[----:B------:R-:W-:Y:S01]  /*5af10*/  STL.64 [R1+0x63c8], R22 ;  /* 0x0063c81601007387 */ /* 0x000fe20000100a00 */
[----:B-----5:R-:W-:Y:S02]  /*5af20*/  F2FP.F16.E4M3.UNPACK_B R16, R16.H1 ;  /* 0x00000010ff10723e */ /* 0x020fe400030006ff */
[----:B------:R-:W-:Y:S01]  /*5af30*/  F2FP.F16.E4M3.UNPACK_B R17, R17.H1 ;  /* 0x00000011ff11723e */ /* 0x000fe200030006ff */
[----:B------:R0:W-:Y:S02]  /*5af40*/  STL.64 [R1+0x63c0], R20 ;  /* 0x0063c01401007387 */ /* 0x0001e40000100a00 */
[----:B0-----:R-:W-:Y:S01]  /*5af50*/  HMMA.16816.F32 R20, R12, R18, R24 ;  /* 0x000000120c14723c */ /* 0x001fe20000001818 */
[----:B------:R-:W-:Y:S02]  /*5af60*/  IMAD.MOV.U32 R24, RZ, RZ, R2 ;  /* 0x000000ffff187224 */ /* 0x000fe400078e0002 */
[----:B------:R-:W-:-:S15]  /*5af70*/  IMAD.MOV.U32 R25, RZ, RZ, R0 ;  /* 0x000000ffff197224 */ /* 0x000fde00078e0000 */
[----:B------:R-:W-:Y:S01]  /*5af80*/  NOP ;  /* 0x0000000000007918 */ /* 0x000fe20000000000 */
[----:B------:R-:W-:Y:S04]  /*5af90*/  STL.64 [R1+0xa30], R20 ;  /* 0x000a301401007387 */ /* 0x000fe80000100a00 */
[----:B------:R-:W-:Y:S04]  /*5afa0*/  STL.64 [R1+0xa38], R22 ;  /* 0x000a381601007387 */ /* 0x000fe80000100a00 */
[----:B------:R-:W-:Y:S04]  /*5afb0*/  STL.64 [R1+0x63a8], R18 ;  /* 0x0063a81201007387 */ /* 0x000fe80000100a00 */
[----:B------:R0:W-:Y:S01]  /*5afc0*/  STL.64 [R1+0x63a0], R16 ;  /* 0x0063a01001007387 */ /* 0x0001e20000100a00 */
[----:B--2---:R-:W-:-:S15]  /*5afd0*/  HMMA.16816.F32 R4, R12, R16, R4 ;  /* 0x000000100c04723c */ /* 0x004fde0000001804 */
[----:B------:R-:W-:-:S04]  /*5afe0*/  NOP ;  /* 0x0000000000007918 */ /* 0x000fc80000000000 */
[----:B------:R-:W-:Y:S04]  /*5aff0*/  STL.64 [R1+0xa40], R4 ;  /* 0x000a400401007387 */ /* 0x000fe80000100a00 */
[----:B------:R-:W-:Y:S04]  /*5b000*/  STL.64 [R1+0xa48], R6 ;  /* 0x000a480601007387 */ /* 0x000fe80000100a00 */
[----:B------:R-:W-:Y:S04]  /*5b010*/  STL [R1+0x642c], R24 ;  /* 0x00642c1801007387 */ /* 0x000fe80000100800 */
[----:B------:R-:W-:Y:S04]  /*5b020*/  STL [R1+0x6430], R25 ;  /* 0x0064301901007387 */ /* 0x000fe80000100800 */
[----:B0-----:R-:W2:Y:S04]  /*5b030*/  LDL.LU R16, [R1+0x2a0] ;  /* 0x0002a00001107983 */ /* 0x001ea80000300800 */
[----:B------:R-:W2:Y:S04]  /*5b040*/  LDL.LU R17, [R1+0x2a4] ;  /* 0x0002a40001117983 */ /* 0x000ea80000300800 */
[----:B------:R-:W3:Y:S04]  /*5b050*/  LDL.LU R18, [R1+0x2a8] ;  /* 0x0002a80001127983 */ /* 0x000ee80000300800 */
[----:B------:R-:W3:Y:S04]  /*5b060*/  LDL.LU R19, [R1+0x2ac] ;  /* 0x0002ac0001137983 */ /* 0x000ee80000300800 */
[----:B---3--:R-:W-:Y:S04]  /*5b070*/  STL.64 [R1+0x6420], R18 ;  /* 0x0064201201007387 */ /* 0x008fe80000100a00 */
[----:B--2---:R0:W-:Y:S04]  /*5b080*/  STL.64 [R1+0x6418], R16 ;  /* 0x0064181001007387 */ /* 0x0041e80000100a00 */
[----:B0-----:R-:W2:Y:S04]  /*5b090*/  LDL.LU R16, [R1+0x100] ;  /* 0x0001000001107983 */ /* 0x001ea80000300800 */
[----:B--2---:R-:W-:Y:S04]  /*5b0a0*/  STL [R1+0x6434], R16 ;  /* 0x0064341001007387 */ /* 0x004fe80000100800 */
[----:B------:R-:W2:Y:S04]  /*5b0b0*/  LDL.LU R17, [R1+0x104] ;  /* 0x0001040001117983 */ /* 0x000ea80000300800 */
[----:B------:R-:W3:Y:S04]  /*5b0c0*/  LDL.LU R18, [R1+0x108] ;  /* 0x0001080001127983 */ /* 0x000ee80000300800 */
[----:B------:R-:W3:Y:S04]  /*5b0d0*/  LDL.LU R19, [R1+0x10c] ;  /* 0x00010c0001137983 */ /* 0x000ee80000300800 */
[----:B------:R-:W4:Y:S04]  /*5b0e0*/  LDL.LU R9, [R1+0xb84] ;  /* 0x000b840001097983 */ /* 0x000f280000300800 */
[----:B------:R-:W5:Y:S04]  /*5b0f0*/  LDL.LU R6, [R1+0xb90] ;  /* 0x000b900001067983 */ /* 0x000f680000300800 */
[----:B------:R-:W5:Y:S04]  /*5b100*/  LDL.LU R7, [R1+0xb94] ;  /* 0x000b940001077983 */ /* 0x000f680000300800 */
[----:B------:R-:W2:Y:S04]  /*5b110*/  LDL.LU R4, [R1+0xba0] ;  /* 0x000ba00001047983 */ /* 0x000ea80000300800 */
[----:B------:R-:W2:Y:S04]  /*5b120*/  LDL.LU R5, [R1+0xba4] ;  /* 0x000ba40001057983 */ /* 0x000ea80000300800 */
[----:B-----5:R-:W-:Y:S04]  /*5b130*/  STL.64 [R1+0x6470], R6 ;  /* 0x0064700601007387 */ /* 0x020fe80000100a00 */
[----:B--2---:R0:W-:Y:S04]  /*5b140*/  STL.64 [R1+0x6468], R4 ;  /* 0x0064680401007387 */ /* 0x0041e80000100a00 */
[----:B0-----:R-:W2:Y:S04]  /*5b150*/  LDL.LU R4, [R1+0xd0] ;  /* 0x0000d00001047983 */ /* 0x001ea80000300800 */
[----:B------:R-:W2:Y:S04]  /*5b160*/  LDL.LU R5, [R1+0xd4] ;  /* 0x0000d40001057983 */ /* 0x000ea80000300800 */
[----:B------:R-:W2:Y:S04]  /*5b170*/  LDL.LU R6, [R1+0xd8] ;  /* 0x0000d80001067983 */ /* 0x000ea80000300800 */
[----:B------:R-:W2:Y:S04]  /*5b180*/  LDL.LU R7, [R1+0xdc] ;  /* 0x0000dc0001077983 */ /* 0x000ea80000300800 */
[----:B------:R-:W5:Y:S04]  /*5b190*/  LDL.LU R8, [R1+0xb80] ;  /* 0x000b800001087983 */ /* 0x000f680000300800 */
[----:B------:R-:W2:Y:S04]  /*5b1a0*/  LDL.LU R2, [R1+0xbb0] ;  /* 0x000bb00001027983 */ /* 0x000ea80000300800 */
[----:B------:R-:W2:Y:S04]  /*5b1b0*/  LDL.LU R3, [R1+0xbb4] ;  /* 0x000bb40001037983 */ /* 0x000ea80000300800 */
[----:B------:R-:W2:Y:S04]  /*5b1c0*/  LDL.LU R16, [R1+0x10ec] ;  /* 0x0010ec0001107983 */ /* 0x000ea80000300800 */
[----:B---3--:R-:W-:Y:S04]  /*5b1d0*/  STL.64 [R1+0x6440], R18 ;  /* 0x0064401201007387 */ /* 0x008fe80000100a00 */
[----:B--2---:R0:W-:Y:S04]  /*5b1e0*/  STL.64 [R1+0x6438], R16 ;  /* 0x0064381001007387 */ /* 0x0041e80000100a00 */
[----:B0-----:R-:W2:Y:S04]  /*5b1f0*/  LDL.LU R16, [R1+0x2c0] ;  /* 0x0002c00001107983 */ /* 0x001ea80000300800 */
[----:B------:R-:W2:Y:S04]  /*5b200*/  LDL.LU R17, [R1+0x2c4] ;  /* 0x0002c40001117983 */ /* 0x000ea80000300800 */
[----:B------:R-:W3:Y:S04]  /*5b210*/  LDL.LU R18, [R1+0x2c8] ;  /* 0x0002c80001127983 */ /* 0x000ee80000300800 */
[----:B------:R-:W3:Y:S04]  /*5b220*/  LDL.LU R19, [R1+0x2cc] ;  /* 0x0002cc0001137983 */ /* 0x000ee80000300800 */
[----:B---3--:R-:W-:Y:S04]  /*5b230*/  STL.64 [R1+0x6450], R18 ;  /* 0x0064501201007387 */ /* 0x008fe80000100a00 */
[----:B--2---:R0:W-:Y:S04]  /*5b240*/  STL.64 [R1+0x6448], R16 ;  /* 0x0064481001007387 */ /* 0x0041e80000100a00 */
[----:B0-----:R-:W2:Y:S04]  /*5b250*/  LDL.LU R16, [R1+0x110] ;  /* 0x0001100001107983 */ /* 0x001ea80000300800 */
[----:B------:R-:W2:Y:S04]  /*5b260*/  LDL.LU R17, [R1+0x114] ;  /* 0x0001140001117983 */ /* 0x000ea80000300800 */
[----:B------:R-:W3:Y:S04]  /*5b270*/  LDL.LU R18, [R1+0x118] ;  /* 0x0001180001127983 */ /* 0x000ee80000300800 */
[----:B------:R-:W3:Y:S01]  /*5b280*/  LDL.LU R19, [R1+0x11c] ;  /* 0x00011c0001137983 */ /* 0x000ee20000300800 */
[----:B------:R-:W-:-:S02]  /*5b290*/  F2FP.F16.E4M3.UNPACK_B R10, R10.H1 ;  /* 0x0000000aff0a723e */ /* 0x000fc400030006ff */
[----:B------:R-:W-:Y:S01]  /*5b2a0*/  F2FP.F16.E4M3.UNPACK_B R11, R11.H1 ;  /* 0x0000000bff0b723e */ /* 0x000fe200030006ff */
[----:B---3--:R-:W-:Y:S04]  /*5b2b0*/  STL.64 [R1+0x6460], R18 ;  /* 0x0064601201007387 */ /* 0x008fe80000100a00 */
[----:B--2---:R0:W-:Y:S04]  /*5b2c0*/  STL.64 [R1+0x6458], R16 ;  /* 0x0064581001007387 */ /* 0x0041e80000100a00 */
[----:B0-----:R-:W2:Y:S04]  /*5b2d0*/  LDL.LU R16, [R1+0xe0] ;  /* 0x0000e00001107983 */ /* 0x001ea80000300800 */
[----:B------:R-:W2:Y:S04]  /*5b2e0*/  LDL.LU R17, [R1+0xe4] ;  /* 0x0000e40001117983 */ /* 0x000ea80000300800 */
[----:B------:R-:W2:Y:S04]  /*5b2f0*/  LDL.LU R18, [R1+0xe8] ;  /* 0x0000e80001127983 */ /* 0x000ea80000300800 */
[----:B------:R-:W2:Y:S01]  /*5b300*/  LDL.LU R19, [R1+0xec] ;  /* 0x0000ec0001137983 */ /* 0x000ea20000300800 */
[----:B-----5:R-:W-:Y:S01]  /*5b310*/  F2FP.F16.E4M3.UNPACK_B R8, R8.H1 ;  /* 0x00000008ff08723e */ /* 0x020fe200030006ff */
[C---:B------:R-:W-:Y:S01]  /*5b320*/  HMMA.16816.F32 R4, R12.reuse, R10, R4 ;  /* 0x0000000a0c04723c */ /* 0x040fe20000001804 */
[----:B----4-:R-:W-:Y:S01]  /*5b330*/  F2FP.F16.E4M3.UNPACK_B R9, R9.H1 ;  /* 0x00000009ff09723e */ /* 0x010fe200030006ff */
[----:B------:R-:W3:Y:S04]  /*5b340*/  LDL.LU R0, [R1+0x10e8] ;  /* 0x0010e80001007983 */ /* 0x000ee80000300800 */
[----:B------:R-:W4:Y:S04]  /*5b350*/  LDL.LU R25, [R1+0x10f4] ;  /* 0x0010f40001197983 */ /* 0x000f280000300800 */
[----:B------:R-:W4:Y:S04]  /*5b360*/  LDL.LU R29, [R1+0x10f0] ;  /* 0x0010f000011d7983 */ /* 0x000f280000300800 */
[----:B------:R-:W5:Y:S04]  /*5b370*/  LDL.LU R24, [R1+0x10fc] ;  /* 0x0010fc0001187983 */ /* 0x000f680000300800 */
[----:B------:R-:W3:Y:S04]  /*5b380*/  LDL.LU R28, [R1+0x1104] ;  /* 0x00110400011c7983 */ /* 0x000ee80000300800 */
[----:B------:R-:W3:Y:S04]  /*5b390*/  LDL.LU R20, [R1+0x290] ;  /* 0x0002900001147983 */ /* 0x000ee80000300800 */
[----:B------:R-:W3:Y:S04]  /*5b3a0*/  LDL.LU R21, [R1+0x294] ;  /* 0x0002940001157983 */ /* 0x000ee80000300800 */
[----:B------:R-:W3:Y:S04]  /*5b3b0*/  LDL.LU R22, [R1+0x298] ;  /* 0x0002980001167983 */ /* 0x000ee80000300800 */
[----:B------:R-:W3:Y:S04]  /*5b3c0*/  LDL.LU R23, [R1+0x29c] ;  /* 0x00029c0001177983 */ /* 0x000ee80000300800 */
[----:B------:R-:W3:Y:S04]  /*5b3d0*/  LDL.64 R26, [R1+0x8] ;  /* 0x00000800011a7983 */ /* 0x000ee80000100a00 */
[----:B------:R-:W-:Y:S04]  /*5b3e0*/  STL.64 [R1+0xa50], R4 ;  /* 0x000a500401007387 */ /* 0x000fe80000100a00 */
[----:B------:R0:W-:Y:S04]  /*5b3f0*/  STL.64 [R1+0xa58], R6 ;  /* 0x000a580601007387 */ /* 0x0001e80000100a00 */
[----:B0-----:R-:W3:Y:S04]  /*5b400*/  LDL.LU.64 R6, [R1+0x6470] ;  /* 0x0064700001067983 */ /* 0x001ee80000300a00 */
[----:B------:R-:W4:Y:S01]  /*5b410*/  LDL.LU.64 R4, [R1+0x6468] ;  /* 0x0064680001047983 */ /* 0x000f220000300a00 */
[----:B--2---:R-:W-:-:S15]  /*5b420*/  HMMA.16816.F32 R16, R12, R8, R16 ;  /* 0x000000080c10723c */ /* 0x004fde0000001810 */
[----:B------:R-:W-:-:S04]  /*5b430*/  NOP ;  /* 0x0000000000007918 */ /* 0x000fc80000000000 */
[----:B------:R-:W-:Y:S04]  /*5b440*/  STL.64 [R1+0xa80], R16 ;  /* 0x000a801001007387 */ /* 0x000fe80000100a00 */
[----:B------:R0:W-:Y:S04]  /*5b450*/  STL.64 [R1+0xa88], R18 ;  /* 0x000a881201007387 */ /* 0x0001e80000100a00 */
[----:B0-----:R-:W2:Y:S04]  /*5b460*/  LDL.LU.64 R18, [R1+0x6460] ;  /* 0x0064600001127983 */ /* 0x001ea80000300a00 */
[----:B------:R-:W2:Y:S01]  /*5b470*/  LDL.LU.64 R16, [R1+0x6458] ;  /* 0x0064580001107983 */ /* 0x000ea20000300a00 */
[----:B---3--:R-:W-:-:S02]  /*5b480*/  F2FP.F16.E4M3.UNPACK_B R6, R6.H1 ;  /* 0x00000006ff06723e */ /* 0x008fc400030006ff */
[----:B------:R-:W-:Y:S01]  /*5b490*/  F2FP.F16.E4M3.UNPACK_B R7, R7.H1 ;  /* 0x00000007ff07723e */ /* 0x000fe200030006ff */
[----:B------:R0:W-:Y:S04]  /*5b4a0*/  STL.64 [R1+0x6388], R10 ;  /* 0x0063880a01007387 */ /* 0x0001e80000100a00 */
[----:B0-----:R-:W3:Y:S04]  /*5b4b0*/  LDL R10, [R1+0x18] ;  /* 0x00001800010a7983 */ /* 0x001ee80000100800 */
[----:B------:R-:W3:Y:S04]  /*5b4c0*/  LDL R11, [R1+0x1c] ;  /* 0x00001c00010b7983 */ /* 0x000ee80000100800 */
[----:B------:R0:W-:Y:S04]  /*5b4d0*/  STL.64 [R1+0x6380], R8 ;  /* 0x0063800801007387 */ /* 0x0001e80000100a00 */
[----:B0-----:R-:W5:Y:S04]  /*5b4e0*/  LDL.LU R9, [R1+0x10f8] ;  /* 0x0010f80001097983 */ /* 0x001f680000300800 */
[----:B------:R-:W3:Y:S01]  /*5b4f0*/  LDL.LU R8, [R1+0x1100] ;  /* 0x0011000001087983 */ /* 0x000ee20000300800 */
[----:B--2---:R-:W-:-:S15]  /*5b500*/  HMMA.16816.F32 R16, R12, R6, R16 ;  /* 0x000000060c10723c */ /* 0x004fde0000001810 */
[----:B------:R-:W-:-:S04]  /*5b510*/  NOP ;  /* 0x0000000000007918 */ /* 0x000fc80000000000 */
[----:B------:R-:W-:Y:S04]  /*5b520*/  STL.64 [R1+0xaa0], R16 ;  /* 0x000aa01001007387 */ /* 0x000fe80000100a00 */
[----:B------:R0:W-:Y:S04]  /*5b530*/  STL.64 [R1+0xaa8], R18 ;  /* 0x000aa81201007387 */ /* 0x0001e80000100a00 */
[----:B0-----:R-:W2:Y:S04]  /*5b540*/  LDL.LU.64 R18, [R1+0x6450] ;  /* 0x0064500001127983 */ /* 0x001ea80000300a00 */
[----:B------:R-:W2:Y:S01]  /*5b550*/  LDL.LU.64 R16, [R1+0x6448] ;  /* 0x0064480001107983 */ /* 0x000ea20000300a00 */
[----:B----4-:R-:W-:-:S02]  /*5b560*/  F2FP.F16.E4M3.UNPACK_B R4, R4.H1 ;  /* 0x00000004ff04723e */ /* 0x010fc400030006ff */
[----:B------:R-:W-:-:S07]  /*5b570*/  F2FP.F16.E4M3.UNPACK_B R5, R5.H1 ;  /* 0x00000005ff05723e */ /* 0x000fce00030006ff */
[----:B--2---:R-:W-:-:S15]  /*5b580*/  HMMA.16816.F32 R16, R12, R4, R16 ;  /* 0x000000040c10723c */ /* 0x004fde0000001810 */
[----:B------:R-:W-:-:S04]  /*5b590*/  NOP ;  /* 0x0000000000007918 */ /* 0x000fc80000000000 */
[----:B------:R-:W-:Y:S04]  /*5b5a0*/  STL.64 [R1+0xab0], R16 ;  /* 0x000ab01001007387 */ /* 0x000fe80000100a00 */
[----:B------:R0:W-:Y:S04]  /*5b5b0*/  STL.64 [R1+0xab8], R18 ;  /* 0x000ab81201007387 */ /* 0x0001e80000100a00 */
[----:B0-----:R-:W2:Y:S04]  /*5b5c0*/  LDL.LU.64 R18, [R1+0x6440] ;  /* 0x0064400001127983 */ /* 0x001ea80000300a00 */
[----:B------:R-:W4:Y:S04]  /*5b5d0*/  LDL.LU.64 R16, [R1+0x6438] ;  /* 0x0064380001107983 */ /* 0x000f280000300a00 */
[----:B------:R-:W-:Y:S04]  /*5b5e0*/  STL.64 [R1+0x6368], R6 ;  /* 0x0063680601007387 */ /* 0x000fe80000100a00 */
[----:B------:R0:W-:Y:S04]  /*5b5f0*/  STL.64 [R1+0x6360], R4 ;  /* 0x0063600401007387 */ /* 0x0001e80000100a00 */
[----:B0-----:R-:W2:Y:S04]  /*5b600*/  LDL.LU R4, [R1+0x2b0] ;  /* 0x0002b00001047983 */ /* 0x001ea80000300800 */
[----:B------:R-:W2:Y:S04]  /*5b610*/  LDL.LU R5, [R1+0x2b4] ;  /* 0x0002b40001057983 */ /* 0x000ea80000300800 */
[----:B------:R-:W2:Y:S04]  /*5b620*/  LDL.LU R6, [R1+0x2b8] ;  /* 0x0002b80001067983 */ /* 0x000ea80000300800 */
[----:B------:R-:W2:Y:S01]  /*5b630*/  LDL.LU R7, [R1+0x2bc] ;  /* 0x0002bc0001077983 */ /* 0x000ea20000300800 */
[----:B----4-:R-:W-:-:S03]  /*5b640*/  IMAD R0, R0, 0x100, R16 ;  /* 0x0000010000007824 */ /* 0x010fc600078e0210 */
[----:B------:R-:W2:Y:S01]  /*5b650*/  LDL.LU R16, [R1+0x6434] ;  /* 0x0064340001107983 */ /* 0x000ea20000300800 */
[----:B------:R-:W-:Y:S02]  /*5b660*/  F2FP.F16.E4M3.UNPACK_B R2, R2.H1 ;  /* 0x00000002ff02723e */ /* 0x000fe400030006ff */
[----:B------:R-:W-:Y:S01]  /*5b670*/  F2FP.F16.E4M3.UNPACK_B R3, R3.H1 ;  /* 0x00000003ff03723e */ /* 0x000fe200030006ff */
[----:B------:R-:W-:Y:S02]  /*5b680*/  IMAD R29, R29, 0x100, R25 ;  /* 0x000001001d1d7824 */ /* 0x000fe400078e0219 */
[----:B------:R-:W4:Y:S01]  /*5b690*/  LDL.LU R25, [R1+0x6430] ;  /* 0x0064300001197983 */ /* 0x000f220000300800 */
[----:B-----5:R-:W-:Y:S02]  /*5b6a0*/  IMAD R9, R9, 0x100, R24 ;  /* 0x0000010009097824 */ /* 0x020fe400078e0218 */
[----:B---3--:R-:W-:Y:S01]  /*5b6b0*/  IMAD R8, R8, 0x100, R28 ;  /* 0x0000010008087824 */ /* 0x008fe200078e021c */
[----:B------:R-:W4:Y:S04]  /*5b6c0*/  LDL.LU R24, [R1+0x642c] ;  /* 0x00642c0001187983 */ /* 0x000f280000300800 */
[----:B------:R-:W3:Y:S01]  /*5b6d0*/  LDL.LU R28, [R1+0x6428] ;  /* 0x00642800011c7983 */ /* 0x000ee20000300800 */
[----:B--2---:R-:W-:Y:S03]  /*5b6e0*/  HMMA.16816.F32 R12, R12, R2, R16 ;  /* 0x000000020c0c723c */ /* 0x004fe60000001810 */
[----:B------:R-:W4:Y:S04]  /*5b6f0*/  LDL.LU.64 R18, [R1+0x6420] ;  /* 0x0064200001127983 */ /* 0x000f280000300a00 */
[----:B------:R-:W4:Y:S04]  /*5b700*/  LDL.LU.64 R16, [R1+0x6418] ;  /* 0x0064180001107983 */ /* 0x000f280000300a00 */
[----:B------:R-:W-:Y:S04]  /*5b710*/  STL [R1+0x635c], R2 ;  /* 0x00635c0201007387 */ /* 0x000fe80000100800 */
[----:B------:R-:W-:Y:S04]  /*5b720*/  STL [R1+0x6358], R3 ;  /* 0x0063580301007387 */ /* 0x000fe80000100800 */
[----:B------:R0:W-:Y:S04]  /*5b730*/  STL.64 [R1+0xa70], R12 ;  /* 0x000a700c01007387 */ /* 0x0001e80000100a00 */
[----:B------:R1:W-:Y:S01]  /*5b740*/  STL.64 [R1+0xa78], R14 ;  /* 0x000a780e01007387 */ /* 0x0003e20000100a00 */
[----:B0-----:R-:W-:-:S02]  /*5b750*/  F2FP.F16.E4M3.UNPACK_B R12, R0 ;  /* 0x00000000ff0c723e */ /* 0x001fc400020006ff */
[----:B------:R-:W-:Y:S02]  /*5b760*/  F2FP.F16.E4M3.UNPACK_B R13, R29 ;  /* 0x0000001dff0d723e */ /* 0x000fe400020006ff */
[----:B-1----:R-:W-:Y:S01]  /*5b770*/  F2FP.F16.E4M3.UNPACK_B R14, R9 ;  /* 0x00000009ff0e723e */ /* 0x002fe200020006ff */
[----:B------:R-:W3:Y:S01]  /*5b780*/  LDL.LU R29, [R1+0x6410] ;  /* 0x00641000011d7983 */ /* 0x000ee20000300800 */
[----:B------:R-:W-:-:S03]  /*5b790*/  F2FP.F16.E4M3.UNPACK_B R15, R8 ;  /* 0x00000008ff0f723e */ /* 0x000fc600020006ff */
[----:B------:R-:W2:Y:S04]  /*5b7a0*/  LDL.LU R0, [R1+0x1108] ;  /* 0x0011080001007983 */ /* 0x000ea80000300800 */
[----:B------:R-:W-:-:S15]  /*5b7b0*/  HMMA.16816.F32 R4, R12, R10, R4 ;  /* 0x0000000a0c04723c */ /* 0x000fde0000001804 */
[----:B------:R-:W-:-:S04]  /*5b7c0*/  NOP ;  /* 0x0000000000007918 */ /* 0x000fc80000000000 */
[----:B------:R-:W-:Y:S04]  /*5b7d0*/  STL.64 [R1+0xa90], R4 ;  /* 0x000a900401007387 */ /* 0x000fe80000100a00 */
[----:B------:R0:W-:Y:S02]  /*5b7e0*/  STL.64 [R1+0xa98], R6 ;  /* 0x000a980601007387 */ /* 0x0001e40000100a00 */
[----:B0-----:R-:W-:Y:S01]  /*5b7f0*/  HMMA.16816.F32 R4, R12, R26, R20 ;  /* 0x0000001a0c04723c */ /* 0x001fe20000001814 */
[----:B------:R-:W-:Y:S02]  /*5b800*/  IMAD.MOV.U32 R2, RZ, RZ, R26 ;  /* 0x000000ffff027224 */ /* 0x000fe400078e001a */
[----:B------:R-:W-:-:S05]  /*5b810*/  IMAD.MOV.U32 R3, RZ, RZ, R27 ;  /* 0x000000ffff037224 */ /* 0x000fca00078e001b */
[----:B----4-:R-:W-:-:S15]  /*5b820*/  HMMA.16816.F32 R8, R12, R24, R16 ;  /* 0x000000180c08723c */ /* 0x010fde0000001810 */
[----:B------:R-:W-:-:S04]  /*5b830*/  NOP ;  /* 0x0000000000007918 */ /* 0x000fc80000000000 */
[----:B------:R0:W-:Y:S04]  /*5b840*/  STL.64 [R1+0xa60], R8 ;  /* 0x000a600801007387 */ /* 0x0001e80000100a00 */
[----:B------:R1:W-:Y:S04]  /*5b850*/  STL.64 [R1+0xa68], R10 ;  /* 0x000a680a01007387 */ /* 0x0003e80000100a00 */
[----:B------:R-:W-:Y:S04]  /*5b860*/  STL.64 [R1+0xa20], R4 ;  /* 0x000a200401007387 */ /* 0x000fe80000100a00 */
[----:B------:R-:W-:Y:S04]  /*5b870*/  STL.64 [R1+0xa28], R6 ;  /* 0x000a280601007387 */ /* 0x000fe80000100a00 */
[----:B0-----:R-:W4:Y:S04]  /*5b880*/  LDL.LU R8, [R1+0x210] ;  /* 0x0002100001087983 */ /* 0x001f280000300800 */
[----:B------:R-:W4:Y:S04]  /*5b890*/  LDL.LU R9, [R1+0x214] ;  /* 0x0002140001097983 */ /* 0x000f280000300800 */
[----:B-1----:R-:W5:Y:S04]  /*5b8a0*/  LDL.LU R10, [R1+0x218] ;  /* 0x00021800010a7983 */ /* 0x002f680000300800 */
        /* <DEDUP_REMOVED lines=9> */
[----:B--2---:R0:W-:Y:S04]  /*5b940*/  STL.64 [R1+0x63f8], R26 ;  /* 0x0063f81a01007387 */ /* 0x0041e80000100a00 */
[----:B0-----:R-:W2:Y:S04]  /*5b950*/  LDL R26, [R1] ;  /* 0x00000000011a7983 */ /* 0x001ea80000100800 */
[----:B------:R-:W2:Y:S04]  /*5b960*/  LDL R27, [R1+0x4] ;  /* 0x00000400011b7983 */ /* 0x000ea80000100800 */
[----:B------:R-:W-:Y:S04]  /*5b970*/  STL.64 [R1+0x63f0], R24 ;  /* 0x0063f01801007387 */ /* 0x000fe80000100a00 */
[----:B------:R-:W-:Y:S04]  /*5b980*/  STL.64 [R1+0x63d8], R22 ;  /* 0x0063d81601007387 */ /* 0x000fe80000100a00 */
[----:B------:R0:W-:Y:S04]  /*5b990*/  STL.64 [R1+0x63d0], R20 ;  /* 0x0063d01401007387 */ /* 0x0001e80000100a00 */
[----:B0-----:R-:W2:Y:S04]  /*5b9a0*/  LDL.LU R20, [R1+0x260] ;  /* 0x0002600001147983 */ /* 0x001ea80000300800 */
[----:B------:R-:W2:Y:S04]  /*5b9b0*/  LDL.LU R21, [R1+0x264] ;  /* 0x0002640001157983 */ /* 0x000ea80000300800 */
[----:B------:R-:W2:Y:S04]  /*5b9c0*/  LDL.LU R22, [R1+0x268] ;  /* 0x0002680001167983 */ /* 0x000ea80000300800 */
[----:B------:R-:W2:Y:S04]  /*5b9d0*/  LDL.LU R23, [R1+0x26c] ;  /* 0x00026c0001177983 */ /* 0x000ea80000300800 */
[----:B--2---:R-:W-:Y:S04]  /*5b9e0*/  STL.64 [R1+0x6408], R22 ;  /* 0x0064081601007387 */ /* 0x004fe80000100a00 */
[----:B------:R0:W-:Y:S04]  /*5b9f0*/  STL.64 [R1+0x6400], R20 ;  /* 0x0064001401007387 */ /* 0x0001e80000100a00 */
        /* <DEDUP_REMOVED lines=14> */
[----:B-----5:R-:W-:Y:S04]  /*5bae0*/  STL.64 [R1+0x6398], R10 ;  /* 0x0063980a01007387 */ /* 0x020fe80000100a00 */
[----:B----4-:R0:W-:Y:S04]  /*5baf0*/  STL.64 [R1+0x6390], R8 ;  /* 0x0063900801007387 */ /* 0x0101e80000100a00 */
[----:B0-----:R-:W4:Y:S04]  /*5bb00*/  LDL.LU R8, [R1+0x220] ;  /* 0x0002200001087983 */ /* 0x001f280000300800 */
[----:B------:R-:W4:Y:S04]  /*5bb10*/  LDL.LU R9, [R1+0x224] ;  /* 0x0002240001097983 */ /* 0x000f280000300800 */
[----:B------:R-:W4:Y:S04]  /*5bb20*/  LDL.LU R10, [R1+0x228] ;  /* 0x00022800010a7983 */ /* 0x000f280000300800 */
[----:B------:R-:W4:Y:S04]  /*5bb30*/  LDL.LU R11, [R1+0x22c] ;  /* 0x00022c00010b7983 */ /* 0x000f280000300800 */
[----:B------:R-:W5:Y:S04]  /*5bb40*/  LDL.LU R4, [R1+0x1f0] ;  /* 0x0001f00001047983 */ /* 0x000f680000300800 */
[----:B------:R-:W5:Y:S04]  /*5bb50*/  LDL.LU R5, [R1+0x1f4] ;  /* 0x0001f40001057983 */ /* 0x000f680000300800 */
[----:B------:R-:W2:Y:S04]  /*5bb60*/  LDL.LU R6, [R1+0x1f8] ;  /* 0x0001f80001067983 */ /* 0x000ea80000300800 */
[----:B------:R-:W2:Y:S01]  /*5bb70*/  LDL.LU R7, [R1+0x1fc] ;  /* 0x0001fc0001077983 */ /* 0x000ea20000300800 */
[C---:B------:R-:W-:Y:S03]  /*5bb80*/  HMMA.16816.F32 R24, R12.reuse, R26, R20 ;  /* 0x0000001a0c18723c */ /* 0x040fe60000001814 */
[----:B--2---:R-:W-:Y:S04]  /*5bb90*/  STL.64 [R1+0x6378], R6 ;  /* 0x0063780601007387 */ /* 0x004fe80000100a00 */
[----:B-----5:R0:W-:Y:S04]  /*5bba0*/  STL.64 [R1+0x6370], R4 ;  /* 0x0063700401007387 */ /* 0x0201e80000100a00 */
[----:B0-----:R-:W2:Y:S04]  /*5bbb0*/  LDL.LU R4, [R1+0x200] ;  /* 0x0002000001047983 */ /* 0x001ea80000300800 */
[----:B------:R-:W2:Y:S04]  /*5bbc0*/  LDL.LU R5, [R1+0x204] ;  /* 0x0002040001057983 */ /* 0x000ea80000300800 */
[----:B------:R-:W2:Y:S04]  /*5bbd0*/  LDL.LU R6, [R1+0x208] ;  /* 0x0002080001067983 */ /* 0x000ea80000300800 */
[----:B------:R-:W2:Y:S04]  /*5bbe0*/  LDL.LU R7, [R1+0x20c] ;  /* 0x00020c0001077983 */ /* 0x000ea80000300800 */
[----:B------:R-:W5:Y:S04]  /*5bbf0*/  LDL.LU.64 R22, [R1+0x6408] ;  /* 0x0064080001167983 */ /* 0x000f680000300a00 */
[----:B------:R-:W5:Y:S04]  /*5bc00*/  LDL.LU.64 R20, [R1+0x6400] ;  /* 0x0064000001147983 */ /* 0x000f680000300a00 */
        /* <DEDUP_REMOVED lines=9> */
[----:B------:R-:W3:Y:S04]  /*5bca0*/  LDL.LU.64 R24, [R1+0x63e0] ;  /* 0x0063e00001187983 */ /* 0x000ee80000300a00 */
[----:B------:R0:W-:Y:S04]  /*5bcb0*/  STL [R1+0x6344], R28 ;  /* 0x0063441c01007387 */ /* 0x0001e80000100800 */
[----:B0-----:R-:W2:Y:S04]  /*5bcc0*/  LDL.LU R28, [R1+0x1118] ;  /* 0x00111800011c7983 */ /* 0x001ea80000300800 */
[----:B------:R0:W-:Y:S04]  /*5bcd0*/  STL [R1+0x6340], R29 ;  /* 0x0063401d01007387 */ /* 0x0001e80000100800 */
[----:B0-----:R-:W2:Y:S01]  /*5bce0*/  LDL.LU R29, [R1+0x111c] ;  /* 0x00111c00011d7983 */ /* 0x001ea20000300800 */
[----:B-----5:R-:W-:-:S15]  /*5bcf0*/  HMMA.16816.F32 R20, R12, R26, R20 ;  /* 0x0000001a0c14723c */ /* 0x020fde0000001814 */
        /* <DEDUP_REMOVED lines=10> */
[----:B------:R-:W5:Y:S04]  /*5bda0*/  LDL.LU.64 R20, [R1+0x63c0] ;  /* 0x0063c00001147983 */ /* 0x000f680000300a00 */
[----:B------:R0:W-:Y:S04]  /*5bdb0*/  STL.64 [R1+0x62f0], R26 ;  /* 0x0062f01a01007387 */ /* 0x0001e80000100a00 */
[----:B0-----:R-:W2:Y:S04]  /*5bdc0*/  LDL.LU R26, [R1+0x1114] ;  /* 0x00111400011a7983 */ /* 0x001ea80000300800 */
[----:B------:R-:W2:Y:S04]  /*5bdd0*/  LDL.LU R27, [R1+0x1110] ;  /* 0x00111000011b7983 */ /* 0x000ea80000300800 */
[----:B------:R0:W-:Y:S04]  /*5bde0*/  STL.64 [R1+0x62e8], R24 ;  /* 0x0062e81801007387 */ /* 0x0001e80000100a00 */
[----:B0-----:R-:W2:Y:S01]  /*5bdf0*/  LDL.LU R25, [R1+0x110c] ;  /* 0x00110c0001197983 */ /* 0x001ea20000300800 */
[----:B---3--:R-:W-:-:S15]  /*5be00*/  HMMA.16816.F32 R16, R12, R22, R16 ;  /* 0x000000160c10723c */ /* 0x008fde0000001810 */
[----:B------:R-:W-:-:S04]  /*5be10*/  NOP ;  /* 0x0000000000007918 */ /* 0x000fc80000000000 */
        /* <DEDUP_REMOVED lines=8> */
[----:B0-----:R-:W4:Y:S04]  /*5bea0*/  LDL.LU.64 R18, [R1+0x63a8] ;  /* 0x0063a80001127983 */ /* 0x001f280000300a00 */
[----:B------:R-:W3:Y:S04]  /*5beb0*/  LDL.LU.64 R16, [R1+0x63a0] ;  /* 0x0063a00001107983 */ /* 0x000ee80000300a00 */
[----:B------:R-:W-:Y:S04]  /*5bec0*/  STL.64 [R1+0x62d0], R22 ;  /* 0x0062d01601007387 */ /* 0x000fe80000100a00 */
[----:B------:R0:W-:Y:S04]  /*5bed0*/  STL.64 [R1+0x62c8], R20 ;  /* 0x0062c81401007387 */ /* 0x0001e80000100a00 */
[----:B0-----:R-:W5:Y:S04]  /*5bee0*/  LDL.LU R20, [R1+0x1d0] ;  /* 0x0001d00001147983 */ /* 0x001f680000300800 */
[----:B------:R-:W5:Y:S04]  /*5bef0*/  LDL.LU R21, [R1+0x1d4] ;  /* 0x0001d40001157983 */ /* 0x000f680000300800 */
[----:B------:R-:W5:Y:S04]  /*5bf00*/  LDL.LU R22, [R1+0x1d8] ;  /* 0x0001d80001167983 */ /* 0x000f680000300800 */
[----:B------:R-:W5:Y:S01]  /*5bf10*/  LDL.LU R23, [R1+0x1dc] ;  /* 0x0001dc0001177983 */ /* 0x000f620000300800 */
[----:B----4-:R-:W-:-:S15]  /*5bf20*/  HMMA.16816.F32 R8, R12, R18, R8 ;  /* 0x000000120c08723c */ /* 0x010fde0000001808 */
        /* <DEDUP_REMOVED lines=13> */
[----:B0-----:R-:W4:Y:S04]  /*5c000*/  LDL.LU R16, [R1+0x1e0] ;  /* 0x0001e00001107983 */ /* 0x001f280000300800 */
[----:B------:R-:W4:Y:S04]  /*5c010*/  LDL.LU R17, [R1+0x1e4] ;  /* 0x0001e40001117983 */ /* 0x000f280000300800 */
[----:B------:R-:W4:Y:S04]  /*5c020*/  LDL.LU R18, [R1+0x1e8] ;  /* 0x0001e80001127983 */ /* 0x000f280000300800 */
[----:B------:R-:W4:Y:S01]  /*5c030*/  LDL.LU R19, [R1+0x1ec] ;  /* 0x0001ec0001137983 */ /* 0x000f220000300800 */
        /* <DEDUP_REMOVED lines=10> */
[----:B0-----:R-:W4:Y:S04]  /*5c0e0*/  LDL.LU.64 R6, [R1+0x6368] ;  /* 0x0063680001067983 */ /* 0x001f280000300a00 */
[----:B------:R-:W5:Y:S04]  /*5c0f0*/  LDL.LU.64 R4, [R1+0x6360] ;  /* 0x0063600001047983 */ /* 0x000f680000300a00 */
[----:B------:R-:W-:Y:S04]  /*5c100*/  STL [R1+0x62a4], R8 ;  /* 0x0062a40801007387 */ /* 0x000fe80000100800 */
[----:B------:R-:W-:Y:S04]  /*5c110*/  STL [R1+0x62a0], R9 ;  /* 0x0062a00901007387 */ /* 0x000fe80000100800 */
[----:B------:R5:W-:Y:S01]  /*5c120*/  STL.64 [R1+0x62f8], R10 ;  /* 0x0062f80a01007387 */ /* 0x000be20000100a00 */
[----:B------:R-:W-:Y:S01]  /*5c130*/  IMAD R0, R0, 0x100, R25 ;  /* 0x0000010000007824 */ /* 0x000fe200078e0219 */
[C---:B----4-:R-:W-:Y:S08]  /*5c140*/  HMMA.16816.F32 R16, R12.reuse, R6, R16 ;  /* 0x000000060c10723c */ /* 0x050ff00000001810 */
[----:B-----5:R-:W-:Y:S01]  /*5c150*/  HMMA.16816.F32 R8, R12, R4, R20 ;  /* 0x000000040c08723c */ /* 0x020fe20000001814 */
[----:B------:R-:W-:Y:S10]  /*5c160*/  STL.64 [R1+0x6288], R6 ;  /* 0x0062880601007387 */ /* 0x000ff40000100a00 */
[----:B------:R-:W-:Y:S04]  /*5c170*/  STL.64 [R1+0x760], R16 ;  /* 0x0007601001007387 */ /* 0x000fe80000100a00 */
[----:B------:R-:W-:Y:S04]  /*5c180*/  STL.64 [R1+0x768], R18 ;  /* 0x0007681201007387 */ /* 0x000fe80000100a00 */
[----:B------:R0:W-:Y:S04]  /*5c190*/  STL.64 [R1+0x6280], R4 ;  /* 0x0062800401007387 */ /* 0x0001e80000100a00 */
[----:B------:R1:W-:Y:S04]  /*5c1a0*/  STL.64 [R1+0x750], R8 ;  /* 0x0007500801007387 */ /* 0x0003e80000100a00 */
[----:B------:R2:W-:Y:S01]  /*5c1b0*/  STL.64 [R1+0x758], R10 ;  /* 0x0007580a01007387 */ /* 0x0005e20000100a00 */
[----:B0-----:R-:W-:-:S03]  /*5c1c0*/  IMAD R4, R27, 0x100, R26 ;  /* 0x000001001b047824 */ /* 0x001fc600078e021a */
[----:B------:R-:W3:Y:S04]  /*5c1d0*/  LDL.LU R20, [R1+0x160] ;  /* 0x0001600001147983 */ /* 0x000ee80000300800 */
[----:B------:R-:W-:Y:S04]  /*5c1e0*/  STL [R1+0x20], R4 ;  /* 0x0000200401007387 */ /* 0x000fe80000100800 */
[----:B------:R-:W3:Y:S04]  /*5c1f0*/  LDL.LU R21, [R1+0x164] ;  /* 0x0001640001157983 */ /* 0x000ee80000300800 */
[----:B------:R-:W4:Y:S04]  /*5c200*/  LDL.LU R22, [R1+0x168] ;  /* 0x0001680001167983 */ /* 0x000f280000300800 */
[----:B------:R-:W4:Y:S04]  /*5c210*/  LDL.LU R23, [R1+0x16c] ;  /* 0x00016c0001177983 */ /* 0x000f280000300800 */
[----:B------:R-:W5:Y:S04]  /*5c220*/  LDL.LU R24, [R1+0x180] ;  /* 0x0001800001187983 */ /* 0x000f680000300800 */
[----:B------:R-:W5:Y:S04]  /*5c230*/  LDL.LU R25, [R1+0x184] ;  /* 0x0001840001197983 */ /* 0x000f680000300800 */
[----:B------:R-:W2:Y:S04]  /*5c240*/  LDL.LU R26, [R1+0x188] ;  /* 0x00018800011a7983 */ /* 0x000ea80000300800 */
[----:B------:R-:W2:Y:S04]  /*5c250*/  LDL.LU R27, [R1+0x18c] ;  /* 0x00018c00011b7983 */ /* 0x000ea80000300800 */
[----:B--2---:R0:W-:Y:S04]  /*5c260*/  STL.64 [R1+0x6308], R26 ;  /* 0x0063081a01007387 */ /* 0x0041e80000100a00 */
[----:B-----5:R2:W-:Y:S04]  /*5c270*/  STL.64 [R1+0x6300], R24 ;  /* 0x0063001801007387 */ /* 0x0205e80000100a00 */
[----:B-1----:R-:W5:Y:S04]  /*5c280*/  LDL.LU R8, [R1+0x190] ;  /* 0x0001900001087983 */ /* 0x002f680000300800 */
[----:B------:R-:W5:Y:S04]  /*5c290*/  LDL.LU R9, [R1+0x194] ;  /* 0x0001940001097983 */ /* 0x000f680000300800 */
[----:B------:R-:W2:Y:S04]  /*5c2a0*/  LDL.LU R10, [R1+0x198] ;  /* 0x00019800010a7983 */ /* 0x000ea80000300800 */
[----:B------:R-:W2:Y:S01]  /*5c2b0*/  LDL.LU R11, [R1+0x19c] ;  /* 0x00019c00010b7983 */ /* 0x000ea20000300800 */
[----:B0-----:R-:W-:-:S02]  /*5c2c0*/  IMAD.MOV.U32 R26, RZ, RZ, R2 ;  /* 0x000000ffff1a7224 */ /* 0x001fc400078e0002 */
[----:B------:R-:W-:Y:S01]  /*5c2d0*/  IMAD.MOV.U32 R27, RZ, RZ, R3 ;  /* 0x000000ffff1b7224 */ /* 0x000fe200078e0003 */
[----:B--2---:R-:W-:Y:S04]  /*5c2e0*/  STL.64 [R1+0x6318], R10 ;  /* 0x0063180a01007387 */ /* 0x004fe80000100a00 */
[----:B-----5:R0:W-:Y:S04]  /*5c2f0*/  STL.64 [R1+0x6310], R8 ;  /* 0x0063100801007387 */ /* 0x0201e80000100a00 */
[----:B------:R-:W2:Y:S04]  /*5c300*/  LDL.LU R2, [R1+0x635c] ;  /* 0x00635c0001027983 */ /* 0x000ea80000300800 */
[----:B------:R-:W5:Y:S04]  /*5c310*/  LDL.64 R24, [R1+0x10] ;  /* 0x0000100001187983 */ /* 0x000f680000100a00 */
[----:B------:R-:W-:Y:S04]  /*5c320*/  STL.64 [R1+0x6338], R26 ;  /* 0x0063381a01007387 */ /* 0x000fe80000100a00 */
[----:B-----5:R1:W-:Y:S04]  /*5c330*/  STL.64 [R1+0x6330], R24 ;  /* 0x0063301801007387 */ /* 0x0203e80000100a00 */
[----:B0-----:R-:W5:Y:S04]  /*5c340*/  LDL.LU R8, [R1+0x1a0] ;  /* 0x0001a00001087983 */ /* 0x001f680000300800 */
[----:B------:R-:W5:Y:S04]  /*5c350*/  LDL.LU R9, [R1+0x1a4] ;  /* 0x0001a40001097983 */ /* 0x000f680000300800 */
[----:B------:R-:W2:Y:S04]  /*5c360*/  LDL.LU R10, [R1+0x1a8] ;  /* 0x0001a800010a7983 */ /* 0x000ea80000300800 */
[----:B------:R-:W2:Y:S04]  /*5c370*/  LDL.LU R11, [R1+0x1ac] ;  /* 0x0001ac00010b7983 */ /* 0x000ea80000300800 */
[----:B-1----:R-:W2:Y:S04]  /*5c380*/  LDL.LU R24, [R1+0x1c0] ;  /* 0x0001c00001187983 */ /* 0x002ea80000300800 */
[----:B------:R-:W2:Y:S04]  /*5c390*/  LDL.LU R25, [R1+0x1c4] ;  /* 0x0001c40001197983 */ /* 0x000ea80000300800 */
[----:B------:R-:W2:Y:S04]  /*5c3a0*/  LDL.LU R26, [R1+0x1c8] ;  /* 0x0001c800011a7983 */ /* 0x000ea80000300800 */
[----:B------:R-:W2:Y:S01]  /*5c3b0*/  LDL.LU R27, [R1+0x1cc] ;  /* 0x0001cc00011b7983 */ /* 0x000ea20000300800 */
[----:B------:R-:W-:-:S03]  /*5c3c0*/  IMAD R28, R28, 0x100, R29 ;  /* 0x000001001c1c7824 */ /* 0x000fc600078e021d */
[----:B------:R-:W3:Y:S04]  /*5c3d0*/  LDL.LU R3, [R1+0x1124] ;  /* 0x0011240001037983 */ /* 0x000ee80000300800 */
[----:B------:R-:W3:Y:S04]  /*5c3e0*/  LDL.LU R29, [R1+0x1120] ;  /* 0x00112000011d7983 */ /* 0x000ee80000300800 */
[----:B--2---:R-:W-:Y:S04]  /*5c3f0*/  STL.64 [R1+0x6350], R26 ;  /* 0x0063501a01007387 */ /* 0x004fe80000100a00 */
[----:B------:R0:W-:Y:S04]  /*5c400*/  STL.64 [R1+0x6348], R24 ;  /* 0x0063481801007387 */ /* 0x0001e80000100a00 */
[----:B0-----:R-:W2:Y:S04]  /*5c410*/  LDL.LU R24, [R1+0xf0] ;  /* 0x0000f00001187983 */ /* 0x001ea80000300800 */
[----:B------:R-:W2:Y:S04]  /*5c420*/  LDL.LU R25, [R1+0xf4] ;  /* 0x0000f40001197983 */ /* 0x000ea80000300800 */
[----:B------:R-:W2:Y:S04]  /*5c430*/  LDL.LU R26, [R1+0xf8] ;  /* 0x0000f800011a7983 */ /* 0x000ea80000300800 */
[----:B------:R-:W2:Y:S04]  /*5c440*/  LDL.LU R27, [R1+0xfc] ;  /* 0x0000fc00011b7983 */ /* 0x000ea80000300800 */
[----:B------:R-:W2:Y:S04]  /*5c450*/  LDL.64 R4, [R1+0x18] ;  /* 0x0000180001047983 */ /* 0x000ea80000100a00 */
[----:B------:R-:W-:Y:S04]  /*5c460*/  STL.64 [R1+0x6328], R10 ;  /* 0x0063280a01007387 */ /* 0x000fe80000100a00 */
[----:B-----5:R0:W-:Y:S04]  /*5c470*/  STL.64 [R1+0x6320], R8 ;  /* 0x0063200801007387 */ /* 0x0201e80000100a00 */
[----:B0-----:R-:W5:Y:S04]  /*5c480*/  LDL.LU R8, [R1+0x1b0] ;  /* 0x0001b00001087983 */ /* 0x001f680000300800 */
[----:B------:R-:W5:Y:S04]  /*5c490*/  LDL.LU R9, [R1+0x1b4] ;  /* 0x0001b40001097983 */ /* 0x000f680000300800 */
[----:B------:R-:W5:Y:S04]  /*5c4a0*/  LDL.LU R10, [R1+0x1b8] ;  /* 0x0001b800010a7983 */ /* 0x000f680000300800 */
[----:B------:R-:W5:Y:S04]  /*5c4b0*/  LDL.LU R11, [R1+0x1bc] ;  /* 0x0001bc00010b7983 */ /* 0x000f680000300800 */
[----:B------:R-:W2:Y:S04]  /*5c4c0*/  LDL.64 R6, [R1] ;  /* 0x0000000001067983 */ /* 0x000ea80000100a00 */
[----:B----4-:R-:W-:Y:S04]  /*5c4d0*/  STL.64 [R1+0x62e0], R22 ;  /* 0x0062e01601007387 */ /* 0x010fe80000100a00 */
[----:B---3--:R0:W-:Y:S04]  /*5c4e0*/  STL.64 [R1+0x62d8], R20 ;  /* 0x0062d81401007387 */ /* 0x0081e80000100a00 */
[----:B0-----:R-:W3:Y:S04]  /*5c4f0*/  LDL.LU R20, [R1+0x170] ;  /* 0x0001700001147983 */ /* 0x001ee80000300800 */
[----:B------:R-:W3:Y:S04]  /*5c500*/  LDL.LU R21, [R1+0x174] ;  /* 0x0001740001157983 */ /* 0x000ee80000300800 */
[----:B------:R-:W3:Y:S04]  /*5c510*/  LDL.LU R22, [R1+0x178] ;  /* 0x0001780001167983 */ /* 0x000ee80000300800 */
[----:B------:R-:W3:Y:S04]  /*5c520*/  LDL.LU R23, [R1+0x17c] ;  /* 0x00017c0001177983 */ /* 0x000ee80000300800 */
[----:B------:R-:W4:Y:S04]  /*5c530*/  LDL.LU R16, [R1+0x140] ;  /* 0x0001400001107983 */ /* 0x000f280000300800 */
[----:B------:R-:W4:Y:S04]  /*5c540*/  LDL.LU R17, [R1+0x144] ;  /* 0x0001440001117983 */ /* 0x000f280000300800 */
[----:B------:R-:W2:Y:S04]  /*5c550*/  LDL.LU R18, [R1+0x148] ;  /* 0x0001480001127983 */ /* 0x000ea80000300800 */
[----:B------:R-:W2:Y:S01]  /*5c560*/  LDL.LU R19, [R1+0x14c] ;  /* 0x00014c0001137983 */ /* 0x000ea20000300800 */
[----:B------:R-:W-:-:S03]  /*5c570*/  IMAD R29, R29, 0x100, R3 ;  /* 0x000001001d1d7824 */ /* 0x000fc600078e0203 */
[----:B--2---:R-:W-:Y:S04]  /*5c580*/  STL.64 [R1+0x62c0], R18 ;  /* 0x0062c01201007387 */ /* 0x004fe80000100a00 */
[----:B----4-:R0:W-:Y:S04]  /*5c590*/  STL.64 [R1+0x62b8], R16 ;  /* 0x0062b81001007387 */ /* 0x0101e80000100a00 */
[----:B0-----:R-:W2:Y:S04]  /*5c5a0*/  LDL.LU R16, [R1+0x150] ;  /* 0x0001500001107983 */ /* 0x001ea80000300800 */
[----:B------:R-:W2:Y:S04]  /*5c5b0*/  LDL.LU R17, [R1+0x154] ;  /* 0x0001540001117983 */ /* 0x000ea80000300800 */
[----:B------:R-:W2:Y:S04]  /*5c5c0*/  LDL.LU R18, [R1+0x158] ;  /* 0x0001580001127983 */ /* 0x000ea80000300800 */
[----:B------:R-:W2:Y:S04]  /*5c5d0*/  LDL.LU R19, [R1+0x15c] ;  /* 0x00015c0001137983 */ /* 0x000ea80000300800 */
[----:B------:R-:W4:Y:S02]  /*5c5e0*/  LDL.LU R3, [R1+0x6358] ;  /* 0x0063580001037983 */ /* 0x000f240000300800 */
[----:B----4-:R-:W-:Y:S02]  /*5c5f0*/  HMMA.16816.F32 R12, R12, R2, R24 ;  /* 0x000000020c0c723c */ /* 0x010fe40000001818 */
[----:B------:R-:W4:Y:S04]  /*5c600*/  LDL.LU.64 R26, [R1+0x6350] ;  /* 0x00635000011a7983 */ /* 0x000f280000300a00 */
[----:B------:R-:W4:-:S13]  /*5c610*/  LDL.LU.64 R24, [R1+0x6348] ;  /* 0x0063480001187983 */ /* 0x000f1a0000300a00 */
[----:B------:R-:W-:Y:S04]  /*5c620*/  STL.64 [R1+0x730], R12 ;  /* 0x0007300c01007387 */ /* 0x000fe80000100a00 */
[----:B------:R0:W-:Y:S04]  /*5c630*/  STL.64 [R1+0x738], R14 ;  /* 0x0007380e01007387 */ /* 0x0001e80000100a00 */
[----:B0-----:R-:W2:Y:S01]  /*5c640*/  LDL.LU R15, [R1+0x20] ;  /* 0x00002000010f7983 */ /* 0x001ea20000300800 */
[----:B------:R-:W-:Y:S02]  /*5c650*/  F2FP.F16.E4M3.UNPACK_B R12, R0 ;  /* 0x00000000ff0c723e */ /* 0x000fe400020006ff */
[----:B------:R-:W-:Y:S01]  /*5c660*/  F2FP.F16.E4M3.UNPACK_B R14, R28 ;  /* 0x0000001cff0e723e */ /* 0x000fe200020006ff */
[----:B------:R-:W-:Y:S04]  /*5c670*/  STL [R1+0x6254], R2 ;  /* 0x0062540201007387 */ /* 0x000fe80000100800 */
[----:B------:R-:W-:Y:S04]  /*5c680*/  STL [R1+0x6250], R3 ;  /* 0x0062500301007387 */ /* 0x000fe80000100800 */
[----:B------:R-:W3:Y:S01]  /*5c690*/  LDL.LU R28, [R1+0x6344] ;  /* 0x00634400011c7983 */ /* 0x000ee20000300800 */
[----:B--2---:R-:W-:-:S02]  /*5c6a0*/  F2FP.F16.E4M3.UNPACK_B R13, R15 ;  /* 0x0000000fff0d723e */ /* 0x004fc400020006ff */
[----:B------:R-:W-:Y:S02]  /*5c6b0*/  F2FP.F16.E4M3.UNPACK_B R15, R29 ;  /* 0x0000001dff0f723e */ /* 0x000fe400020006ff */
[----:B------:R-:W3:Y:S05]  /*5c6c0*/  LDL.LU R29, [R1+0x6340] ;  /* 0x00634000011d7983 */ /* 0x000eea0000300800 */
[----:B----4-:R-:W-:-:S15]  /*5c6d0*/  HMMA.16816.F32 R24, R12, R4, R24 ;  /* 0x000000040c18723c */ /* 0x010fde0000001818 */
[----:B------:R-:W-:-:S04]  /*5c6e0*/  NOP ;  /* 0x0000000000007918 */ /* 0x000fc80000000000 */
[----:B------:R-:W-:Y:S04]  /*5c6f0*/  STL.64 [R1+0x720], R24 ;  /* 0x0007201801007387 */ /* 0x000fe80000100a00 */
[----:B------:R0:W-:Y:S04]  /*5c700*/  STL.64 [R1+0x728], R26 ;  /* 0x0007281a01007387 */ /* 0x0001e80000100a00 */
[----:B0-----:R-:W2:Y:S04]  /*5c710*/  LDL.LU.64 R26, [R1+0x6338] ;  /* 0x00633800011a7983 */ /* 0x001ea80000300a00 */
[----:B------:R-:W5:Y:S02]  /*5c720*/  LDL.LU.64 R24, [R1+0x6330] ;  /* 0x0063300001187983 */ /* 0x000f640000300a00 */
[----:B-----5:R-:W-:-:S15]  /*5c730*/  HMMA.16816.F32 R8, R12, R24, R8 ;  /* 0x000000180c08723c */ /* 0x020fde0000001808 */
[----:B------:R-:W-:-:S04]  /*5c740*/  NOP ;  /* 0x0000000000007918 */ /* 0x000fc80000000000 */
[----:B------:R-:W-:Y:S04]  /*5c750*/  STL.64 [R1+0x710], R8 ;  /* 0x0007100801007387 */ /* 0x000fe80000100a00 */
[----:B------:R0:W-:Y:S04]  /*5c760*/  STL.64 [R1+0x718], R10 ;  /* 0x0007180a01007387 */ /* 0x0001e80000100a00 */
[----:B0-----:R-:W2:Y:S04]  /*5c770*/  LDL.LU.64 R10, [R1+0x6328] ;  /* 0x00632800010a7983 */ /* 0x001ea80000300a00 */
[----:B------:R-:W2:Y:S01]  /*5c780*/  LDL.LU.64 R8, [R1+0x6320] ;  /* 0x0063200001087983 */ /* 0x000ea20000300a00 */
[----:B------:R-:W-:-:S02]  /*5c790*/  IMAD.MOV.U32 R2, RZ, RZ, R4 ;  /* 0x000000ffff027224 */ /* 0x000fc400078e0004 */
[----:B------:R-:W-:Y:S02]  /*5c7a0*/  IMAD.MOV.U32 R4, RZ, RZ, R24 ;  /* 0x000000ffff047224 */ /* 0x000fe400078e0018 */
[----:B------:R-:W-:Y:S02]  /*5c7b0*/  IMAD.MOV.U32 R3, RZ, RZ, R25 ;  /* 0x000000ffff037224 */ /* 0x000fe400078e0019 */
[----:B--2---:R-:W-:Y:S01]  /*5c7c0*/  HMMA.16816.F32 R24, R12, R26, R8 ;  /* 0x0000001a0c18723c */ /* 0x004fe20000001808 */
[----:B------:R-:W2:Y:S04]  /*5c7d0*/  LDL.LU.64 R10, [R1+0x6318] ;  /* 0x00631800010a7983 */ /* 0x000ea80000300a00 */
[----:B------:R-:W2:-:S14]  /*5c7e0*/  LDL.LU.64 R8, [R1+0x6310] ;  /* 0x0063100001087983 */ /* 0x000e9c0000300a00 */
[----:B------:R-:W-:Y:S04]  /*5c7f0*/  STL.64 [R1+0x700], R24 ;  /* 0x0007001801007387 */ /* 0x000fe80000100a00 */
[----:B------:R0:W-:Y:S04]  /*5c800*/  STL.64 [R1+0x708], R26 ;  /* 0x0007081a01007387 */ /* 0x0001e80000100a00 */
[----:B0-----:R-:W3:Y:S04]  /*5c810*/  LDL.LU.64 R26, [R1+0x6308] ;  /* 0x00630800011a7983 */ /* 0x001ee80000300a00 */
[----:B------:R-:W3:Y:S01]  /*5c820*/  LDL.LU.64 R24, [R1+0x6300] ;  /* 0x0063000001187983 */ /* 0x000ee20000300a00 */
[C---:B--2---:R-:W-:Y:S08]  /*5c830*/  HMMA.16816.F32 R8, R12.reuse, R6, R8 ;  /* 0x000000060c08723c */ /* 0x044ff00000001808 */
[C---:B---3--:R-:W-:Y:S11]  /*5c840*/  HMMA.16816.F32 R24, R12.reuse, R28, R24 ;  /* 0x0000001c0c18723c */ /* 0x048ff60000001818 */
[----:B------:R-:W-:Y:S04]  /*5c850*/  STL.64 [R1+0x6f0], R8 ;  /* 0x0006f00801007387 */ /* 0x000fe80000100a00 */
[----:B------:R0:W-:Y:S04]  /*5c860*/  STL.64 [R1+0x6f8], R10 ;  /* 0x0006f80a01007387 */ /* 0x0001e80000100a00 */
[----:B0-----:R-:W2:Y:S04]  /*5c870*/  LDL.LU.64 R10, [R1+0x62f8] ;  /* 0x0062f800010a7983 */ /* 0x001ea80000300a00 */
[----:B------:R-:W-:Y:S04]  /*5c880*/  STL.64 [R1+0x6d0], R24 ;  /* 0x0006d01801007387 */ /* 0x000fe80000100a00 */
[----:B------:R0:W-:Y:S04]  /*5c890*/  STL.64 [R1+0x6d8], R26 ;  /* 0x0006d81a01007387 */ /* 0x0001e80000100a00 */
[----:B0-----:R-:W3:Y:S04]  /*5c8a0*/  LDL.LU.64 R26, [R1+0x62f0] ;  /* 0x0062f000011a7983 */ /* 0x001ee80000300a00 */
[----:B------:R-:W4:Y:S04]  /*5c8b0*/  LDL.LU.64 R24, [R1+0x62e8] ;  /* 0x0062e80001187983 */ /* 0x000f280000300a00 */
[----:B------:R-:W-:Y:S04]  /*5c8c0*/  STL [R1+0x6258], R28 ;  /* 0x0062581c01007387 */ /* 0x000fe80000100800 */
[----:B------:R-:W-:Y:S01]  /*5c8d0*/  STL [R1+0x6238], R29 ;  /* 0x0062381d01007387 */ /* 0x000fe20000100800 */
[----:B---3--:R-:W-:-:S15]  /*5c8e0*/  HMMA.16816.F32 R20, R12, R26, R20 ;  /* 0x0000001a0c14723c */ /* 0x008fde0000001814 */
        /* <DEDUP_REMOVED lines=9> */
[----:B0-----:R-:W3:Y:S04]  /*5c980*/  LDL.LU.64 R22, [R1+0x62d0] ;  /* 0x0062d00001167983 */ /* 0x001ee80000300a00 */
[----:B------:R-:W4:Y:S04]  /*5c990*/  LDL.LU.64 R20, [R1+0x62c8] ;  /* 0x0062c80001147983 */ /* 0x000f280000300a00 */
[----:B------:R-:W-:Y:S04]  /*5c9a0*/  STL.64 [R1+0x6208], R26 ;  /* 0x0062081a01007387 */ /* 0x000fe80000100a00 */
[----:B------:R0:W-:Y:S04]  /*5c9b0*/  STL.64 [R1+0x6200], R24 ;  /* 0x0062001801007387 */ /* 0x0001e80000100a00 */
[----:B0-----:R-:W5:Y:S04]  /*5c9c0*/  LDL.LU R24, [R1+0x120] ;  /* 0x0001200001187983 */ /* 0x001f680000300800 */
[----:B------:R-:W5:Y:S04]  /*5c9d0*/  LDL.LU R25, [R1+0x124] ;  /* 0x0001240001197983 */ /* 0x000f680000300800 */
[----:B------:R-:W5:Y:S04]  /*5c9e0*/  LDL.LU R26, [R1+0x128] ;  /* 0x00012800011a7983 */ /* 0x000f680000300800 */
[----:B------:R-:W5:Y:S01]  /*5c9f0*/  LDL.LU R27, [R1+0x12c] ;  /* 0x00012c00011b7983 */ /* 0x000f620000300800 */
        /* <DEDUP_REMOVED lines=11> */
[----:B------:R-:W5:Y:S04]  /*5cab0*/  LDL.LU.64 R16, [R1+0x62a8] ;  /* 0x0062a80001107983 */ /* 0x000f680000300a00 */
[----:B------:R-:W-:Y:S04]  /*5cac0*/  STL.64 [R1+0x61e8], R22 ;  /* 0x0061e81601007387 */ /* 0x000fe80000100a00 */
[----:B------:R0:W-:Y:S04]  /*5cad0*/  STL.64 [R1+0x61e0], R20 ;  /* 0x0061e01401007387 */ /* 0x0001e80000100a00 */
[----:B0-----:R-:W4:Y:S04]  /*5cae0*/  LDL.LU R20, [R1+0x360] ;  /* 0x0003600001147983 */ /* 0x001f280000300800 */
[----:B------:R-:W4:Y:S04]  /*5caf0*/  LDL.LU R21, [R1+0x364] ;  /* 0x0003640001157983 */ /* 0x000f280000300800 */
[----:B------:R-:W2:Y:S04]  /*5cb00*/  LDL.LU R22, [R1+0x368] ;  /* 0x0003680001167983 */ /* 0x000ea80000300800 */
[----:B------:R-:W2:Y:S04]  /*5cb10*/  LDL.LU R23, [R1+0x36c] ;  /* 0x00036c0001177983 */ /* 0x000ea80000300800 */
[----:B--2---:R-:W-:Y:S04]  /*5cb20*/  STL.64 [R1+0x6218], R22 ;  /* 0x0062181601007387 */ /* 0x004fe80000100a00 */
[----:B----4-:R0:W-:Y:S04]  /*5cb30*/  STL.64 [R1+0x6210], R20 ;  /* 0x0062101401007387 */ /* 0x0101e80000100a00 */
[----:B0-----:R-:W3:Y:S04]  /*5cb40*/  LDL.LU R20, [R1+0x130] ;  /* 0x0001300001147983 */ /* 0x001ee80000300800 */
[----:B------:R-:W3:Y:S04]  /*5cb50*/  LDL.LU R21, [R1+0x134] ;  /* 0x0001340001157983 */ /* 0x000ee80000300800 */
[----:B------:R-:W3:Y:S04]  /*5cb60*/  LDL.LU R22, [R1+0x138] ;  /* 0x0001380001167983 */ /* 0x000ee80000300800 */
[----:B------:R-:W3:Y:S02]  /*5cb70*/  LDL.LU R23, [R1+0x13c] ;  /* 0x00013c0001177983 */ /* 0x000ee40000300800 */
[----:B---3--:R-:W-:-:S15]  /*5cb80*/  HMMA.16816.F32 R20, R12, R18, R20 ;  /* 0x000000120c14723c */ /* 0x008fde0000001814 */
[----:B------:R-:W-:-:S04]  /*5cb90*/  NOP ;  /* 0x0000000000007918 */ /* 0x000fc80000000000 */
[----:B------:R-:W-:Y:S04]  /*5cba0*/  STL.64 [R1+0x680], R20 ;  /* 0x0006801401007387 */ /* 0x000fe80000100a00 */
[----:B------:R5:W-:Y:S02]  /*5cbb0*/  STL.64 [R1+0x688], R22 ;  /* 0x0006881601007387 */ /* 0x000be40000100a00 */
[----:B-----5:R-:W-:Y:S01]  /*5cbc0*/  HMMA.16816.F32 R20, R12, R16, R24 ;  /* 0x000000100c14723c */ /* 0x020fe20000001818 */
[----:B------:R-:W-:Y:S02]  /*5cbd0*/  IMAD.MOV.U32 R26, RZ, RZ, R4 ;  /* 0x000000ffff1a7224 */ /* 0x000fe400078e0004 */
[----:B------:R-:W-:-:S15]  /*5cbe0*/  IMAD.MOV.U32 R27, RZ, RZ, R3 ;  /* 0x000000ffff1b7224 */ /* 0x000fde00078e0003 */
[----:B------:R-:W-:Y:S01]  /*5cbf0*/  NOP ;  /* 0x0000000000007918 */ /* 0x000fe20000000000 */
[----:B------:R0:W-:Y:S04]  /*5cc00*/  STL.64 [R1+0x2c0], R20 ;  /* 0x0002c01401007387 */ /* 0x0001e80000100a00 */
[----:B------:R1:W-:Y:S04]  /*5cc10*/  STL.64 [R1+0x2c8], R22 ;  /* 0x0002c81601007387 */ /* 0x0003e80000100a00 */
[----:B------:R-:W-:Y:S04]  /*5cc20*/  STL.64 [R1+0x6220], R26 ;  /* 0x0062201a01007387 */ /* 0x000fe80000100a00 */
[----:B0-----:R-:W2:Y:S04]  /*5cc30*/  LDL.LU R20, [R1+0x330] ;  /* 0x0003300001147983 */ /* 0x001ea80000300800 */
[----:B------:R-:W2:Y:S04]  /*5cc40*/  LDL.LU R21, [R1+0x334] ;  /* 0x0003340001157983 */ /* 0x000ea80000300800 */
[----:B-1----:R-:W3:Y:S04]  /*5cc50*/  LDL.LU R22, [R1+0x338] ;  /* 0x0003380001167983 */ /* 0x002ee80000300800 */
[----:B------:R-:W3:Y:S01]  /*5cc60*/  LDL.LU R23, [R1+0x33c] ;  /* 0x00033c0001177983 */ /* 0x000ee20000300800 */
[----:B------:R-:W-:-:S02]  /*5cc70*/  IMAD.MOV.U32 R24, RZ, RZ, R2 ;  /* 0x000000ffff187224 */ /* 0x000fc400078e0002 */
[----:B------:R-:W-:Y:S02]  /*5cc80*/  IMAD.MOV.U32 R0, RZ, RZ, R5 ;  /* 0x000000ffff007224 */ /* 0x000fe400078e0005 */
[----:B------:R-:W-:Y:S02]  /*5cc90*/  IMAD.MOV.U32 R8, RZ, RZ, R6 ;  /* 0x000000ffff087224 */ /* 0x000fe400078e0006 */
[----:B------:R-:W-:Y:S01]  /*5cca0*/  IMAD.MOV.U32 R9, RZ, RZ, R7 ;  /* 0x000000ffff097224 */ /* 0x000fe200078e0007 */
[----:B---3--:R-:W-:Y:S04]  /*5ccb0*/  STL.64 [R1+0x6230], R22 ;  /* 0x0062301601007387 */ /* 0x008fe80000100a00 */
[----:B--2---:R0:W-:Y:S04]  /*5ccc0*/  STL.64 [R1+0x6228], R20 ;  /* 0x0062281401007387 */ /* 0x0041e80000100a00 */
[----:B------:R-:W-:Y:S04]  /*5ccd0*/  STL [R1+0x625c], R24 ;  /* 0x00625c1801007387 */ /* 0x000fe80000100800 */
[----:B0-----:R-:W2:Y:S04]  /*5cce0*/  LDL.LU R20, [R1+0x320] ;  /* 0x0003200001147983 */ /* 0x001ea80000300800 */
[----:B------:R-:W2:Y:S04]  /*5ccf0*/  LDL.LU R21, [R1+0x324] ;  /* 0x0003240001157983 */ /* 0x000ea80000300800 */
[----:B------:R-:W3:Y:S04]  /*5cd00*/  LDL.LU R22, [R1+0x328] ;  /* 0x0003280001167983 */ /* 0x000ee80000300800 */
[----:B------:R-:W3:Y:S04]  /*5cd10*/  LDL.LU R23, [R1+0x32c] ;  /* 0x00032c0001177983 */ /* 0x000ee80000300800 */
[----:B------:R-:W4:Y:S04]  /*5cd20*/  LDL.LU R4, [R1+0x2e0] ;  /* 0x0002e00001047983 */ /* 0x000f280000300800 */
[----:B------:R-:W4:Y:S04]  /*5cd30*/  LDL.LU R5, [R1+0x2e4] ;  /* 0x0002e40001057983 */ /* 0x000f280000300800 */
[----:B------:R-:W5:Y:S04]  /*5cd40*/  LDL.LU R6, [R1+0x2e8] ;  /* 0x0002e80001067983 */ /* 0x000f680000300800 */
[----:B------:R-:W5:Y:S01]  /*5cd50*/  LDL.LU R7, [R1+0x2ec] ;  /* 0x0002ec0001077983 */ /* 0x000f620000300800 */
[----:B------:R-:W-:-:S03]  /*5cd60*/  IMAD.MOV.U32 R25, RZ, RZ, R0 ;  /* 0x000000ffff197224 */ /* 0x000fc600078e0000 */
[----:B-----5:R-:W-:Y:S04]  /*5cd70*/  STL.64 [R1+0x6298], R6 ;  /* 0x0062980601007387 */ /* 0x020fe80000100a00 */
[----:B----4-:R0:W-:Y:S04]  /*5cd80*/  STL.64 [R1+0x6290], R4 ;  /* 0x0062900401007387 */ /* 0x0101e80000100a00 */
[----:B0-----:R-:W4:Y:S04]  /*5cd90*/  LDL.LU R4, [R1+0x2d0] ;  /* 0x0002d00001047983 */ /* 0x001f280000300800 */
[----:B------:R-:W4:Y:S04]  /*5cda0*/  LDL.LU R5, [R1+0x2d4] ;  /* 0x0002d40001057983 */ /* 0x000f280000300800 */
[----:B------:R-:W4:Y:S04]  /*5cdb0*/  LDL.LU R6, [R1+0x2d8] ;  /* 0x0002d80001067983 */ /* 0x000f280000300800 */
        /* <DEDUP_REMOVED lines=10> */
[----:B-----5:R0:W-:Y:S04]  /*5ce60*/  STL.64 [R1+0x6260], R24 ;  /* 0x0062601801007387 */ /* 0x0201e80000100a00 */
[----:B0-----:R-:W2:Y:S04]  /*5ce70*/  LDL.LU R24, [R1+0x310] ;  /* 0x0003100001187983 */ /* 0x001ea80000300800 */
[----:B------:R-:W2:Y:S04]  /*5ce80*/  LDL.LU R25, [R1+0x314] ;  /* 0x0003140001197983 */ /* 0x000ea80000300800 */
[----:B------:R-:W5:Y:S04]  /*5ce90*/  LDL.LU R26, [R1+0x318] ;  /* 0x00031800011a7983 */ /* 0x000f680000300800 */
[----:B------:R-:W5:Y:S01]  /*5cea0*/  LDL.LU R27, [R1+0x31c] ;  /* 0x00031c00011b7983 */ /* 0x000f620000300800 */
[----:B----4-:R-:W-:Y:S03]  /*5ceb0*/  HMMA.16816.F32 R4, R12, R10, R4 ;  /* 0x0000000a0c04723c */ /* 0x010fe60000001804 */
[----:B-----5:R-:W-:Y:S04]  /*5cec0*/  STL.64 [R1+0x6278], R26 ;  /* 0x0062781a01007387 */ /* 0x020fe80000100a00 */
[----:B--2---:R0:W-:Y:S04]  /*5ced0*/  STL.64 [R1+0x6270], R24 ;  /* 0x0062701801007387 */ /* 0x0041e80000100a00 */
[----:B0-----:R-:W2:Y:S04]  /*5cee0*/  LDL.LU R24, [R1+0x2f0] ;  /* 0x0002f00001187983 */ /* 0x001ea80000300800 */
[----:B------:R-:W2:Y:S04]  /*5cef0*/  LDL.LU R25, [R1+0x2f4] ;  /* 0x0002f40001197983 */ /* 0x000ea80000300800 */
[----:B------:R-:W2:Y:S04]  /*5cf00*/  LDL.LU R26, [R1+0x2f8] ;  /* 0x0002f800011a7983 */ /* 0x000ea80000300800 */
[----:B------:R-:W2:Y:S04]  /*5cf10*/  LDL.LU R27, [R1+0x2fc] ;  /* 0x0002fc00011b7983 */ /* 0x000ea80000300800 */
[----:B---3--:R-:W-:Y:S04]  /*5cf20*/  STL.64 [R1+0x6248], R22 ;  /* 0x0062481601007387 */ /* 0x008fe80000100a00 */
[----:B------:R0:W-:Y:S04]  /*5cf30*/  STL.64 [R1+0x6240], R20 ;  /* 0x0062401401007387 */ /* 0x0001e80000100a00 */
[----:B0-----:R-:W3:Y:S04]  /*5cf40*/  LDL.LU R20, [R1+0x300] ;  /* 0x0003000001147983 */ /* 0x001ee80000300800 */
[----:B------:R-:W3:Y:S04]  /*5cf50*/  LDL.LU R21, [R1+0x304] ;  /* 0x0003040001157983 */ /* 0x000ee80000300800 */
[----:B------:R-:W3:Y:S04]  /*5cf60*/  LDL.LU R22, [R1+0x308] ;  /* 0x0003080001167983 */ /* 0x000ee80000300800 */
[----:B------:R-:W3:Y:S04]  /*5cf70*/  LDL.LU R23, [R1+0x30c] ;  /* 0x00030c0001177983 */ /* 0x000ee80000300800 */
[----:B------:R0:W-:Y:S02]  /*5cf80*/  STL.64 [R1+0x61c8], R18 ;  /* 0x0061c81201007387 */ /* 0x0001e40000100a00 */
[----:B0-----:R-:W-:-:S02]  /*5cf90*/  IMAD.MOV.U32 R18, RZ, RZ, R8 ;  /* 0x000000ffff127224 */ /* 0x001fc400078e0008 */
[----:B------:R-:W4:Y:S01]  /*5cfa0*/  LDL.LU R8, [R1+0x62a4] ;  /* 0x0062a40001087983 */ /* 0x000f220000300800 */
[----:B------:R-:W-:-:S03]  /*5cfb0*/  IMAD.MOV.U32 R19, RZ, RZ, R9 ;  /* 0x000000ffff137224 */ /* 0x000fc600078e0009 */
[----:B------:R-:W4:Y:S04]  /*5cfc0*/  LDL.LU R9, [R1+0x62a0] ;  /* 0x0062a00001097983 */ /* 0x000f280000300800 */
[----:B------:R0:W-:Y:S04]  /*5cfd0*/  STL.64 [R1+0x61c0], R16 ;  /* 0x0061c01001007387 */ /* 0x0001e80000100a00 */
[----:B0-----:R-:W5:Y:S04]  /*5cfe0*/  LDL R16, [R1+0x8] ;  /* 0x0000080001107983 */ /* 0x001f680000100800 */
[----:B------:R-:W5:Y:S04]  /*5cff0*/  LDL R17, [R1+0xc] ;  /* 0x00000c0001117983 */ /* 0x000f680000100800 */
        /* <DEDUP_REMOVED lines=8> */
[----:B0-----:R-:W2:Y:S04]  /*5d080*/  LDL.LU.64 R6, [R1+0x6288] ;  /* 0x0062880001067983 */ /* 0x001ea80000300a00 */
[----:B------:R-:W4:Y:S04]  /*5d090*/  LDL.LU.64 R4, [R1+0x6280] ;  /* 0x0062800001047983 */ /* 0x000f280000300a00 */
[----:B------:R-:W-:Y:S04]  /*5d0a0*/  STL.64 [R1+0x61a8], R10 ;  /* 0x0061a80a01007387 */ /* 0x000fe80000100a00 */
[----:B------:R0:W-:Y:S04]  /*5d0b0*/  STL.64 [R1+0x61a0], R8 ;  /* 0x0061a00801007387 */ /* 0x0001e80000100a00 */
[----:B0-----:R-:W3:Y:S04]  /*5d0c0*/  LDL.LU R8, [R1+0x350] ;  /* 0x0003500001087983 */ /* 0x001ee80000300800 */
[----:B------:R-:W3:Y:S04]  /*5d0d0*/  LDL.LU R9, [R1+0x354] ;  /* 0x0003540001097983 */ /* 0x000ee80000300800 */
[----:B------:R-:W3:Y:S04]  /*5d0e0*/  LDL.LU R10, [R1+0x358] ;  /* 0x00035800010a7983 */ /* 0x000ee80000300800 */
[----:B------:R-:W3:Y:S01]  /*5d0f0*/  LDL.LU R11, [R1+0x35c] ;  /* 0x00035c00010b7983 */ /* 0x000ee20000300800 */
        /* <DEDUP_REMOVED lines=13> */
[----:B------:R0:W-:Y:S01]  /*5d1d0*/  STL.64 [R1+0x6180], R4 ;  /* 0x0061800401007387 */ /* 0x0001e20000100a00 */
[----:B------:R-:W-:-:S03]  /*5d1e0*/  IMAD R29, R29, 0x100, R28 ;  /* 0x000001001d1d7824 */ /* 0x000fc600078e021c */
[----:B0-----:R-:W5:Y:S04]  /*5d1f0*/  LDL.LU R4, [R1+0x340] ;  /* 0x0003400001047983 */ /* 0x001f680000300800 */
[----:B------:R-:W5:Y:S04]  /*5d200*/  LDL.LU R5, [R1+0x344] ;  /* 0x0003440001057983 */ /* 0x000f680000300800 */
[----:B------:R-:W5:Y:S04]  /*5d210*/  LDL.LU R6, [R1+0x348] ;  /* 0x0003480001067983 */ /* 0x000f680000300800 */
[----:B------:R-:W5:Y:S01]  /*5d220*/  LDL.LU R7, [R1+0x34c] ;  /* 0x00034c0001077983 */ /* 0x000f620000300800 */
[----:B--2---:R-:W-:-:S02]  /*5d230*/  IMAD R27, R27, 0x100, R2 ;  /* 0x000001001b1b7824 */ /* 0x004fc400078e0202 */
[----:B----4-:R-:W-:Y:S02]  /*5d240*/  IMAD R0, R0, 0x100, R24 ;  /* 0x0000010000007824 */ /* 0x010fe400078e0218 */
[----:B------:R-:W2:Y:S01]  /*5d250*/  LDL.LU R24, [R1+0x625c] ;  /* 0x00625c0001187983 */ /* 0x000ea20000300800 */
[----:B------:R-:W-:-:S03]  /*5d260*/  IMAD R26, R26, 0x100, R3 ;  /* 0x000001001a1a7824 */ /* 0x000fc600078e0203 */
[----:B------:R-:W4:Y:S04]  /*5d270*/  LDL.LU R28, [R1+0x6258] ;  /* 0x00625800011c7983 */ /* 0x000f280000300800 */
[----:B------:R-:W3:Y:S04]  /*5d280*/  LDL.LU R2, [R1+0x6254] ;  /* 0x0062540001027983 */ /* 0x000ee80000300800 */
[----:B------:R-:W3:Y:S02]  /*5d290*/  LDL.LU R3, [R1+0x6250] ;  /* 0x0062500001037983 */ /* 0x000ee40000300800 */
[----:B---3--:R-:W-:Y:S02]  /*5d2a0*/  HMMA.16816.F32 R12, R12, R2, R20 ;  /* 0x000000020c0c723c */ /* 0x008fe40000001814 */
[----:B------:R-:W2:Y:S04]  /*5d2b0*/  LDL.LU.64 R22, [R1+0x6248] ;  /* 0x0062480001167983 */ /* 0x000ea80000300a00 */
[----:B------:R-:W2:-:S13]  /*5d2c0*/  LDL.LU.64 R20, [R1+0x6240] ;  /* 0x0062400001147983 */ /* 0x000e9a0000300a00 */
[----:B------:R0:W-:Y:S04]  /*5d2d0*/  STL.64 [R1+0x40], R12 ;  /* 0x0000400c01007387 */ /* 0x0001e80000100a00 */
[----:B------:R1:W-:Y:S01]  /*5d2e0*/  STL.64 [R1+0x48], R14 ;  /* 0x0000480e01007387 */ /* 0x0003e20000100a00 */
[----:B0-----:R-:W-:Y:S02]  /*5d2f0*/  F2FP.F16.E4M3.UNPACK_B R12, R0 ;  /* 0x00000000ff0c723e */ /* 0x001fe400020006ff */
[----:B------:R-:W-:Y:S02]  /*5d300*/  F2FP.F16.E4M3.UNPACK_B R13, R29 ;  /* 0x0000001dff0d723e */ /* 0x000fe400020006ff */
[----:B-1----:R-:W-:Y:S01]  /*5d310*/  F2FP.F16.E4M3.UNPACK_B R14, R27 ;  /* 0x0000001bff0e723e */ /* 0x002fe200020006ff */
[----:B------:R-:W4:Y:S01]  /*5d320*/  LDL.LU R29, [R1+0x6238] ;  /* 0x00623800011d7983 */ /* 0x000f220000300800 */
[----:B------:R-:W-:-:S07]  /*5d330*/  F2FP.F16.E4M3.UNPACK_B R15, R26 ;  /* 0x0000001aff0f723e */ /* 0x000fce00020006ff */
[----:B--2---:R-:W-:Y:S01]  /*5d340*/  HMMA.16816.F32 R24, R12, R24, R20 ;  /* 0x000000180c18723c */ /* 0x004fe20000001814 */
[----:B------:R-:W2:Y:S04]  /*5d350*/  LDL.LU.64 R22, [R1+0x6230] ;  /* 0x0062300001167983 */ /* 0x000ea80000300a00 */
[----:B------:R-:W2:-:S14]  /*5d360*/  LDL.LU.64 R20, [R1+0x6228] ;  /* 0x0062280001147983 */ /* 0x000e9c0000300a00 */
[----:B------:R-:W-:Y:S04]  /*5d370*/  STL.64 [R1+0x270], R24 ;  /* 0x0002701801007387 */ /* 0x000fe80000100a00 */
[----:B------:R0:W-:Y:S04]  /*5d380*/  STL.64 [R1+0x278], R26 ;  /* 0x0002781a01007387 */ /* 0x0001e80000100a00 */
[----:B0-----:R-:W2:Y:S01]  /*5d390*/  LDL.LU.64 R26, [R1+0x6220] ;  /* 0x00622000011a7983 */ /* 0x001ea20000300a00 */
[C---:B-----5:R-:W-:Y:S08]  /*5d3a0*/  HMMA.16816.F32 R4, R12.reuse, R16, R4 ;  /* 0x000000100c04723c */ /* 0x060ff00000001804 */
[C---:B--2---:R-:W-:Y:S01]  /*5d3b0*/  HMMA.16816.F32 R24, R12.reuse, R26, R20 ;  /* 0x0000001a0c18723c */ /* 0x044fe20000001814 */
[----:B------:R-:W4:Y:S04]  /*5d3c0*/  LDL.LU.64 R22, [R1+0x6218] ;  /* 0x0062180001167983 */ /* 0x000f280000300a00 */
[----:B------:R-:W4:Y:S03]  /*5d3d0*/  LDL.LU.64 R20, [R1+0x6210] ;  /* 0x0062100001147983 */ /* 0x000f260000300a00 */
[C---:B------:R-:W-:Y:S11]  /*5d3e0*/  HMMA.16816.F32 R16, R12.reuse, R18, R8 ;  /* 0x000000120c10723c */ /* 0x040ff60000001808 */
[----:B------:R-:W-:Y:S04]  /*5d3f0*/  STL.64 [R1+0x260], R24 ;  /* 0x0002601801007387 */ /* 0x000fe80000100a00 */
[----:B------:R0:W-:Y:S04]  /*5d400*/  STL.64 [R1+0x268], R26 ;  /* 0x0002681a01007387 */ /* 0x0001e80000100a00 */
[----:B0-----:R-:W2:Y:S04]  /*5d410*/  LDL.LU.64 R26, [R1+0x6208] ;  /* 0x00620800011a7983 */ /* 0x001ea80000300a00 */
[----:B------:R-:W3:Y:S04]  /*5d420*/  LDL.LU.64 R24, [R1+0x6200] ;  /* 0x0062000001187983 */ /* 0x000ee80000300a00 */
[----:B------:R0:W-:Y:S04]  /*5d430*/  STL.64 [R1+0x250], R4 ;  /* 0x0002500401007387 */ /* 0x0001e80000100a00 */
[----:B------:R1:W-:Y:S04]  /*5d440*/  STL.64 [R1+0x258], R6 ;  /* 0x0002580601007387 */ /* 0x0003e80000100a00 */
[----:B0-----:R-:W5:Y:S04]  /*5d450*/  LDL.LU R4, [R1+0x3e0] ;  /* 0x0003e00001047983 */ /* 0x001f680000300800 */
[----:B------:R-:W-:Y:S04]  /*5d460*/  STL.64 [R1+0x240], R16 ;  /* 0x0002401001007387 */ /* 0x000fe80000100a00 */
[----:B------:R-:W-:Y:S01]  /*5d470*/  STL.64 [R1+0x248], R18 ;  /* 0x0002481201007387 */ /* 0x000fe20000100a00 */
[----:B----4-:R-:W-:-:S15]  /*5d480*/  HMMA.16816.F32 R8, R12, R28, R20 ;  /* 0x0000001c0c08723c */ /* 0x010fde0000001814 */
[----:B------:R-:W-:-:S04]  /*5d490*/  NOP ;  /* 0x0000000000007918 */ /* 0x000fc80000000000 */
[----:B------:R-:W-:Y:S04]  /*5d4a0*/  STL.64 [R1+0x230], R8 ;  /* 0x0002300801007387 */ /* 0x000fe80000100a00 */
[----:B------:R-:W-:Y:S04]  /*5d4b0*/  STL.64 [R1+0x238], R10 ;  /* 0x0002380a01007387 */ /* 0x000fe80000100a00 */
[----:B------:R-:W5:Y:S04]  /*5d4c0*/  LDL.LU R5, [R1+0x3e4] ;  /* 0x0003e40001057983 */ /* 0x000f680000300800 */
[----:B-1----:R-:W4:Y:S04]  /*5d4d0*/  LDL.LU R6, [R1+0x3e8] ;  /* 0x0003e80001067983 */ /* 0x002f280000300800 */
[----:B------:R-:W4:Y:S04]  /*5d4e0*/  LDL.LU R7, [R1+0x3ec] ;  /* 0x0003ec0001077983 */ /* 0x000f280000300800 */
        /* <DEDUP_REMOVED lines=18> */
[C---:B--2---:R-:W-:Y:S03]  /*5d610*/  HMMA.16816.F32 R20, R12.reuse, R26, R20 ;  /* 0x0000001a0c14723c */ /* 0x044fe60000001814 */
[----:B---3--:R-:W-:Y:S04]  /*5d620*/  STL.64 [R1+0x61d8], R18 ;  /* 0x0061d81201007387 */ /* 0x008fe80000100a00 */
[----:B------:R0:W-:Y:S04]  /*5d630*/  STL.64 [R1+0x61d0], R16 ;  /* 0x0061d01001007387 */ /* 0x0001e80000100a00 */
[----:B0-----:R-:W2:Y:S04]  /*5d640*/  LDL.LU R16, [R1+0x390] ;  /* 0x0003900001107983 */ /* 0x001ea80000300800 */
[----:B------:R-:W2:Y:S04]  /*5d650*/  LDL.LU R17, [R1+0x394] ;  /* 0x0003940001117983 */ /* 0x000ea80000300800 */
[----:B------:R-:W2:Y:S04]  /*5d660*/  LDL.LU R18, [R1+0x398] ;  /* 0x0003980001127983 */ /* 0x000ea80000300800 */
[----:B------:R-:W2:Y:S04]  /*5d670*/  LDL.LU R19, [R1+0x39c] ;  /* 0x00039c0001137983 */ /* 0x000ea80000300800 */
[----:B------:R-:W-:Y:S04]  /*5d680*/  STL.64 [R1+0x61b8], R10 ;  /* 0x0061b80a01007387 */ /* 0x000fe80000100a00 */
[----:B------:R0:W-:Y:S04]  /*5d690*/  STL.64 [R1+0x61b0], R8 ;  /* 0x0061b00801007387 */ /* 0x0001e80000100a00 */
[----:B0-----:R-:W3:Y:S04]  /*5d6a0*/  LDL.LU R8, [R1+0x3b0] ;  /* 0x0003b00001087983 */ /* 0x001ee80000300800 */
[----:B------:R-:W3:Y:S04]  /*5d6b0*/  LDL.LU R9, [R1+0x3b4] ;  /* 0x0003b40001097983 */ /* 0x000ee80000300800 */
[----:B------:R-:W3:Y:S04]  /*5d6c0*/  LDL.LU R10, [R1+0x3b8] ;  /* 0x0003b800010a7983 */ /* 0x000ee80000300800 */
[----:B------:R-:W3:Y:S04]  /*5d6d0*/  LDL.LU R11, [R1+0x3bc] ;  /* 0x0003bc00010b7983 */ /* 0x000ee80000300800 */
[----:B----4-:R-:W-:Y:S04]  /*5d6e0*/  STL.64 [R1+0x6198], R6 ;  /* 0x0061980601007387 */ /* 0x010fe80000100a00 */
[----:B-----5:R0:W-:Y:S04]  /*5d6f0*/  STL.64 [R1+0x6190], R4 ;  /* 0x0061900401007387 */ /* 0x0201e80000100a00 */
[----:B0-----:R-:W4:Y:S04]  /*5d700*/  LDL.LU R4, [R1+0x3d0] ;  /* 0x0003d00001047983 */ /* 0x001f280000300800 */
[----:B------:R-:W4:Y:S04]  /*5d710*/  LDL.LU R5, [R1+0x3d4] ;  /* 0x0003d40001057983 */ /* 0x000f280000300800 */
[----:B------:R-:W4:Y:S04]  /*5d720*/  LDL.LU R6, [R1+0x3d8] ;  /* 0x0003d80001067983 */ /* 0x000f280000300800 */
[----:B------:R-:W4:Y:S04]  /*5d730*/  LDL.LU R7, [R1+0x3dc] ;  /* 0x0003dc0001077983 */ /* 0x000f280000300800 */
[----:B------:R-:W5:Y:S04]  /*5d740*/  LDL.LU R0, [R1+0x1148] ;  /* 0x0011480001007983 */ /* 0x000f680000300800 */
[----:B------:R0:W-:Y:S04]  /*5d750*/  STL.64 [R1+0x6120], R28 ;  /* 0x0061201c01007387 */ /* 0x0001e80000100a00 */
[----:B0-----:R-:W2:Y:S04]  /*5d760*/  LDL.LU R28, [R1+0x1164] ;  /* 0x00116400011c7983 */ /* 0x001ea80000300800 */
[----:B------:R-:W2:Y:S04]  /*5d770*/  LDL.LU R29, [R1+0x1160] ;  /* 0x00116000011d7983 */ /* 0x000ea80000300800 */
        /* <DEDUP_REMOVED lines=10> */
[----:B------:R-:W-:Y:S04]  /*5d820*/  STL.64 [R1+0x6118], R26 ;  /* 0x0061181a01007387 */ /* 0x000fe80000100a00 */
[----:B------:R0:W-:Y:S04]  /*5d830*/  STL.64 [R1+0x6110], R24 ;  /* 0x0061101801007387 */ /* 0x0001e80000100a00 */
[----:B0-----:R-:W3:Y:S04]  /*5d840*/  LDL.LU R24, [R1+0x400] ;  /* 0x0004000001187983 */ /* 0x001ee80000300800 */
        /* <DEDUP_REMOVED lines=20> */
[----:B------:R0:W-:Y:S04]  /*5d990*/  STL.64 [R1+0x60f8], R22 ;  /* 0x0060f81601007387 */ /* 0x0001e80000100a00 */
[----:B0-----:R-:W2:Y:S04]  /*5d9a0*/  LDL.LU R22, [R1+0x115c] ;  /* 0x00115c0001167983 */ /* 0x001ea80000300800 */
[----:B------:R-:W2:Y:S04]  /*5d9b0*/  LDL.LU R23, [R1+0x1158] ;  /* 0x0011580001177983 */ /* 0x000ea80000300800 */
[----:B------:R0:W-:Y:S04]  /*5d9c0*/  STL.64 [R1+0x60f0], R20 ;  /* 0x0060f01401007387 */ /* 0x0001e80000100a00 */
[----:B0-----:R-:W2:Y:S04]  /*5d9d0*/  LDL.LU R20, [R1+0x1154] ;  /* 0x0011540001147983 */ /* 0x001ea80000300800 */
[----:B------:R-:W2:Y:S01]  /*5d9e0*/  LDL.LU R21, [R1+0x1150] ;  /* 0x0011500001157983 */ /* 0x000ea20000300800 */
[----:B---3--:R-:W-:-:S15]  /*5d9f0*/  HMMA.16816.F32 R8, R12, R18, R8 ;  /* 0x000000120c08723c */ /* 0x008fde0000001808 */
[----:B------:R-:W-:-:S04]  /*5da00*/  NOP ;  /* 0x0000000000007918 */ /* 0x000fc80000000000 */
        /* <DEDUP_REMOVED lines=8> */
[----:B0-----:R-:W4:Y:S04]  /*5da90*/  LDL.LU.64 R10, [R1+0x61a8] ;  /* 0x0061a800010a7983 */ /* 0x001f280000300a00 */
[----:B------:R-:W2:Y:S04]  /*5daa0*/  LDL.LU.64 R8, [R1+0x61a0] ;  /* 0x0061a00001087983 */ /* 0x000ea80000300a00 */
[----:B------:R0:W-:Y:S04]  /*5dab0*/  STL.64 [R1+0x60d8], R18 ;  /* 0x0060d81201007387 */ /* 0x0001e80000100a00 */
[----:B0-----:R-:W5:Y:S04]  /*5dac0*/  LDL.LU R19, [R1+0x114c] ;  /* 0x00114c0001137983 */ /* 0x001f680000300800 */
[----:B------:R-:W-:Y:S01]  /*5dad0*/  STL.64 [R1+0x60d0], R16 ;  /* 0x0060d01001007387 */ /* 0x000fe20000100a00 */
[----:B----4-:R-:W-:-:S15]  /*5dae0*/  HMMA.16816.F32 R4, R12, R10, R4 ;  /* 0x0000000a0c04723c */ /* 0x010fde0000001804 */
[----:B------:R-:W-:-:S04]  /*5daf0*/  NOP ;  /* 0x0000000000007918 */ /* 0x000fc80000000000 */
[----:B------:R-:W-:Y:S04]  /*5db00*/  STL.64 [R1+0x1c0], R4 ;  /* 0x0001c00401007387 */ /* 0x000fe80000100a00 */
[----:B------:R0:W-:Y:S04]  /*5db10*/  STL.64 [R1+0x1c8], R6 ;  /* 0x0001c80601007387 */ /* 0x0001e80000100a00 */
[----:B0-----:R-:W2:Y:S04]  /*5db20*/  LDL.LU.64 R6, [R1+0x6198] ;  /* 0x0061980001067983 */ /* 0x001ea80000300a00 */
[----:B------:R-:W2:Y:S04]  /*5db30*/  LDL.LU.64 R4, [R1+0x6190] ;  /* 0x0061900001047983 */ /* 0x000ea80000300a00 */
[----:B------:R-:W-:Y:S01]  /*5db40*/  STL [R1+0x60c8], R11 ;  /* 0x0060c80b01007387 */ /* 0x000fe20000100800 */
[----:B--2---:R-:W-:-:S15]  /*5db50*/  HMMA.16816.F32 R4, R12, R8, R4 ;  /* 0x000000080c04723c */ /* 0x004fde0000001804 */
[----:B------:R-:W-:-:S04]  /*5db60*/  NOP ;  /* 0x0000000000007918 */ /* 0x000fc80000000000 */
[----:B------:R-:W-:Y:S04]  /*5db70*/  STL.64 [R1+0x1b0], R4 ;  /* 0x0001b00401007387 */ /* 0x000fe80000100a00 */
[----:B------:R0:W-:Y:S04]  /*5db80*/  STL.64 [R1+0x1b8], R6 ;  /* 0x0001b80601007387 */ /* 0x0001e80000100a00 */
[----:B0-----:R-:W2:Y:S04]  /*5db90*/  LDL.LU.64 R6, [R1+0x6188] ;  /* 0x0061880001067983 */ /* 0x001ea80000300a00 */
[----:B------:R-:W3:Y:S04]  /*5dba0*/  LDL.LU.64 R4, [R1+0x6180] ;  /* 0x0061800001047983 */ /* 0x000ee80000300a00 */
[----:B------:R-:W-:Y:S04]  /*5dbb0*/  STL [R1+0x6130], R10 ;  /* 0x0061300a01007387 */ /* 0x000fe80000100800 */
        /* <DEDUP_REMOVED lines=9> */
[----:B0-----:R-:W2:Y:S04]  /*5dc50*/  LDL.LU.64 R26, [R1+0x6178] ;  /* 0x00617800011a7983 */ /* 0x001ea80000300a00 */
[----:B------:R-:W2:Y:S01]  /*5dc60*/  LDL.LU.64 R24, [R1+0x6170] ;  /* 0x0061700001187983 */ /* 0x000ea20000300a00 */
[----:B---3--:R-:W-:Y:S03]  /*5dc70*/  HMMA.16816.F32 R8, R12, R4, R8 ;  /* 0x000000040c08723c */ /* 0x008fe60000001808 */
[----:B------:R-:W-:Y:S04]  /*5dc80*/  STL.64 [R1+0x60b0], R6 ;  /* 0x0060b00601007387 */ /* 0x000fe80000100a00 */
[----:B------:R0:W-:Y:S02]  /*5dc90*/  STL.64 [R1+0x60a8], R4 ;  /* 0x0060a80401007387 */ /* 0x0001e40000100a00 */
[----:B0-----:R-:W-:-:S10]  /*5dca0*/  IMAD R4, R21, 0x100, R20 ;  /* 0x0000010015047824 */ /* 0x001fd400078e0214 */
[----:B------:R0:W-:Y:S04]  /*5dcb0*/  STL.64 [R1+0x190], R8 ;  /* 0x0001900801007387 */ /* 0x0001e80000100a00 */
[----:B------:R-:W-:Y:S04]  /*5dcc0*/  STL.64 [R1+0x198], R10 ;  /* 0x0001980a01007387 */ /* 0x000fe80000100a00 */
[----:B------:R2:W-:Y:S01]  /*5dcd0*/  STL [R1+0x20], R4 ;  /* 0x0000200401007387 */ /* 0x0005e20000100800 */
[----:B0-----:R-:W-:Y:S02]  /*5dce0*/  IMAD R9, R23, 0x100, R22 ;  /* 0x0000010017097824 */ /* 0x001fe400078e0216 */
[----:B------:R-:W-:-:S03]  /*5dcf0*/  IMAD R8, R29, 0x100, R28 ;  /* 0x000001001d087824 */ /* 0x000fc600078e021c */
[----:B------:R-:W-:Y:S04]  /*5dd00*/  STL [R1+0x24], R9 ;  /* 0x0000240901007387 */ /* 0x000fe80000100800 */
[----:B------:R-:W3:Y:S04]  /*5dd10*/  LDL.LU R20, [R1+0x480] ;  /* 0x0004800001147983 */ /* 0x000ee80000300800 */
[----:B------:R-:W-:Y:S01]  /*5dd20*/  STL [R1+0x28], R8 ;  /* 0x0000280801007387 */ /* 0x000fe20000100800 */
[----:B--2---:R-:W-:-:S15]  /*5dd30*/  HMMA.16816.F32 R4, R12, R2, R24 ;  /* 0x000000020c04723c */ /* 0x004fde0000001818 */
[----:B------:R-:W-:-:S04]  /*5dd40*/  NOP ;  /* 0x0000000000007918 */ /* 0x000fc80000000000 */
[----:B------:R-:W-:Y:S04]  /*5dd50*/  STL.64 [R1+0x30], R4 ;  /* 0x0000300401007387 */ /* 0x000fe80000100a00 */
[----:B------:R-:W-:Y:S04]  /*5dd60*/  STL.64 [R1+0x38], R6 ;  /* 0x0000380601007387 */ /* 0x000fe80000100a00 */
[----:B------:R-:W3:Y:S04]  /*5dd70*/  LDL.LU R21, [R1+0x484] ;  /* 0x0004840001157983 */ /* 0x000ee80000300800 */
[----:B------:R-:W2:Y:S04]  /*5dd80*/  LDL.LU R22, [R1+0x488] ;  /* 0x0004880001167983 */ /* 0x000ea80000300800 */
[----:B------:R-:W2:Y:S04]  /*5dd90*/  LDL.LU R23, [R1+0x48c] ;  /* 0x00048c0001177983 */ /* 0x000ea80000300800 */
[----:B------:R-:W4:Y:S04]  /*5dda0*/  LDL.LU R24, [R1+0x460] ;  /* 0x0004600001187983 */ /* 0x000f280000300800 */
[----:B------:R-:W4:Y:S04]  /*5ddb0*/  LDL.LU R25, [R1+0x464] ;  /* 0x0004640001197983 */ /* 0x000f280000300800 */
[----:B----4-:R0:W-:Y:S04]  /*5ddc0*/  STL.64 [R1+0x6138], R24 ;  /* 0x0061381801007387 */ /* 0x0101e80000100a00 */
[----:B------:R-:W4:Y:S04]  /*5ddd0*/  LDL.LU R26, [R1+0x468] ;  /* 0x00046800011a7983 */ /* 0x000f280000300800 */
[----:B------:R-:W4:Y:S04]  /*5dde0*/  LDL.LU R27, [R1+0x46c] ;  /* 0x00046c00011b7983 */ /* 0x000f280000300800 */
[----:B0-----:R-:W2:Y:S04]  /*5ddf0*/  LDL.64 R24, [R1+0x8] ;  /* 0x0000080001187983 */ /* 0x001ea80000100a00 */
[----:B----4-:R-:W-:Y:S04]  /*5de00*/  STL.64 [R1+0x6158], R26 ;  /* 0x0061581a01007387 */ /* 0x010fe80000100a00 */
[----:B--2---:R0:W-:Y:S04]  /*5de10*/  STL.64 [R1+0x6150], R24 ;  /* 0x0061501801007387 */ /* 0x0041e80000100a00 */
[----:B------:R-:W2:Y:S04]  /*5de20*/  LDL.LU R8, [R1+0x450] ;  /* 0x0004500001087983 */ /* 0x000ea80000300800 */
[----:B------:R-:W2:Y:S04]  /*5de30*/  LDL.LU R9, [R1+0x454] ;  /* 0x0004540001097983 */ /* 0x000ea80000300800 */
[----:B------:R-:W4:Y:S04]  /*5de40*/  LDL.LU R10, [R1+0x458] ;  /* 0x00045800010a7983 */ /* 0x000f280000300800 */
[----:B------:R-:W4:Y:S04]  /*5de50*/  LDL.LU R11, [R1+0x45c] ;  /* 0x00045c00010b7983 */ /* 0x000f280000300800 */
[----:B0-----:R-:W2:Y:S04]  /*5de60*/  LDL.LU R24, [R1+0x430] ;  /* 0x0004300001187983 */ /* 0x001ea80000300800 */
[----:B------:R-:W2:Y:S04]  /*5de70*/  LDL.LU R25, [R1+0x434] ;  /* 0x0004340001197983 */ /* 0x000ea80000300800 */
[----:B------:R-:W2:Y:S04]  /*5de80*/  LDL.LU R26, [R1+0x438] ;  /* 0x00043800011a7983 */ /* 0x000ea80000300800 */
[----:B------:R-:W2:Y:S01]  /*5de90*/  LDL.LU R27, [R1+0x43c] ;  /* 0x00043c00011b7983 */ /* 0x000ea20000300800 */
[----:B-----5:R-:W-:-:S03]  /*5dea0*/  IMAD R0, R0, 0x100, R19 ;  /* 0x0000010000007824 */ /* 0x020fc600078e0213 */
[----:B--2---:R-:W-:Y:S04]  /*5deb0*/  STL.64 [R1+0x6168], R26 ;  /* 0x0061681a01007387 */ /* 0x004fe80000100a00 */
[----:B------:R0:W-:Y:S04]  /*5dec0*/  STL.64 [R1+0x6160], R24 ;  /* 0x0061601801007387 */ /* 0x0001e80000100a00 */
[----:B0-----:R-:W2:Y:S04]  /*5ded0*/  LDL.LU R24, [R1+0x420] ;  /* 0x0004200001187983 */ /* 0x001ea80000300800 */
[----:B------:R-:W2:Y:S04]  /*5dee0*/  LDL.LU R25, [R1+0x424] ;  /* 0x0004240001197983 */ /* 0x000ea80000300800 */
[----:B------:R-:W2:Y:S04]  /*5def0*/  LDL.LU R26, [R1+0x428] ;  /* 0x00042800011a7983 */ /* 0x000ea80000300800 */
[----:B------:R-:W2:Y:S04]  /*5df00*/  LDL.LU R27, [R1+0x42c] ;  /* 0x00042c00011b7983 */ /* 0x000ea80000300800 */
[----:B------:R-:W5:Y:S04]  /*5df10*/  LDL.LU R13, [R1+0x20] ;  /* 0x00002000010d7983 */ /* 0x000f680000300800 */
[----:B------:R-:W2:Y:S04]  /*5df20*/  LDL.LU R14, [R1+0x24] ;  /* 0x00002400010e7983 */ /* 0x000ea80000300800 */
[----:B------:R-:W2:Y:S04]  /*5df30*/  LDL.LU R15, [R1+0x28] ;  /* 0x00002800010f7983 */ /* 0x000ea80000300800 */
[----:B------:R-:W2:Y:S04]  /*5df40*/  LDL.64 R4, [R1+0x18] ;  /* 0x0000180001047983 */ /* 0x000ea80000100a00 */
[----:B------:R-:W2:Y:S04]  /*5df50*/  LDL.64 R6, [R1+0x10] ;  /* 0x0000100001067983 */ /* 0x000ea80000100a00 */
[----:B----4-:R-:W-:Y:S04]  /*5df60*/  STL.64 [R1+0x6148], R10 ;  /* 0x0061480a01007387 */ /* 0x010fe80000100a00 */
[----:B------:R0:W-:Y:S04]  /*5df70*/  STL.64 [R1+0x6140], R8 ;  /* 0x0061400801007387 */ /* 0x0001e80000100a00 */
[----:B0-----:R-:W4:Y:S04]  /*5df80*/  LDL.LU R8, [R1+0x440] ;  /* 0x0004400001087983 */ /* 0x001f280000300800 */
[----:B------:R-:W4:Y:S04]  /*5df90*/  LDL.LU R9, [R1+0x444] ;  /* 0x0004440001097983 */ /* 0x000f280000300800 */
[----:B------:R-:W4:Y:S04]  /*5dfa0*/  LDL.LU R10, [R1+0x448] ;  /* 0x00044800010a7983 */ /* 0x000f280000300800 */
[----:B------:R-:W4:Y:S04]  /*5dfb0*/  LDL.LU R11, [R1+0x44c] ;  /* 0x00044c00010b7983 */ /* 0x000f280000300800 */
[----:B------:R-:W4:Y:S04]  /*5dfc0*/  LDL.64 R28, [R1] ;  /* 0x00000000011c7983 */ /* 0x000f280000100a00 */
[----:B------:R-:W-:Y:S04]  /*5dfd0*/  STL.64 [R1+0x6108], R22 ;  /* 0x0061081601007387 */ /* 0x000fe80000100a00 */
[----:B---3--:R0:W-:Y:S04]  /*5dfe0*/  STL.64 [R1+0x6100], R20 ;  /* 0x0061001401007387 */ /* 0x0081e80000100a00 */
[----:B0-----:R-:W3:Y:S04]  /*5dff0*/  LDL.LU R20, [R1+0x470] ;  /* 0x0004700001147983 */ /* 0x001ee80000300800 */
[----:B------:R-:W3:Y:S04]  /*5e000*/  LDL.LU R21, [R1+0x474] ;  /* 0x0004740001157983 */ /* 0x000ee80000300800 */
[----:B------:R-:W3:Y:S04]  /*5e010*/  LDL.LU R22, [R1+0x478] ;  /* 0x0004780001167983 */ /* 0x000ee80000300800 */
[----:B------:R-:W3:Y:S04]  /*5e020*/  LDL.LU R23, [R1+0x47c] ;  /* 0x00047c0001177983 */ /* 0x000ee80000300800 */
[----:B------:R-:W3:Y:S04]  /*5e030*/  LDL.LU R16, [R1+0x4a0] ;  /* 0x0004a00001107983 */ /* 0x000ee80000300800 */
[----:B------:R-:W3:Y:S04]  /*5e040*/  LDL.LU R17, [R1+0x4a4] ;  /* 0x0004a40001117983 */ /* 0x000ee80000300800 */
[----:B------:R-:W3:Y:S04]  /*5e050*/  LDL.LU R18, [R1+0x4a8] ;  /* 0x0004a80001127983 */ /* 0x000ee80000300800 */
[----:B------:R-:W3:Y:S01]  /*5e060*/  LDL.LU R19, [R1+0x4ac] ;  /* 0x0004ac0001137983 */ /* 0x000ee20000300800 */
[----:B------:R-:W-:-:S02]  /*5e070*/  F2FP.F16.E4M3.UNPACK_B R12, R0 ;  /* 0x00000000ff0c723e */ /* 0x000fc400020006ff */
[----:B-----5:R-:W-:Y:S02]  /*5e080*/  F2FP.F16.E4M3.UNPACK_B R13, R13 ;  /* 0x0000000dff0d723e */ /* 0x020fe400020006ff */
[----:B--2---:R-:W-:Y:S02]  /*5e090*/  F2FP.F16.E4M3.UNPACK_B R14, R14 ;  /* 0x0000000eff0e723e */ /* 0x004fe400020006ff */
[----:B------:R-:W-:-:S07]  /*5e0a0*/  F2FP.F16.E4M3.UNPACK_B R15, R15 ;  /* 0x0000000fff0f723e */ /* 0x000fce00020006ff */
[C---:B------:R-:W-:Y:S01]  /*5e0b0*/  HMMA.16816.F32 R24, R12.reuse, R4, R24 ;  /* 0x000000040c18723c */ /* 0x040fe20000001818 */
[----:B---3--:R-:W-:Y:S04]  /*5e0c0*/  STL.64 [R1+0x60e8], R18 ;  /* 0x0060e81201007387 */ /* 0x008fe80000100a00 */
[----:B------:R0:W-:Y:S04]  /*5e0d0*/  STL.64 [R1+0x60e0], R16 ;  /* 0x0060e01001007387 */ /* 0x0001e80000100a00 */
[----:B0-----:R-:W2:Y:S04]  /*5e0e0*/  LDL.LU R16, [R1+0x490] ;  /* 0x0004900001107983 */ /* 0x001ea80000300800 */
[----:B------:R-:W2:Y:S04]  /*5e0f0*/  LDL.LU R17, [R1+0x494] ;  /* 0x0004940001117983 */ /* 0x000ea80000300800 */
[----:B------:R-:W2:Y:S04]  /*5e100*/  LDL.LU R18, [R1+0x498] ;  /* 0x0004980001127983 */ /* 0x000ea80000300800 */
[----:B------:R-:W2:Y:S04]  /*5e110*/  LDL.LU R19, [R1+0x49c] ;  /* 0x00049c0001137983 */ /* 0x000ea80000300800 */
[----:B------:R-:W-:Y:S04]  /*5e120*/  STL [R1+0x607c], R2 ;  /* 0x00607c0201007387 */ /* 0x000fe80000100800 */
[----:B------:R-:W-:Y:S04]  /*5e130*/  STL [R1+0x6078], R3 ;  /* 0x0060780301007387 */ /* 0x000fe80000100800 */
        /* <DEDUP_REMOVED lines=9> */
[----:B------:R-:W4:Y:S02]  /*5e1d0*/  LDL.LU.64 R24, [R1+0x6150] ;  /* 0x0061500001187983 */ /* 0x000f240000300a00 */
[----:B----4-:R-:W-:-:S15]  /*5e1e0*/  HMMA.16816.F32 R8, R12, R24, R8 ;  /* 0x000000180c08723c */ /* 0x010fde0000001808 */
[----:B------:R-:W-:-:S04]  /*5e1f0*/  NOP ;  /* 0x0000000000007918 */ /* 0x000fc80000000000 */
[----:B------:R-:W-:Y:S04]  /*5e200*/  STL.64 [R1+0x160], R8 ;  /* 0x0001600801007387 */ /* 0x000fe80000100a00 */
[----:B------:R0:W-:Y:S04]  /*5e210*/  STL.64 [R1+0x168], R10 ;  /* 0x0001680a01007387 */ /* 0x0001e80000100a00 */
[----:B0-----:R-:W4:Y:S04]  /*5e220*/  LDL.LU.64 R10, [R1+0x6148] ;  /* 0x00614800010a7983 */ /* 0x001f280000300a00 */
[----:B------:R-:W4:Y:S01]  /*5e230*/  LDL.LU.64 R8, [R1+0x6140] ;  /* 0x0061400001087983 */ /* 0x000f220000300a00 */
[----:B------:R-:W-:-:S02]  /*5e240*/  IMAD.MOV.U32 R2, RZ, RZ, R4 ;  /* 0x000000ffff027224 */ /* 0x000fc400078e0004 */
[----:B------:R-:W-:Y:S02]  /*5e250*/  IMAD.MOV.U32 R0, RZ, RZ, R5 ;  /* 0x000000ffff007224 */ /* 0x000fe400078e0005 */
[----:B------:R-:W-:Y:S02]  /*5e260*/  IMAD.MOV.U32 R4, RZ, RZ, R6 ;  /* 0x000000ffff047224 */ /* 0x000fe400078e0006 */
[----:B------:R-:W-:Y:S02]  /*5e270*/  IMAD.MOV.U32 R6, RZ, RZ, R24 ;  /* 0x000000ffff067224 */ /* 0x000fe400078e0018 */
[----:B------:R-:W-:Y:S02]  /*5e280*/  IMAD.MOV.U32 R5, RZ, RZ, R25 ;  /* 0x000000ffff057224 */ /* 0x000fe400078e0019 */
[----:B------:R-:W3:Y:S01]  /*5e290*/  LDL.LU.64 R24, [R1+0x6138] ;  /* 0x0061380001187983 */ /* 0x000ee20000300a00 */
[----:B------:R-:W-:Y:S02]  /*5e2a0*/  IMAD.MOV.U32 R3, RZ, RZ, R7 ;  /* 0x000000ffff037224 */ /* 0x000fe400078e0007 */
[----:B------:R-:W-:Y:S01]  /*5e2b0*/  IMAD.MOV.U32 R7, RZ, RZ, R29 ;  /* 0x000000ffff077224 */ /* 0x000fe200078e001d */
[----:B----4-:R-:W-:-:S15]  /*5e2c0*/  HMMA.16816.F32 R8, R12, R28, R8 ;  /* 0x0000001c0c08723c */ /* 0x010fde0000001808 */
[----:B------:R-:W-:-:S04]  /*5e2d0*/  NOP ;  /* 0x0000000000007918 */ /* 0x000fc80000000000 */
[----:B------:R-:W-:Y:S04]  /*5e2e0*/  STL.64 [R1+0x150], R8 ;  /* 0x0001500801007387 */ /* 0x000fe80000100a00 */
[----:B------:R0:W-:Y:S04]  /*5e2f0*/  STL.64 [R1+0x158], R10 ;  /* 0x0001580a01007387 */ /* 0x0001e80000100a00 */
[----:B0-----:R-:W4:Y:S01]  /*5e300*/  LDL.LU R10, [R1+0x6130] ;  /* 0x00613000010a7983 */ /* 0x001f220000300800 */
[----:B------:R-:W-:-:S03]  /*5e310*/  IMAD.MOV.U32 R11, RZ, RZ, R28 ;  /* 0x000000ffff0b7224 */ /* 0x000fc600078e001c */
[----:B------:R-:W5:Y:S04]  /*5e320*/  LDL.LU.64 R8, [R1+0x6128] ;  /* 0x0061280001087983 */ /* 0x000f680000300a00 */
[----:B------:R-:W3:Y:S02]  /*5e330*/  LDL.LU.64 R28, [R1+0x6120] ;  /* 0x00612000011c7983 */ /* 0x000ee40000300a00 */
[----:B---3--:R-:W-:-:S15]  /*5e340*/  HMMA.16816.F32 R24, R12, R28, R24 ;  /* 0x0000001c0c18723c */ /* 0x008fde0000001818 */
[----:B------:R-:W-:-:S04]  /*5e350*/  NOP ;  /* 0x0000000000007918 */ /* 0x000fc80000000000 */
[----:B------:R-:W-:Y:S04]  /*5e360*/  STL.64 [R1+0x140], R24 ;  /* 0x0001401801007387 */ /* 0x000fe80000100a00 */
[----:B------:R0:W-:Y:S04]  /*5e370*/  STL.64 [R1+0x148], R26 ;  /* 0x0001481a01007387 */ /* 0x0001e80000100a00 */
[----:B0-----:R-:W3:Y:S04]  /*5e380*/  LDL.LU.64 R26, [R1+0x6118] ;  /* 0x00611800011a7983 */ /* 0x001ee80000300a00 */
[----:B------:R-:W2:Y:S04]  /*5e390*/  LDL.LU.64 R24, [R1+0x6110] ;  /* 0x0061100001187983 */ /* 0x000ea80000300a00 */
[----:B------:R-:W-:Y:S04]  /*5e3a0*/  STL [R1+0x6080], R28 ;  /* 0x0060801c01007387 */ /* 0x000fe80000100800 */
[----:B------:R-:W-:Y:S01]  /*5e3b0*/  STL [R1+0x6060], R29 ;  /* 0x0060601d01007387 */ /* 0x000fe20000100800 */
        /* <DEDUP_REMOVED lines=32> */
[----:B0-----:R-:W2:Y:S04]  /*5e5c0*/  LDL.LU R20, [R1+0x4b0] ;  /* 0x0004b00001147983 */ /* 0x001ea80000300800 */
[----:B------:R-:W2:Y:S04]  /*5e5d0*/  LDL.LU R21, [R1+0x4b4] ;  /* 0x0004b40001157983 */ /* 0x000ea80000300800 */
[----:B------:R-:W2:Y:S04]  /*5e5e0*/  LDL.LU R22, [R1+0x4b8] ;  /* 0x0004b80001167983 */ /* 0x000ea80000300800 */
[----:B------:R-:W2:Y:S02]  /*5e5f0*/  LDL.LU R23, [R1+0x4bc] ;  /* 0x0004bc0001177983 */ /* 0x000ea40000300800 */
[----:B--2---:R-:W-:-:S15]  /*5e600*/  HMMA.16816.F32 R20, R12, R18, R20 ;  /* 0x000000120c14723c */ /* 0x004fde0000001814 */
[----:B------:R-:W-:-:S04]  /*5e610*/  NOP ;  /* 0x0000000000007918 */ /* 0x000fc80000000000 */
[----:B------:R-:W-:Y:S04]  /*5e620*/  STL.64 [R1+0xf0], R20 ;  /* 0x0000f01401007387 */ /* 0x000fe80000100a00 */
[----:B------:R3:W-:Y:S02]  /*5e630*/  STL.64 [R1+0xf8], R22 ;  /* 0x0000f81601007387 */ /* 0x0007e40000100a00 */
[----:B---3--:R-:W-:Y:S01]  /*5e640*/  HMMA.16816.F32 R20, R12, R16, R24 ;  /* 0x000000100c14723c */ /* 0x008fe20000001818 */
[----:B------:R-:W-:Y:S02]  /*5e650*/  IMAD.MOV.U32 R26, RZ, RZ, R11 ;  /* 0x000000ffff1a7224 */ /* 0x000fe400078e000b */
[----:B------:R-:W-:Y:S01]  /*5e660*/  IMAD.MOV.U32 R27, RZ, RZ, R7 ;  /* 0x000000ffff1b7224 */ /* 0x000fe200078e0007 */
[----:B------:R-:W4:-:S15]  /*5e670*/  LDL.LU R11, [R1+0x60c8] ;  /* 0x0060c800010b7983 */ /* 0x000f1e0000300800 */
        /* <DEDUP_REMOVED lines=8> */
[----:B------:R-:W-:Y:S01]  /*5e700*/  IMAD.MOV.U32 R25, RZ, RZ, R5 ;  /* 0x000000ffff197224 */ /* 0x000fe200078e0005 */
[----:B---3--:R-:W-:Y:S04]  /*5e710*/  STL.64 [R1+0x6028], R22 ;  /* 0x0060281601007387 */ /* 0x008fe80000100a00 */
[----:B--2---:R0:W-:Y:S04]  /*5e720*/  STL.64 [R1+0x6020], R20 ;  /* 0x0060201401007387 */ /* 0x0041e80000100a00 */
[----:B------:R-:W-:Y:S04]  /*5e730*/  STL.64 [R1+0x6030], R24 ;  /* 0x0060301801007387 */ /* 0x000fe80000100a00 */
[----:B0-----:R-:W2:Y:S04]  /*5e740*/  LDL.LU R20, [R1+0x540] ;  /* 0x0005400001147983 */ /* 0x001ea80000300800 */
[----:B------:R-:W2:Y:S04]  /*5e750*/  LDL.LU R21, [R1+0x544] ;  /* 0x0005440001157983 */ /* 0x000ea80000300800 */
[----:B------:R-:W3:Y:S04]  /*5e760*/  LDL.LU R22, [R1+0x548] ;  /* 0x0005480001167983 */ /* 0x000ee80000300800 */
        /* <DEDUP_REMOVED lines=10> */
[----:B------:R-:W-:-:S03]  /*5e810*/  IMAD.MOV.U32 R24, RZ, RZ, R2 ;  /* 0x000000ffff187224 */ /* 0x000fc600078e0002 */
[----:B---3--:R-:W-:Y:S04]  /*5e820*/  STL.64 [R1+0x6058], R22 ;  /* 0x0060581601007387 */ /* 0x008fe80000100a00 */
[----:B--2---:R0:W-:Y:S04]  /*5e830*/  STL.64 [R1+0x6050], R20 ;  /* 0x0060501401007387 */ /* 0x0041e80000100a00 */
[----:B------:R-:W-:Y:S04]  /*5e840*/  STL [R1+0x6084], R24 ;  /* 0x0060841801007387 */ /* 0x000fe80000100800 */
[----:B0-----:R-:W2:Y:S04]  /*5e850*/  LDL.LU R20, [R1+0x520] ;  /* 0x0005200001147983 */ /* 0x001ea80000300800 */
[----:B------:R-:W2:Y:S04]  /*5e860*/  LDL.LU R21, [R1+0x524] ;  /* 0x0005240001157983 */ /* 0x000ea80000300800 */
[----:B------:R-:W3:Y:S04]  /*5e870*/  LDL.LU R22, [R1+0x528] ;  /* 0x0005280001167983 */ /* 0x000ee80000300800 */
[----:B------:R-:W3:Y:S04]  /*5e880*/  LDL.LU R23, [R1+0x52c] ;  /* 0x00052c0001177983 */ /* 0x000ee80000300800 */
[----:B------:R-:W2:Y:S04]  /*5e890*/  LDL.LU R4, [R1+0x4e0] ;  /* 0x0004e00001047983 */ /* 0x000ea80000300800 */
[----:B------:R-:W2:Y:S04]  /*5e8a0*/  LDL.LU R5, [R1+0x4e4] ;  /* 0x0004e40001057983 */ /* 0x000ea80000300800 */
[----:B------:R-:W2:Y:S04]  /*5e8b0*/  LDL.LU R6, [R1+0x4e8] ;  /* 0x0004e80001067983 */ /* 0x000ea80000300800 */
[----:B------:R-:W2:Y:S01]  /*5e8c0*/  LDL.LU R7, [R1+0x4ec] ;  /* 0x0004ec0001077983 */ /* 0x000ea20000300800 */
[----:B------:R-:W-:-:S03]  /*5e8d0*/  IMAD.MOV.U32 R25, RZ, RZ, R0 ;  /* 0x000000ffff197224 */ /* 0x000fc600078e0000 */
[----:B--2---:R-:W-:Y:S04]  /*5e8e0*/  STL.64 [R1+0x60c0], R6 ;  /* 0x0060c00601007387 */ /* 0x004fe80000100a00 */
[----:B------:R0:W-:Y:S04]  /*5e8f0*/  STL.64 [R1+0x60b8], R4 ;  /* 0x0060b80401007387 */ /* 0x0001e80000100a00 */
[----:B0-----:R-:W4:Y:S04]  /*5e900*/  LDL.LU R4, [R1+0x4d0] ;  /* 0x0004d00001047983 */ /* 0x001f280000300800 */
[----:B------:R-:W4:Y:S04]  /*5e910*/  LDL.LU R5, [R1+0x4d4] ;  /* 0x0004d40001057983 */ /* 0x000f280000300800 */
[----:B------:R-:W4:Y:S04]  /*5e920*/  LDL.LU R6, [R1+0x4d8] ;  /* 0x0004d80001067983 */ /* 0x000f280000300800 */
[----:B------:R-:W4:Y:S04]  /*5e930*/  LDL.LU R7, [R1+0x4dc] ;  /* 0x0004dc0001077983 */ /* 0x000f280000300800 */
        /* <DEDUP_REMOVED lines=13> */
[----:B------:R-:W2:Y:S01]  /*5ea10*/  LDL.LU R27, [R1+0x51c] ;  /* 0x00051c00011b7983 */ /* 0x000ea20000300800 */
[C---:B----4-:R-:W-:Y:S03]  /*5ea20*/  HMMA.16816.F32 R4, R12.reuse, R10, R4 ;  /* 0x0000000a0c04723c */ /* 0x050fe60000001804 */
[----:B--2---:R-:W-:Y:S04]  /*5ea30*/  STL.64 [R1+0x60a0], R26 ;  /* 0x0060a01a01007387 */ /* 0x004fe80000100a00 */
[----:B------:R0:W-:Y:S04]  /*5ea40*/  STL.64 [R1+0x6098], R24 ;  /* 0x0060981801007387 */ /* 0x0001e80000100a00 */
        /* <DEDUP_REMOVED lines=10> */
[----:B------:R-:W-:Y:S04]  /*5eaf0*/  STL.64 [R1+0x5fe0], R18 ;  /* 0x005fe01201007387 */ /* 0x000fe80000100a00 */
[----:B------:R0:W-:Y:S04]  /*5eb00*/  STL.64 [R1+0x5fd8], R16 ;  /* 0x005fd81001007387 */ /* 0x0001e80000100a00 */
[----:B0-----:R-:W4:Y:S04]  /*5eb10*/  LDL.LU R16, [R1+0x580] ;  /* 0x0005800001107983 */ /* 0x001f280000300800 */
[----:B------:R-:W4:Y:S04]  /*5eb20*/  LDL.LU R17, [R1+0x584] ;  /* 0x0005840001117983 */ /* 0x000f280000300800 */
[----:B------:R-:W4:Y:S04]  /*5eb30*/  LDL.LU R18, [R1+0x588] ;  /* 0x0005880001127983 */ /* 0x000f280000300800 */
[----:B------:R-:W4:Y:S04]  /*5eb40*/  LDL.LU R19, [R1+0x58c] ;  /* 0x00058c0001137983 */ /* 0x000f280000300800 */
        /* <DEDUP_REMOVED lines=29> */
[----:B------:R0:W-:Y:S01]  /*5ed20*/  STL.64 [R1+0x5f98], R4 ;  /* 0x005f980401007387 */ /* 0x0001e20000100a00 */
[----:B------:R-:W-:-:S03]  /*5ed30*/  IMAD R29, R29, 0x100, R28 ;  /* 0x000001001d1d7824 */ /* 0x000fc600078e021c */
[----:B0-----:R-:W3:Y:S04]  /*5ed40*/  LDL.LU R4, [R1+0x560] ;  /* 0x0005600001047983 */ /* 0x001ee80000300800 */
[----:B------:R-:W3:Y:S04]  /*5ed50*/  LDL.LU R5, [R1+0x564] ;  /* 0x0005640001057983 */ /* 0x000ee80000300800 */
[----:B------:R-:W3:Y:S04]  /*5ed60*/  LDL.LU R6, [R1+0x568] ;  /* 0x0005680001067983 */ /* 0x000ee80000300800 */
[----:B------:R-:W3:Y:S01]  /*5ed70*/  LDL.LU R7, [R1+0x56c] ;  /* 0x00056c0001077983 */ /* 0x000ee20000300800 */
[----:B--2---:R-:W-:-:S02]  /*5ed80*/  IMAD R27, R27, 0x100, R2 ;  /* 0x000001001b1b7824 */ /* 0x004fc400078e0202 */
[----:B-----5:R-:W-:Y:S02]  /*5ed90*/  IMAD R0, R0, 0x100, R24 ;  /* 0x0000010000007824 */ /* 0x020fe400078e0218 */
[----:B------:R-:W2:Y:S01]  /*5eda0*/  LDL.LU R24, [R1+0x6084] ;  /* 0x0060840001187983 */ /* 0x000ea20000300800 */
[----:B------:R-:W-:-:S03]  /*5edb0*/  IMAD R26, R26, 0x100, R3 ;  /* 0x000001001a1a7824 */ /* 0x000fc600078e0203 */
[----:B------:R-:W5:Y:S04]  /*5edc0*/  LDL.LU R28, [R1+0x6080] ;  /* 0x00608000011c7983 */ /* 0x000f680000300800 */
        /* <DEDUP_REMOVED lines=10> */
[----:B------:R-:W5:Y:S01]  /*5ee70*/  LDL.LU R29, [R1+0x6060] ;  /* 0x00606000011d7983 */ /* 0x000f620000300800 */
        /* <DEDUP_REMOVED lines=21> */
[----:B------:R-:W3:-:S13]  /*5efd0*/  LDL.LU.64 R20, [R1+0x6008] ;  /* 0x0060080001147983 */ /* 0x000eda0000300a00 */
[----:B------:R-:W-:Y:S04]  /*5efe0*/  STL.64 [R1+0x60], R24 ;  /* 0x0000601801007387 */ /* 0x000fe80000100a00 */
[----:B------:R0:W-:Y:S04]  /*5eff0*/  STL.64 [R1+0x68], R26 ;  /* 0x0000681a01007387 */ /* 0x0001e80000100a00 */
[----:B0-----:R-:W2:Y:S04]  /*5f000*/  LDL.LU.64 R26, [R1+0x6000] ;  /* 0x00600000011a7983 */ /* 0x001ea80000300a00 */
[----:B------:R-:W4:Y:S01]  /*5f010*/  LDL.LU.64 R24, [R1+0x5ff8] ;  /* 0x005ff80001187983 */ /* 0x000f220000300a00 */
[----:B-----5:R-:W-:Y:S03]  /*5f020*/  HMMA.16816.F32 R4, R12, R28, R4 ;  /* 0x0000001c0c04723c */ /* 0x020fe60000001804 */
[----:B------:R-:W-:-:S15]  /*5f030*/  STL.64 [R1+0x5f38], R28 ;  /* 0x005f381c01007387 */ /* 0x000fde0000100a00 */
[----:B------:R-:W-:Y:S01]  /*5f040*/  NOP ;  /* 0x0000000000007918 */ /* 0x000fe20000000000 */
[----:B------:R-:W-:Y:S04]  /*5f050*/  STL.64 [R1+0x50], R4 ;  /* 0x0000500401007387 */ /* 0x000fe80000100a00 */
[----:B------:R2:W-:Y:S02]  /*5f060*/  STL.64 [R1+0x58], R6 ;  /* 0x0000580601007387 */ /* 0x0005e40000100a00 */
[C---:B--2---:R-:W-:Y:S08]  /*5f070*/  HMMA.16816.F32 R4, R12.reuse, R26, R8 ;  /* 0x0000001a0c04723c */ /* 0x044ff00000001808 */
[C---:B----4-:R-:W-:Y:S11]  /*5f080*/  HMMA.16816.F32 R8, R12.reuse, R24, R16 ;  /* 0x000000180c08723c */ /* 0x050ff60000001810 */
[----:B------:R0:W-:Y:S04]  /*5f090*/  STL.64 [R1+0x2d0], R4 ;  /* 0x0002d00401007387 */ /* 0x0001e80000100a00 */
[----:B------:R1:W-:Y:S04]  /*5f0a0*/  STL.64 [R1+0x2d8], R6 ;  /* 0x0002d80601007387 */ /* 0x0003e80000100a00 */
[----:B0-----:R-:W2:Y:S04]  /*5f0b0*/  LDL.LU R4, [R1+0x5e0] ;  /* 0x0005e00001047983 */ /* 0x001ea80000300800 */
[----:B------:R0:W-:Y:S04]  /*5f0c0*/  STL.64 [R1+0x2f0], R8 ;  /* 0x0002f00801007387 */ /* 0x0001e80000100a00 */
[----:B------:R4:W-:Y:S04]  /*5f0d0*/  STL.64 [R1+0x2f8], R10 ;  /* 0x0002f80a01007387 */ /* 0x0009e80000100a00 */
[----:B------:R-:W2:Y:S04]  /*5f0e0*/  LDL.LU R5, [R1+0x5e4] ;  /* 0x0005e40001057983 */ /* 0x000ea80000300800 */
[----:B-1----:R-:W5:Y:S04]  /*5f0f0*/  LDL.LU R6, [R1+0x5e8] ;  /* 0x0005e80001067983 */ /* 0x002f680000300800 */
[----:B------:R-:W5:Y:S04]  /*5f100*/  LDL.LU R7, [R1+0x5ec] ;  /* 0x0005ec0001077983 */ /* 0x000f680000300800 */
[----:B0-----:R-:W2:Y:S04]  /*5f110*/  LDL.LU R8, [R1+0x5c0] ;  /* 0x0005c00001087983 */ /* 0x001ea80000300800 */
[----:B------:R-:W2:Y:S04]  /*5f120*/  LDL.LU R9, [R1+0x5c4] ;  /* 0x0005c40001097983 */ /* 0x000ea80000300800 */
[----:B----4-:R-:W4:Y:S04]  /*5f130*/  LDL.LU R10, [R1+0x5c8] ;  /* 0x0005c800010a7983 */ /* 0x010f280000300800 */
        /* <DEDUP_REMOVED lines=11> */
[----:B----4-:R-:W-:Y:S04]  /*5f1f0*/  STL.64 [R1+0x5fd0], R10 ;  /* 0x005fd00a01007387 */ /* 0x010fe80000100a00 */
[----:B------:R0:W-:Y:S04]  /*5f200*/  STL.64 [R1+0x5fc8], R8 ;  /* 0x005fc80801007387 */ /* 0x0001e80000100a00 */
[----:B0-----:R-:W4:Y:S04]  /*5f210*/  LDL.LU R8, [R1+0x5b0] ;  /* 0x0005b00001087983 */ /* 0x001f280000300800 */
[----:B------:R-:W4:Y:S04]  /*5f220*/  LDL.LU R9, [R1+0x5b4] ;  /* 0x0005b40001097983 */ /* 0x000f280000300800 */
[----:B------:R-:W4:Y:S04]  /*5f230*/  LDL.LU R10, [R1+0x5b8] ;  /* 0x0005b800010a7983 */ /* 0x000f280000300800 */
[----:B------:R-:W4:Y:S04]  /*5f240*/  LDL.LU R11, [R1+0x5bc] ;  /* 0x0005bc00010b7983 */ /* 0x000f280000300800 */
[----:B-----5:R-:W-:Y:S04]  /*5f250*/  STL.64 [R1+0x5fb0], R6 ;  /* 0x005fb00601007387 */ /* 0x020fe80000100a00 */
[----:B------:R0:W-:Y:S04]  /*5f260*/  STL.64 [R1+0x5fa8], R4 ;  /* 0x005fa80401007387 */ /* 0x0001e80000100a00 */
[----:B0-----:R-:W5:Y:S04]  /*5f270*/  LDL.LU R4, [R1+0x5d0] ;  /* 0x0005d00001047983 */ /* 0x001f680000300800 */
[----:B------:R-:W5:Y:S04]  /*5f280*/  LDL.LU R5, [R1+0x5d4] ;  /* 0x0005d40001057983 */ /* 0x000f680000300800 */
[----:B------:R-:W5:Y:S04]  /*5f290*/  LDL.LU R6, [R1+0x5d8] ;  /* 0x0005d80001067983 */ /* 0x000f680000300800 */
[----:B------:R-:W5:Y:S04]  /*5f2a0*/  LDL.LU R7, [R1+0x5dc] ;  /* 0x0005dc0001077983 */ /* 0x000f680000300800 */
[----:B------:R-:W2:Y:S04]  /*5f2b0*/  LDL.LU R0, [R1+0x1188] ;  /* 0x0011880001007983 */ /* 0x000ea80000300800 */
[----:B------:R-:W2:Y:S04]  /*5f2c0*/  LDL.LU.64 R28, [R1+0x18] ;  /* 0x00001800011c7983 */ /* 0x000ea80000300a00 */
        /* <DEDUP_REMOVED lines=12> */
[C---:B------:R-:W-:Y:S03]  /*5f390*/  HMMA.16816.F32 R16, R12.reuse, R22, R16 ;  /* 0x000000160c10723c */ /* 0x040fe60000001810 */
[----:B--2---:R-:W-:Y:S04]  /*5f3a0*/  STL.64 [R1+0x5f90], R26 ;  /* 0x005f901a01007387 */ /* 0x004fe80000100a00 */
        /* <DEDUP_REMOVED lines=14> */
[----:B------:R-:W3:Y:S04]  /*5f490*/  LDL.LU.64 R16, [R1+0x5fd8] ;  /* 0x005fd80001107983 */ /* 0x000ee80000300a00 */
[----:B------:R-:W-:Y:S04]  /*5f4a0*/  STL.64 [R1+0x5f10], R22 ;  /* 0x005f101601007387 */ /* 0x000fe80000100a00 */
[----:B------:R0:W-:Y:S04]  /*5f4b0*/  STL.64 [R1+0x5f08], R20 ;  /* 0x005f081401007387 */ /* 0x0001e80000100a00 */
[----:B0-----:R-:W2:Y:S04]  /*5f4c0*/  LDL.LU R20, [R1+0x600] ;  /* 0x0006000001147983 */ /* 0x001ea80000300800 */
[----:B------:R-:W2:Y:S04]  /*5f4d0*/  LDL.LU R21, [R1+0x604] ;  /* 0x0006040001157983 */ /* 0x000ea80000300800 */
[----:B------:R-:W2:Y:S04]  /*5f4e0*/  LDL.LU R22, [R1+0x608] ;  /* 0x0006080001167983 */ /* 0x000ea80000300800 */
[----:B------:R-:W2:Y:S01]  /*5f4f0*/  LDL.LU R23, [R1+0x60c] ;  /* 0x00060c0001177983 */ /* 0x000ea20000300800 */
        /* <DEDUP_REMOVED lines=12> */
[----:B------:R0:W-:Y:S04]  /*5f5c0*/  STL.64 [R1+0x5ef0], R18 ;  /* 0x005ef01201007387 */ /* 0x0001e80000100a00 */
[----:B0-----:R-:W4:Y:S04]  /*5f5d0*/  LDL.LU R18, [R1+0x11a4] ;  /* 0x0011a40001127983 */ /* 0x001f280000300800 */
[----:B------:R-:W4:Y:S04]  /*5f5e0*/  LDL.LU R19, [R1+0x11a0] ;  /* 0x0011a00001137983 */ /* 0x000f280000300800 */
[----:B------:R0:W-:Y:S04]  /*5f5f0*/  STL.64 [R1+0x5ee8], R16 ;  /* 0x005ee81001007387 */ /* 0x0001e80000100a00 */
[----:B0-----:R-:W2:Y:S04]  /*5f600*/  LDL.LU R16, [R1+0x119c] ;  /* 0x00119c0001107983 */ /* 0x001ea80000300800 */
[----:B------:R-:W2:Y:S01]  /*5f610*/  LDL.LU R17, [R1+0x1198] ;  /* 0x0011980001117983 */ /* 0x000ea20000300800 */
        /* <DEDUP_REMOVED lines=12> */
[----:B------:R0:W-:Y:S04]  /*5f6e0*/  STL.64 [R1+0x5ed0], R10 ;  /* 0x005ed00a01007387 */ /* 0x0001e80000100a00 */
[----:B0-----:R-:W5:Y:S04]  /*5f6f0*/  LDL.LU R10, [R1+0x1194] ;  /* 0x00119400010a7983 */ /* 0x001f680000300800 */
[----:B------:R-:W5:Y:S04]  /*5f700*/  LDL.LU R11, [R1+0x1190] ;  /* 0x00119000010b7983 */ /* 0x000f680000300800 */
[----:B------:R0:W-:Y:S04]  /*5f710*/  STL.64 [R1+0x5ec8], R8 ;  /* 0x005ec80801007387 */ /* 0x0001e80000100a00 */
[----:B0-----:R-:W3:Y:S01]  /*5f720*/  LDL.LU R9, [R1+0x118c] ;  /* 0x00118c0001097983 */ /* 0x001ee20000300800 */
[----:B--2---:R-:W-:-:S15]  /*5f730*/  HMMA.16816.F32 R24, R12, R6, R24 ;  /* 0x000000060c18723c */ /* 0x004fde0000001818 */
[----:B------:R-:W-:-:S04]  /*5f740*/  NOP ;  /* 0x0000000000007918 */ /* 0x000fc80000000000 */
[----:B------:R-:W-:Y:S04]  /*5f750*/  STL.64 [R1+0x3b0], R24 ;  /* 0x0003b01801007387 */ /* 0x000fe80000100a00 */
[----:B------:R0:W-:Y:S04]  /*5f760*/  STL.64 [R1+0x3b8], R26 ;  /* 0x0003b81a01007387 */ /* 0x0001e80000100a00 */
[----:B0-----:R-:W3:Y:S04]  /*5f770*/  LDL.LU.64 R26, [R1+0x5f90] ;  /* 0x005f9000011a7983 */ /* 0x001ee80000300a00 */
[----:B------:R-:W3:Y:S04]  /*5f780*/  LDL.LU.64 R24, [R1+0x5f88] ;  /* 0x005f880001187983 */ /* 0x000ee80000300a00 */
[----:B------:R-:W-:Y:S04]  /*5f790*/  STL [R1+0x5eb4], R6 ;  /* 0x005eb40601007387 */ /* 0x000fe80000100800 */
[----:B------:R-:W-:Y:S01]  /*5f7a0*/  STL [R1+0x5eb0], R7 ;  /* 0x005eb00701007387 */ /* 0x000fe20000100800 */
[----:B---3--:R-:W-:-:S15]  /*5f7b0*/  HMMA.16816.F32 R24, R12, R4, R24 ;  /* 0x000000040c18723c */ /* 0x008fde0000001818 */
[----:B------:R-:W-:-:S04]  /*5f7c0*/  NOP ;  /* 0x0000000000007918 */ /* 0x000fc80000000000 */
[----:B------:R-:W-:Y:S04]  /*5f7d0*/  STL.64 [R1+0x3e0], R24 ;  /* 0x0003e01801007387 */ /* 0x000fe80000100a00 */
[----:B------:R0:W-:Y:S04]  /*5f7e0*/  STL.64 [R1+0x3e8], R26 ;  /* 0x0003e81a01007387 */ /* 0x0001e80000100a00 */
[----:B0-----:R-:W2:Y:S04]  /*5f7f0*/  LDL.LU.64 R26, [R1+0x5f80] ;  /* 0x005f8000011a7983 */ /* 0x001ea80000300a00 */
[----:B------:R-:W2:Y:S01]  /*5f800*/  LDL.LU.64 R24, [R1+0x5f78] ;  /* 0x005f780001187983 */ /* 0x000ea20000300a00 */
[----:B------:R-:W-:-:S03]  /*5f810*/  IMAD R0, R0, 0x100, R9 ;  /* 0x0000010000007824 */ /* 0x000fc600078e0209 */
[----:B------:R4:W-:Y:S01]  /*5f820*/  STL [R1+0x5ebc], R4 ;  /* 0x005ebc0401007387 */ /* 0x0009e20000100800 */
[----:B-----5:R-:W-:-:S03]  /*5f830*/  IMAD R6, R11, 0x100, R10 ;  /* 0x000001000b067824 */ /* 0x020fc600078e020a */
[----:B------:R0:W-:Y:S01]  /*5f840*/  STL [R1+0x5eb8], R5 ;  /* 0x005eb80501007387 */ /* 0x0001e20000100800 */
[----:B------:R-:W-:Y:S01]  /*5f850*/  HMMA.16816.F32 R8, R12, R2, R20 ;  /* 0x000000020c08723c */ /* 0x000fe20000001814 */
[----:B----4-:R-:W-:Y:S02]  /*5f860*/  IMAD R4, R19, 0x100, R18 ;  /* 0x0000010013047824 */ /* 0x010fe400078e0212 */
[----:B0-----:R-:W-:Y:S01]  /*5f870*/  IMAD R5, R17, 0x100, R16 ;  /* 0x0000010011057824 */ /* 0x001fe200078e0210 */
[----:B------:R-:W-:Y:S02]  /*5f880*/  F2FP.F16.E4M3.UNPACK_B R12, R0 ;  /* 0x00000000ff0c723e */ /* 0x000fe400020006ff */
[----:B------:R-:W-:Y:S02]  /*5f890*/  F2FP.F16.E4M3.UNPACK_B R13, R6 ;  /* 0x00000006ff0d723e */ /* 0x000fe400020006ff */
[----:B------:R-:W-:Y:S02]  /*5f8a0*/  F2FP.F16.E4M3.UNPACK_B R14, R5 ;  /* 0x00000005ff0e723e */ /* 0x000fe400020006ff */
[----:B------:R-:W-:Y:S01]  /*5f8b0*/  F2FP.F16.E4M3.UNPACK_B R15, R4 ;  /* 0x00000004ff0f723e */ /* 0x000fe200020006ff */
[----:B------:R0:W-:Y:S04]  /*5f8c0*/  STL [R1+0x5e84], R2 ;  /* 0x005e840201007387 */ /* 0x0001e80000100800 */
[----:B------:R-:W-:Y:S04]  /*5f8d0*/  STL [R1+0x5e80], R3 ;  /* 0x005e800301007387 */ /* 0x000fe80000100800 */
[----:B------:R-:W-:Y:S04]  /*5f8e0*/  STL.64 [R1+0x3d0], R8 ;  /* 0x0003d00801007387 */ /* 0x000fe80000100a00 */
[----:B------:R-:W-:Y:S01]  /*5f8f0*/  STL.64 [R1+0x3d8], R10 ;  /* 0x0003d80a01007387 */ /* 0x000fe20000100a00 */
[----:B0-----:R-:W-:-:S02]  /*5f900*/  IMAD.MOV.U32 R2, RZ, RZ, R28 ;  /* 0x000000ffff027224 */ /* 0x001fc400078e001c */
[----:B------:R-:W-:Y:S01]  /*5f910*/  IMAD.MOV.U32 R0, RZ, RZ, R29 ;  /* 0x000000ffff007224 */ /* 0x000fe200078e001d */
[----:B--2---:R-:W-:-:S15]  /*5f920*/  HMMA.16816.F32 R4, R12, R28, R24 ;  /* 0x0000001c0c04723c */ /* 0x004fde0000001818 */
[----:B------:R-:W-:-:S04]  /*5f930*/  NOP ;  /* 0x0000000000007918 */ /* 0x000fc80000000000 */
[----:B------:R0:W-:Y:S04]  /*5f940*/  STL.64 [R1+0x410], R4 ;  /* 0x0004100401007387 */ /* 0x0001e80000100a00 */
[----:B------:R-:W-:Y:S04]  /*5f950*/  STL.64 [R1+0x418], R6 ;  /* 0x0004180601007387 */ /* 0x000fe80000100a00 */
[----:B------:R-:W2:Y:S04]  /*5f960*/  LDL.LU R16, [R1+0x790] ;  /* 0x0007900001107983 */ /* 0x000ea80000300800 */
[----:B------:R-:W2:Y:S04]  /*5f970*/  LDL.LU R17, [R1+0x794] ;  /* 0x0007940001117983 */ /* 0x000ea80000300800 */
[----:B------:R-:W3:Y:S04]  /*5f980*/  LDL.LU R18, [R1+0x798] ;  /* 0x0007980001127983 */ /* 0x000ee80000300800 */
[----:B------:R-:W3:Y:S04]  /*5f990*/  LDL.LU R19, [R1+0x79c] ;  /* 0x00079c0001137983 */ /* 0x000ee80000300800 */
[----:B------:R-:W4:Y:S04]  /*5f9a0*/  LDL.LU R20, [R1+0x6e0] ;  /* 0x0006e00001147983 */ /* 0x000f280000300800 */
[----:B------:R-:W4:Y:S04]  /*5f9b0*/  LDL.LU R21, [R1+0x6e4] ;  /* 0x0006e40001157983 */ /* 0x000f280000300800 */
[----:B------:R-:W5:Y:S04]  /*5f9c0*/  LDL.LU R22, [R1+0x6e8] ;  /* 0x0006e80001167983 */ /* 0x000f680000300800 */
[----:B------:R-:W5:Y:S04]  /*5f9d0*/  LDL.LU R23, [R1+0x6ec] ;  /* 0x0006ec0001177983 */ /* 0x000f680000300800 */
[----:B------:R-:W2:Y:S04]  /*5f9e0*/  LDL.LU.64 R28, [R1] ;  /* 0x00000000011c7983 */ /* 0x000ea80000300a00 */
[----:B--2---:R1:W-:Y:S04]  /*5f9f0*/  STL.64 [R1+0x5f50], R28 ;  /* 0x005f501c01007387 */ /* 0x0043e80000100a00 */
[----:B------:R-:W2:Y:S04]  /*5fa00*/  LDL.LU R24, [R1+0x660] ;  /* 0x0006600001187983 */ /* 0x000ea80000300800 */
[----:B------:R-:W2:Y:S04]  /*5fa10*/  LDL.LU R25, [R1+0x664] ;  /* 0x0006640001197983 */ /* 0x000ea80000300800 */
[----:B------:R-:W2:Y:S04]  /*5fa20*/  LDL.LU R26, [R1+0x668] ;  /* 0x00066800011a7983 */ /* 0x000ea80000300800 */
[----:B------:R-:W2:Y:S04]  /*5fa30*/  LDL.LU R27, [R1+0x66c] ;  /* 0x00066c00011b7983 */ /* 0x000ea80000300800 */
[----:B0-----:R-:W3:Y:S04]  /*5fa40*/  LDL.LU.64 R4, [R1+0x10] ;  /* 0x0000100001047983 */ /* 0x001ee80000300a00 */
[----:B-1----:R-:W3:Y:S04]  /*5fa50*/  LDL.LU.64 R28, [R1+0x8] ;  /* 0x00000800011c7983 */ /* 0x002ee80000300a00 */
[----:B--2---:R-:W-:Y:S04]  /*5fa60*/  STL.64 [R1+0x5f48], R26 ;  /* 0x005f481a01007387 */ /* 0x004fe80000100a00 */
        /* <DEDUP_REMOVED lines=23> */
[----:B---3--:R-:W-:Y:S04]  /*5fbe0*/  STL.64 [R1+0x5f00], R18 ;  /* 0x005f001201007387 */ /* 0x008fe80000100a00 */
[----:B------:R0:W-:Y:S04]  /*5fbf0*/  STL.64 [R1+0x5ef8], R16 ;  /* 0x005ef81001007387 */ /* 0x0001e80000100a00 */
[----:B0-----:R-:W3:Y:S04]  /*5fc00*/  LDL.LU R16, [R1+0x740] ;  /* 0x0007400001107983 */ /* 0x001ee80000300800 */
[----:B------:R-:W3:Y:S04]  /*5fc10*/  LDL.LU R17, [R1+0x744] ;  /* 0x0007440001117983 */ /* 0x000ee80000300800 */
[----:B------:R-:W3:Y:S04]  /*5fc20*/  LDL.LU R18, [R1+0x748] ;  /* 0x0007480001127983 */ /* 0x000ee80000300800 */
[----:B------:R-:W3:Y:S04]  /*5fc30*/  LDL.LU R19, [R1+0x74c] ;  /* 0x00074c0001137983 */ /* 0x000ee80000300800 */
[----:B------:R-:W5:Y:S04]  /*5fc40*/  LDL.LU R8, [R1+0x7b0] ;  /* 0x0007b00001087983 */ /* 0x000f680000300800 */
[----:B------:R-:W5:Y:S04]  /*5fc50*/  LDL.LU R9, [R1+0x7b4] ;  /* 0x0007b40001097983 */ /* 0x000f680000300800 */
[----:B------:R-:W3:Y:S04]  /*5fc60*/  LDL.LU R10, [R1+0x7b8] ;  /* 0x0007b800010a7983 */ /* 0x000ee80000300800 */
[----:B------:R-:W3:Y:S01]  /*5fc70*/  LDL.LU R11, [R1+0x7bc] ;  /* 0x0007bc00010b7983 */ /* 0x000ee20000300800 */
[----:B--2---:R-:W-:Y:S03]  /*5fc80*/  HMMA.16816.F32 R24, R12, R4, R24 ;  /* 0x000000040c18723c */ /* 0x004fe60000001818 */
[----:B---3--:R-:W-:Y:S04]  /*5fc90*/  STL.64 [R1+0x5ee0], R10 ;  /* 0x005ee00a01007387 */ /* 0x008fe80000100a00 */
[----:B-----5:R0:W-:Y:S04]  /*5fca0*/  STL.64 [R1+0x5ed8], R8 ;  /* 0x005ed80801007387 */ /* 0x0201e80000100a00 */
[----:B0-----:R-:W2:Y:S04]  /*5fcb0*/  LDL.LU R8, [R1+0x7a0] ;  /* 0x0007a00001087983 */ /* 0x001ea80000300800 */
[----:B------:R-:W2:Y:S04]  /*5fcc0*/  LDL.LU R9, [R1+0x7a4] ;  /* 0x0007a40001097983 */ /* 0x000ea80000300800 */
[----:B------:R-:W2:Y:S04]  /*5fcd0*/  LDL.LU R10, [R1+0x7a8] ;  /* 0x0007a800010a7983 */ /* 0x000ea80000300800 */
[----:B------:R-:W2:Y:S04]  /*5fce0*/  LDL.LU R11, [R1+0x7ac] ;  /* 0x0007ac00010b7983 */ /* 0x000ea80000300800 */
[----:B------:R-:W-:Y:S04]  /*5fcf0*/  STL [R1+0x5ec0], R2 ;  /* 0x005ec00201007387 */ /* 0x000fe80000100800 */
[----:B------:R-:W-:Y:S04]  /*5fd00*/  STL.64 [R1+0x420], R24 ;  /* 0x0004201801007387 */ /* 0x000fe80000100a00 */
[----:B------:R0:W-:Y:S04]  /*5fd10*/  STL.64 [R1+0x428], R26 ;  /* 0x0004281a01007387 */ /* 0x0001e80000100a00 */
[----:B0-----:R-:W3:Y:S04]  /*5fd20*/  LDL.LU.64 R26, [R1+0x5f70] ;  /* 0x005f7000011a7983 */ /* 0x001ee80000300a00 */
[----:B------:R-:W3:Y:S01]  /*5fd30*/  LDL.LU.64 R24, [R1+0x5f68] ;  /* 0x005f680001187983 */ /* 0x000ee20000300a00 */
[----:B------:R-:W-:-:S02]  /*5fd40*/  IMAD.MOV.U32 R3, RZ, RZ, R5 ;  /* 0x000000ffff037224 */ /* 0x000fc400078e0005 */
[----:B------:R-:W-:Y:S02]  /*5fd50*/  IMAD.MOV.U32 R5, RZ, RZ, R28 ;  /* 0x000000ffff057224 */ /* 0x000fe400078e001c */
[----:B------:R-:W-:Y:S01]  /*5fd60*/  IMAD.MOV.U32 R6, RZ, RZ, R29 ;  /* 0x000000ffff067224 */ /* 0x000fe200078e001d */
[----:B---3--:R-:W-:-:S15]  /*5fd70*/  HMMA.16816.F32 R24, R12, R28, R24 ;  /* 0x0000001c0c18723c */ /* 0x008fde0000001818 */
[----:B------:R-:W-:-:S04]  /*5fd80*/  NOP ;  /* 0x0000000000007918 */ /* 0x000fc80000000000 */
[----:B------:R-:W-:Y:S04]  /*5fd90*/  STL.64 [R1+0x440], R24 ;  /* 0x0004401801007387 */ /* 0x000fe80000100a00 */
[----:B------:R0:W-:Y:S04]  /*5fda0*/  STL.64 [R1+0x448], R26 ;  /* 0x0004481a01007387 */ /* 0x0001e80000100a00 */
[----:B0-----:R-:W3:Y:S04]  /*5fdb0*/  LDL.LU.64 R26, [R1+0x5f60] ;  /* 0x005f6000011a7983 */ /* 0x001ee80000300a00 */
[----:B------:R-:W3:Y:S04]  /*5fdc0*/  LDL.LU.64 R24, [R1+0x5f58] ;  /* 0x005f580001187983 */ /* 0x000ee80000300a00 */
[----:B------:R-:W3:Y:S01]  /*5fdd0*/  LDL.LU.64 R28, [R1+0x5f50] ;  /* 0x005f5000011c7983 */ /* 0x000ee20000300a00 */
[----:B------:R-:W-:Y:S01]  /*5fde0*/  IMAD.MOV.U32 R7, RZ, RZ, R4 ;  /* 0x000000ffff077224 */ /* 0x000fe200078e0004 */
[----:B---3--:R-:W-:Y:S01]  /*5fdf0*/  HMMA.16816.F32 R24, R12, R28, R24 ;  /* 0x0000001c0c18723c */ /* 0x008fe20000001818 */
[----:B------:R-:W-:-:S02]  /*5fe00*/  IMAD.MOV.U32 R2, RZ, RZ, R28 ;  /* 0x000000ffff027224 */ /* 0x000fc400078e001c */
[----:B------:R-:W-:-:S15]  /*5fe10*/  IMAD.MOV.U32 R4, RZ, RZ, R29 ;  /* 0x000000ffff047224 */ /* 0x000fde00078e001d */
[----:B------:R-:W-:Y:S01]  /*5fe20*/  NOP ;  /* 0x0000000000007918 */ /* 0x000fe20000000000 */
[----:B------:R-:W-:Y:S04]  /*5fe30*/  STL.64 [R1+0x460], R24 ;  /* 0x0004601801007387 */ /* 0x000fe80000100a00 */
[----:B------:R0:W-:Y:S04]  /*5fe40*/  STL.64 [R1+0x468], R26 ;  /* 0x0004681a01007387 */ /* 0x0001e80000100a00 */
[----:B0-----:R-:W3:Y:S04]  /*5fe50*/  LDL.LU.64 R26, [R1+0x5f48] ;  /* 0x005f4800011a7983 */ /* 0x001ee80000300a00 */
[----:B------:R-:W3:Y:S04]  /*5fe60*/  LDL.LU.64 R24, [R1+0x5f40] ;  /* 0x005f400001187983 */ /* 0x000ee80000300a00 */
[----:B------:R-:W3:Y:S02]  /*5fe70*/  LDL.LU.64 R28, [R1+0x5f38] ;  /* 0x005f3800011c7983 */ /* 0x000ee40000300a00 */
[----:B---3--:R-:W-:-:S15]  /*5fe80*/  HMMA.16816.F32 R24, R12, R28, R24 ;  /* 0x0000001c0c18723c */ /* 0x008fde0000001818 */
[----:B------:R-:W-:-:S04]  /*5fe90*/  NOP ;  /* 0x0000000000007918 */ /* 0x000fc80000000000 */
[----:B------:R-:W-:Y:S04]  /*5fea0*/  STL.64 [R1+0x480], R24 ;  /* 0x0004801801007387 */ /* 0x000fe80000100a00 */
[----:B------:R0:W-:Y:S04]  /*5feb0*/  STL.64 [R1+0x488], R26 ;  /* 0x0004881a01007387 */ /* 0x0001e80000100a00 */
[----:B0-----:R-:W4:Y:S04]  /*5fec0*/  LDL.LU.64 R26, [R1+0x5f30] ;  /* 0x005f3000011a7983 */ /* 0x001f280000300a00 */
[----:B------:R-:W3:Y:S04]  /*5fed0*/  LDL.LU.64 R24, [R1+0x5f28] ;  /* 0x005f280001187983 */ /* 0x000ee80000300a00 */
[----:B------:R-:W-:Y:S04]  /*5fee0*/  STL [R1+0x5e88], R28 ;  /* 0x005e881c01007387 */ /* 0x000fe80000100800 */
[----:B------:R-:W-:Y:S01]  /*5fef0*/  STL [R1+0x5e68], R29 ;  /* 0x005e681d01007387 */ /* 0x000fe20000100800 */
        /* <DEDUP_REMOVED lines=48> */
[----:B------:R-:W-:Y:S04]  /*60200*/  STL.64 [R1+0x5de8], R18 ;  /* 0x005de81201007387 */ /* 0x000fe80000100a00 */
[----:B------:R5:W-:Y:S01]  /*60210*/  STL.64 [R1+0x5de0], R16 ;  /* 0x005de01001007387 */ /* 0x000be20000100a00 */
[C---:B----4-:R-:W-:Y:S08]  /*60220*/  HMMA.16816.F32 R20, R12.reuse, R10, R20 ;  /* 0x0000000a0c14723c */ /* 0x050ff00000001814 */
[----:B-----5:R-:W-:Y:S11]  /*60230*/  HMMA.16816.F32 R16, R12, R8, R24 ;  /* 0x000000080c10723c */ /* 0x020ff60000001818 */
[----:B------:R0:W-:Y:S04]  /*60240*/  STL.64 [R1+0x530], R20 ;  /* 0x0005301401007387 */ /* 0x0001e80000100a00 */
[----:B------:R1:W-:Y:S04]  /*60250*/  STL.64 [R1+0x538], R22 ;  /* 0x0005381601007387 */ /* 0x0003e80000100a00 */
[----:B0-----:R-:W2:Y:S04]  /*60260*/  LDL.LU R20, [R1+0x8b0] ;  /* 0x0008b00001147983 */ /* 0x001ea80000300800 */
[----:B------:R-:W-:Y:S04]  /*60270*/  STL.64 [R1+0x540], R16 ;  /* 0x0005401001007387 */ /* 0x000fe80000100a00 */
[----:B------:R-:W-:Y:S04]  /*60280*/  STL.64 [R1+0x548], R18 ;  /* 0x0005481201007387 */ /* 0x000fe80000100a00 */
[----:B------:R-:W2:Y:S04]  /*60290*/  LDL.LU R21, [R1+0x8b4] ;  /* 0x0008b40001157983 */ /* 0x000ea80000300800 */
[----:B-1----:R-:W3:Y:S04]  /*602a0*/  LDL.LU R22, [R1+0x8b8] ;  /* 0x0008b80001167983 */ /* 0x002ee80000300800 */
[----:B------:R-:W3:Y:S04]  /*602b0*/  LDL.LU R23, [R1+0x8bc] ;  /* 0x0008bc0001177983 */ /* 0x000ee80000300800 */
[----:B---3--:R0:W-:Y:S04]  /*602c0*/  STL.64 [R1+0x5e08], R22 ;  /* 0x005e081601007387 */ /* 0x0081e80000100a00 */
[----:B--2---:R-:W-:Y:S04]  /*602d0*/  STL.64 [R1+0x5e00], R20 ;  /* 0x005e001401007387 */ /* 0x004fe80000100a00 */
[----:B------:R-:W2:Y:S04]  /*602e0*/  LDL.LU R24, [R1+0x8d0] ;  /* 0x0008d00001187983 */ /* 0x000ea80000300800 */
[----:B------:R-:W2:Y:S04]  /*602f0*/  LDL.LU R25, [R1+0x8d4] ;  /* 0x0008d40001197983 */ /* 0x000ea80000300800 */
[----:B------:R-:W3:Y:S04]  /*60300*/  LDL.LU R26, [R1+0x8d8] ;  /* 0x0008d800011a7983 */ /* 0x000ee80000300800 */
[----:B------:R-:W3:Y:S01]  /*60310*/  LDL.LU R27, [R1+0x8dc] ;  /* 0x0008dc00011b7983 */ /* 0x000ee20000300800 */
[----:B0-----:R-:W-:-:S02]  /*60320*/  IMAD.MOV.U32 R22, RZ, RZ, R2 ;  /* 0x000000ffff167224 */ /* 0x001fc400078e0002 */
[----:B------:R-:W-:Y:S01]  /*60330*/  IMAD.MOV.U32 R23, RZ, RZ, R4 ;  /* 0x000000ffff177224 */ /* 0x000fe200078e0004 */
[----:B---3--:R-:W-:Y:S04]  /*60340*/  STL.64 [R1+0x5e18], R26 ;  /* 0x005e181a01007387 */ /* 0x008fe80000100a00 */
[----:B--2---:R0:W-:Y:S04]  /*60350*/  STL.64 [R1+0x5e10], R24 ;  /* 0x005e101801007387 */ /* 0x0041e80000100a00 */
[----:B------:R-:W2:Y:S04]  /*60360*/  LDL.LU R2, [R1+0x5ec0] ;  /* 0x005ec00001027983 */ /* 0x000ea80000300800 */
[----:B------:R-:W3:Y:S04]  /*60370*/  LDL.LU R4, [R1+0x5ebc] ;  /* 0x005ebc0001047983 */ /* 0x000ee80000300800 */
[----:B------:R-:W-:Y:S04]  /*60380*/  STL.64 [R1+0x5e20], R22 ;  /* 0x005e201601007387 */ /* 0x000fe80000100a00 */
[----:B0-----:R-:W4:Y:S04]  /*60390*/  LDL.LU R24, [R1+0x8e0] ;  /* 0x0008e00001187983 */ /* 0x001f280000300800 */
[----:B------:R-:W4:Y:S04]  /*603a0*/  LDL.LU R25, [R1+0x8e4] ;  /* 0x0008e40001197983 */ /* 0x000f280000300800 */
[----:B------:R-:W5:Y:S04]  /*603b0*/  LDL.LU R26, [R1+0x8e8] ;  /* 0x0008e800011a7983 */ /* 0x000f680000300800 */
[----:B------:R-:W5:Y:S01]  /*603c0*/  LDL.LU R27, [R1+0x8ec] ;  /* 0x0008ec00011b7983 */ /* 0x000f620000300800 */
[----:B------:R-:W-:-:S02]  /*603d0*/  IMAD.MOV.U32 R20, RZ, RZ, R5 ;  /* 0x000000ffff147224 */ /* 0x000fc400078e0005 */
[----:B------:R-:W-:Y:S01]  /*603e0*/  IMAD.MOV.U32 R21, RZ, RZ, R6 ;  /* 0x000000ffff157224 */ /* 0x000fe200078e0006 */
[----:B-----5:R-:W-:Y:S04]  /*603f0*/  STL.64 [R1+0x5e30], R26 ;  /* 0x005e301a01007387 */ /* 0x020fe80000100a00 */
[----:B----4-:R0:W-:Y:S04]  /*60400*/  STL.64 [R1+0x5e28], R24 ;  /* 0x005e281801007387 */ /* 0x0101e80000100a00 */
[----:B------:R-:W3:Y:S04]  /*60410*/  LDL.LU R5, [R1+0x5eb8] ;  /* 0x005eb80001057983 */ /* 0x000ee80000300800 */
[----:B------:R-:W4:Y:S04]  /*60420*/  LDL.LU R6, [R1+0x5eb4] ;  /* 0x005eb40001067983 */ /* 0x000f280000300800 */
[----:B------:R2:W-:Y:S04]  /*60430*/  STL.64 [R1+0x5e38], R20 ;  /* 0x005e381401007387 */ /* 0x0005e80000100a00 */
[----:B0-----:R-:W5:Y:S04]  /*60440*/  LDL.LU R24, [R1+0x8f0] ;  /* 0x0008f00001187983 */ /* 0x001f680000300800 */
[----:B------:R-:W5:Y:S04]  /*60450*/  LDL.LU R25, [R1+0x8f4] ;  /* 0x0008f40001197983 */ /* 0x000f680000300800 */
[----:B------:R-:W3:Y:S04]  /*60460*/  LDL.LU R26, [R1+0x8f8] ;  /* 0x0008f800011a7983 */ /* 0x000ee80000300800 */
[----:B------:R-:W3:Y:S01]  /*60470*/  LDL.LU R27, [R1+0x8fc] ;  /* 0x0008fc00011b7983 */ /* 0x000ee20000300800 */
[----:B--2---:R-:W-:-:S02]  /*60480*/  IMAD.MOV.U32 R20, RZ, RZ, R2 ;  /* 0x000000ffff147224 */ /* 0x004fc400078e0002 */
[----:B------:R-:W-:Y:S02]  /*60490*/  IMAD.MOV.U32 R22, RZ, RZ, R7 ;  /* 0x000000ffff167224 */ /* 0x000fe400078e0007 */
[----:B------:R-:W-:Y:S02]  /*604a0*/  IMAD.MOV.U32 R23, RZ, RZ, R3 ;  /* 0x000000ffff177224 */ /* 0x000fe400078e0003 */
[----:B------:R-:W-:Y:S01]  /*604b0*/  IMAD.MOV.U32 R21, RZ, RZ, R0 ;  /* 0x000000ffff157224 */ /* 0x000fe200078e0000 */
[----:B---3--:R-:W-:Y:S04]  /*604c0*/  STL.64 [R1+0x5e48], R26 ;  /* 0x005e481a01007387 */ /* 0x008fe80000100a00 */
[----:B-----5:R0:W-:Y:S04]  /*604d0*/  STL.64 [R1+0x5e40], R24 ;  /* 0x005e401801007387 */ /* 0x0201e80000100a00 */
[----:B------:R-:W4:Y:S04]  /*604e0*/  LDL.LU R7, [R1+0x5eb0] ;  /* 0x005eb00001077983 */ /* 0x000f280000300800 */
[----:B------:R1:W-:Y:S04]  /*604f0*/  STL [R1+0x5e8c], R20 ;  /* 0x005e8c1401007387 */ /* 0x0003e80000100800 */
[----:B------:R2:W-:Y:S04]  /*60500*/  STL.64 [R1+0x5e50], R22 ;  /* 0x005e501601007387 */ /* 0x0005e80000100a00 */
[----:B0-----:R-:W3:Y:S04]  /*60510*/  LDL.LU R24, [R1+0x900] ;  /* 0x0009000001187983 */ /* 0x001ee80000300800 */
[----:B------:R-:W3:Y:S04]  /*60520*/  LDL.LU R25, [R1+0x904] ;  /* 0x0009040001197983 */ /* 0x000ee80000300800 */
[----:B------:R-:W5:Y:S04]  /*60530*/  LDL.LU R26, [R1+0x908] ;  /* 0x00090800011a7983 */ /* 0x000f680000300800 */
[----:B------:R-:W5:Y:S04]  /*60540*/  LDL.LU R27, [R1+0x90c] ;  /* 0x00090c00011b7983 */ /* 0x000f680000300800 */
[----:B-1----:R-:W3:Y:S04]  /*60550*/  LDL.LU R20, [R1+0x11ac] ;  /* 0x0011ac0001147983 */ /* 0x002ee80000300800 */
[----:B------:R-:W3:Y:S04]  /*60560*/  LDL.LU R0, [R1+0x11a8] ;  /* 0x0011a80001007983 */ /* 0x000ee80000300800 */
[----:B------:R-:W3:Y:S04]  /*60570*/  LDL.LU R28, [R1+0x11b4] ;  /* 0x0011b400011c7983 */ /* 0x000ee80000300800 */
[----:B------:R-:W3:Y:S04]  /*60580*/  LDL.LU R29, [R1+0x11b0] ;  /* 0x0011b000011d7983 */ /* 0x000ee80000300800 */
[----:B------:R-:W3:Y:S04]  /*60590*/  LDL.LU R2, [R1+0x11bc] ;  /* 0x0011bc0001027983 */ /* 0x000ee80000300800 */
[----:B--2---:R-:W2:Y:S04]  /*605a0*/  LDL.LU R23, [R1+0x11b8] ;  /* 0x0011b80001177983 */ /* 0x004ea80000300800 */
[----:B------:R-:W2:Y:S04]  /*605b0*/  LDL.LU R3, [R1+0x11c4] ;  /* 0x0011c40001037983 */ /* 0x000ea80000300800 */
[----:B------:R-:W2:Y:S04]  /*605c0*/  LDL.LU R22, [R1+0x11c0] ;  /* 0x0011c00001167983 */ /* 0x000ea80000300800 */
[----:B--2---:R-:W-:Y:S04]  /*605d0*/  STL.64 [R1+0x5e98], R22 ;  /* 0x005e981601007387 */ /* 0x004fe80000100a00 */
[----:B---3--:R0:W-:Y:S04]  /*605e0*/  STL.64 [R1+0x5e90], R20 ;  /* 0x005e901401007387 */ /* 0x0081e80000100a00 */
[----:B0-----:R-:W2:Y:S04]  /*605f0*/  LDL.LU R20, [R1+0x820] ;  /* 0x0008200001147983 */ /* 0x001ea80000300800 */
[----:B------:R-:W2:Y:S04]  /*60600*/  LDL.LU R21, [R1+0x824] ;  /* 0x0008240001157983 */ /* 0x000ea80000300800 */
[----:B------:R-:W3:Y:S04]  /*60610*/  LDL.LU R22, [R1+0x828] ;  /* 0x0008280001167983 */ /* 0x000ee80000300800 */
[----:B------:R-:W3:Y:S04]  /*60620*/  LDL.LU R23, [R1+0x82c] ;  /* 0x00082c0001177983 */ /* 0x000ee80000300800 */
[----:B---3--:R-:W-:Y:S04]  /*60630*/  STL.64 [R1+0x5ea8], R22 ;  /* 0x005ea81601007387 */ /* 0x008fe80000100a00 */
[----:B--2---:R0:W-:Y:S04]  /*60640*/  STL.64 [R1+0x5ea0], R20 ;  /* 0x005ea01401007387 */ /* 0x0041e80000100a00 */
[----:B0-----:R-:W4:Y:S04]  /*60650*/  LDL.LU R20, [R1+0x7f0] ;  /* 0x0007f00001147983 */ /* 0x001f280000300800 */
[----:B------:R-:W4:Y:S04]  /*60660*/  LDL.LU R21, [R1+0x7f4] ;  /* 0x0007f40001157983 */ /* 0x000f280000300800 */
[----:B------:R-:W4:Y:S04]  /*60670*/  LDL.LU R22, [R1+0x7f8] ;  /* 0x0007f80001167983 */ /* 0x000f280000300800 */
[----:B------:R-:W4:Y:S04]  /*60680*/  LDL.LU R23, [R1+0x7fc] ;  /* 0x0007fc0001177983 */ /* 0x000f280000300800 */
[----:B-----5:R-:W-:Y:S04]  /*60690*/  STL.64 [R1+0x5e60], R26 ;  /* 0x005e601a01007387 */ /* 0x020fe80000100a00 */
[----:B------:R0:W-:Y:S04]  /*606a0*/  STL.64 [R1+0x5e58], R24 ;  /* 0x005e581801007387 */ /* 0x0001e80000100a00 */
[----:B0-----:R-:W2:Y:S04]  /*606b0*/  LDL.LU R24, [R1+0x910] ;  /* 0x0009100001187983 */ /* 0x001ea80000300800 */
[----:B------:R-:W2:Y:S04]  /*606c0*/  LDL.LU R25, [R1+0x914] ;  /* 0x0009140001197983 */ /* 0x000ea80000300800 */
[----:B------:R-:W3:Y:S04]  /*606d0*/  LDL.LU R26, [R1+0x918] ;  /* 0x00091800011a7983 */ /* 0x000ee80000300800 */
[----:B------:R-:W3:Y:S01]  /*606e0*/  LDL.LU R27, [R1+0x91c] ;  /* 0x00091c00011b7983 */ /* 0x000ee20000300800 */
[C---:B----4-:R-:W-:Y:S03]  /*606f0*/  HMMA.16816.F32 R20, R12.reuse, R6, R20 ;  /* 0x000000060c14723c */ /* 0x050fe60000001814 */
[----:B---3--:R-:W-:Y:S04]  /*60700*/  STL.64 [R1+0x5e78], R26 ;  /* 0x005e781a01007387 */ /* 0x008fe80000100a00 */
[----:B--2---:R0:W-:Y:S04]  /*60710*/  STL.64 [R1+0x5e70], R24 ;  /* 0x005e701801007387 */ /* 0x0041e80000100a00 */
        /* <DEDUP_REMOVED lines=23> */
[----:B------:R-:W2:Y:S04]  /*60890*/  LDL.LU.64 R20, [R1+0x5e90] ;  /* 0x005e900001147983 */ /* 0x000ea80000300a00 */
[----:B------:R-:W-:Y:S04]  /*608a0*/  STL.64 [R1+0x5d98], R6 ;  /* 0x005d980601007387 */ /* 0x000fe80000100a00 */
[----:B------:R0:W-:Y:S01]  /*608b0*/  STL.64 [R1+0x5d90], R4 ;  /* 0x005d900401007387 */ /* 0x0001e20000100a00 */
[----:B------:R-:W-:-:S03]  /*608c0*/  IMAD R29, R29, 0x100, R28 ;  /* 0x000001001d1d7824 */ /* 0x000fc600078e021c */
[----:B0-----:R-:W3:Y:S04]  /*608d0*/  LDL.LU R4, [R1+0x8a0] ;  /* 0x0008a00001047983 */ /* 0x001ee80000300800 */
[----:B------:R-:W3:Y:S04]  /*608e0*/  LDL.LU R5, [R1+0x8a4] ;  /* 0x0008a40001057983 */ /* 0x000ee80000300800 */
[----:B------:R-:W3:Y:S04]  /*608f0*/  LDL.LU R6, [R1+0x8a8] ;  /* 0x0008a80001067983 */ /* 0x000ee80000300800 */
[----:B------:R-:W3:Y:S01]  /*60900*/  LDL.LU R7, [R1+0x8ac] ;  /* 0x0008ac0001077983 */ /* 0x000ee20000300800 */
[----:B-----5:R-:W-:-:S02]  /*60910*/  IMAD R23, R23, 0x100, R2 ;  /* 0x0000010017177824 */ /* 0x020fc400078e0202 */
[----:B--2---:R-:W-:Y:S02]  /*60920*/  IMAD R0, R0, 0x100, R20 ;  /* 0x0000010000007824 */ /* 0x004fe400078e0214 */
[----:B------:R-:W2:Y:S01]  /*60930*/  LDL.LU R20, [R1+0x5e8c] ;  /* 0x005e8c0001147983 */ /* 0x000ea20000300800 */
[----:B------:R-:W-:-:S03]  /*60940*/  IMAD R22, R22, 0x100, R3 ;  /* 0x0000010016167824 */ /* 0x000fc600078e0203 */
[----:B------:R-:W5:Y:S04]  /*60950*/  LDL.LU R28, [R1+0x5e88] ;  /* 0x005e8800011c7983 */ /* 0x000f680000300800 */
[----:B------:R-:W2:Y:S04]  /*60960*/  LDL.LU R2, [R1+0x5e84] ;  /* 0x005e840001027983 */ /* 0x000ea80000300800 */
[----:B------:R-:W2:Y:S02]  /*60970*/  LDL.LU R3, [R1+0x5e80] ;  /* 0x005e800001037983 */ /* 0x000ea40000300800 */
[----:B--2---:R-:W-:Y:S02]  /*60980*/  HMMA.16816.F32 R12, R12, R2, R24 ;  /* 0x000000020c0c723c */ /* 0x004fe40000001818 */
[----:B------:R-:W2:Y:S04]  /*60990*/  LDL.LU.64 R26, [R1+0x5e78] ;  /* 0x005e7800011a7983 */ /* 0x000ea80000300a00 */
[----:B------:R-:W2:Y:S04]  /*609a0*/  LDL.LU.64 R24, [R1+0x5e70] ;  /* 0x005e700001187983 */ /* 0x000ea80000300a00 */
[----:B------:R-:W-:Y:S04]  /*609b0*/  STL [R1+0x5d64], R2 ;  /* 0x005d640201007387 */ /* 0x000fe80000100800 */
[----:B------:R-:W-:Y:S05]  /*609c0*/  STL [R1+0x5d60], R3 ;  /* 0x005d600301007387 */ /* 0x000fea0000100800 */
[----:B------:R0:W-:Y:S04]  /*609d0*/  STL.64 [R1+0x560], R12 ;  /* 0x0005600c01007387 */ /* 0x0001e80000100a00 */
[----:B------:R1:W-:Y:S01]  /*609e0*/  STL.64 [R1+0x568], R14 ;  /* 0x0005680e01007387 */ /* 0x0003e20000100a00 */
[----:B0-----:R-:W-:-:S02]  /*609f0*/  F2FP.F16.E4M3.UNPACK_B R12, R0 ;  /* 0x00000000ff0c723e */ /* 0x001fc400020006ff */
        /* <DEDUP_REMOVED lines=23> */
[----:B------:R-:W5:Y:S04]  /*60b70*/  LDL.LU.64 R26, [R1+0x5e18] ;  /* 0x005e1800011a7983 */ /* 0x000f680000300a00 */
[----:B------:R-:W5:-:S13]  /*60b80*/  LDL.LU.64 R24, [R1+0x5e10] ;  /* 0x005e100001187983 */ /* 0x000f5a0000300a00 */
[----:B------:R-:W-:Y:S04]  /*60b90*/  STL.64 [R1+0x640], R20 ;  /* 0x0006401401007387 */ /* 0x000fe80000100a00 */
[----:B------:R0:W-:Y:S04]  /*60ba0*/  STL.64 [R1+0x648], R22 ;  /* 0x0006481601007387 */ /* 0x0001e80000100a00 */
[----:B0-----:R-:W2:Y:S04]  /*60bb0*/  LDL.LU.64 R22, [R1+0x5e08] ;  /* 0x005e080001167983 */ /* 0x001ea80000300a00 */
[----:B------:R-:W2:Y:S01]  /*60bc0*/  LDL.LU.64 R20, [R1+0x5e00] ;  /* 0x005e000001147983 */ /* 0x000ea20000300a00 */
[----:B-----5:R-:W-:-:S15]  /*60bd0*/  HMMA.16816.F32 R24, R12, R28, R24 ;  /* 0x0000001c0c18723c */ /* 0x020fde0000001818 */
        /* <DEDUP_REMOVED lines=10> */
[----:B------:R-:W3:Y:S04]  /*60c80*/  LDL.LU.64 R16, [R1+0x5de0] ;  /* 0x005de00001107983 */ /* 0x000ee80000300a00 */
[----:B------:R-:W5:Y:S04]  /*60c90*/  LDL.LU.64 R22, [R1+0x5dd8] ;  /* 0x005dd80001167983 */ /* 0x000f680000300a00 */
[----:B------:R-:W4:Y:S04]  /*60ca0*/  LDL.LU.64 R20, [R1+0x5dd0] ;  /* 0x005dd00001147983 */ /* 0x000f280000300a00 */
[----:B------:R-:W-:Y:S04]  /*60cb0*/  STL.64 [R1+0x610], R24 ;  /* 0x0006101801007387 */ /* 0x000fe80000100a00 */
[----:B------:R5:W-:Y:S02]  /*60cc0*/  STL.64 [R1+0x618], R26 ;  /* 0x0006181a01007387 */ /* 0x000be40000100a00 */
[C---:B-----5:R-:W-:Y:S08]  /*60cd0*/  HMMA.16816.F32 R24, R12.reuse, R22, R4 ;  /* 0x000000160c18723c */ /* 0x060ff00000001804 */
[C---:B----4-:R-:W-:Y:S01]  /*60ce0*/  HMMA.16816.F32 R4, R12.reuse, R20, R8 ;  /* 0x000000140c04723c */ /* 0x050fe20000001808 */
[----:B------:R-:W4:Y:S10]  /*60cf0*/  LDL.LU R20, [R1+0x970] ;  /* 0x0009700001147983 */ /* 0x000f340000300800 */
[----:B------:R-:W-:Y:S04]  /*60d00*/  STL.64 [R1+0x600], R24 ;  /* 0x0006001801007387 */ /* 0x000fe80000100a00 */
[----:B------:R-:W-:Y:S04]  /*60d10*/  STL.64 [R1+0x608], R26 ;  /* 0x0006081a01007387 */ /* 0x000fe80000100a00 */
[----:B------:R-:W-:Y:S04]  /*60d20*/  STL.64 [R1+0x5f0], R4 ;  /* 0x0005f00401007387 */ /* 0x000fe80000100a00 */
[----:B------:R-:W-:Y:S04]  /*60d30*/  STL.64 [R1+0x5f8], R6 ;  /* 0x0005f80601007387 */ /* 0x000fe80000100a00 */
[----:B------:R-:W4:Y:S04]  /*60d40*/  LDL.LU R21, [R1+0x974] ;  /* 0x0009740001157983 */ /* 0x000f280000300800 */
[----:B------:R-:W5:Y:S04]  /*60d50*/  LDL.LU R22, [R1+0x978] ;  /* 0x0009780001167983 */ /* 0x000f680000300800 */
[----:B------:R-:W5:Y:S04]  /*60d60*/  LDL.LU R23, [R1+0x97c] ;  /* 0x00097c0001177983 */ /* 0x000f680000300800 */
[----:B-----5:R-:W-:Y:S04]  /*60d70*/  STL.64 [R1+0x5d48], R22 ;  /* 0x005d481601007387 */ /* 0x020fe80000100a00 */
[----:B----4-:R0:W-:Y:S04]  /*60d80*/  STL.64 [R1+0x5d40], R20 ;  /* 0x005d401401007387 */ /* 0x0101e80000100a00 */
[----:B0-----:R-:W4:Y:S04]  /*60d90*/  LDL.LU R20, [R1+0x930] ;  /* 0x0009300001147983 */ /* 0x001f280000300800 */
[----:B------:R-:W4:Y:S04]  /*60da0*/  LDL.LU R21, [R1+0x934] ;  /* 0x0009340001157983 */ /* 0x000f280000300800 */
[----:B------:R-:W5:Y:S04]  /*60db0*/  LDL.LU R22, [R1+0x938] ;  /* 0x0009380001167983 */ /* 0x000f680000300800 */
[----:B------:R-:W5:Y:S04]  /*60dc0*/  LDL.LU R23, [R1+0x93c] ;  /* 0x00093c0001177983 */ /* 0x000f680000300800 */
        /* <DEDUP_REMOVED lines=12> */
[----:B------:R-:W3:Y:S04]  /*60e90*/  LDL.LU R8, [R1+0x870] ;  /* 0x0008700001087983 */ /* 0x000ee80000300800 */
[----:B------:R-:W3:Y:S04]  /*60ea0*/  LDL.LU R9, [R1+0x874] ;  /* 0x0008740001097983 */ /* 0x000ee80000300800 */
[----:B------:R-:W3:Y:S04]  /*60eb0*/  LDL.LU R10, [R1+0x878] ;  /* 0x00087800010a7983 */ /* 0x000ee80000300800 */
[----:B------:R-:W3:Y:S04]  /*60ec0*/  LDL.LU R11, [R1+0x87c] ;  /* 0x00087c00010b7983 */ /* 0x000ee80000300800 */
[----:B0-----:R-:W2:Y:S04]  /*60ed0*/  LDL.LU R4, [R1+0x880] ;  /* 0x0008800001047983 */ /* 0x001ea80000300800 */
[----:B------:R-:W2:Y:S04]  /*60ee0*/  LDL.LU R5, [R1+0x884] ;  /* 0x0008840001057983 */ /* 0x000ea80000300800 */
[----:B------:R-:W2:Y:S04]  /*60ef0*/  LDL.LU R6, [R1+0x888] ;  /* 0x0008880001067983 */ /* 0x000ea80000300800 */
[----:B------:R-:W2:Y:S04]  /*60f00*/  LDL.LU R7, [R1+0x88c] ;  /* 0x00088c0001077983 */ /* 0x000ea80000300800 */
[----:B------:R-:W2:Y:S04]  /*60f10*/  LDL.LU R0, [R1+0x11c8] ;  /* 0x0011c80001007983 */ /* 0x000ea80000300800 */
[----:B------:R-:W2:Y:S04]  /*60f20*/  LDL.LU R2, [R1+0x11dc] ;  /* 0x0011dc0001027983 */ /* 0x000ea80000300800 */
[----:B--2---:R0:W-:Y:S04]  /*60f30*/  STL [R1+0x5d68], R2 ;  /* 0x005d680201007387 */ /* 0x0041e80000100800 */
[----:B0-----:R-:W2:Y:S04]  /*60f40*/  LDL.LU R2, [R1+0x11d4] ;  /* 0x0011d40001027983 */ /* 0x001ea80000300800 */
[----:B--2---:R0:W-:Y:S04]  /*60f50*/  STL [R1+0x5d6c], R2 ;  /* 0x005d6c0201007387 */ /* 0x0041e80000100800 */
[----:B0-----:R-:W2:Y:S04]  /*60f60*/  LDL.LU R2, [R1+0x11cc] ;  /* 0x0011cc0001027983 */ /* 0x001ea80000300800 */
[----:B------:R-:W2:Y:S04]  /*60f70*/  LDL.LU R3, [R1+0x11e4] ;  /* 0x0011e40001037983 */ /* 0x000ea80000300800 */
[----:B-----5:R-:W-:Y:S04]  /*60f80*/  STL.64 [R1+0x5d58], R22 ;  /* 0x005d581601007387 */ /* 0x020fe80000100a00 */
[----:B----4-:R0:W-:Y:S04]  /*60f90*/  STL.64 [R1+0x5d50], R20 ;  /* 0x005d501401007387 */ /* 0x0101e80000100a00 */
[----:B0-----:R-:W4:Y:S04]  /*60fa0*/  LDL.LU R20, [R1+0x800] ;  /* 0x0008000001147983 */ /* 0x001f280000300800 */
[----:B------:R-:W4:Y:S04]  /*60fb0*/  LDL.LU R21, [R1+0x804] ;  /* 0x0008040001157983 */ /* 0x000f280000300800 */
[----:B------:R-:W5:Y:S04]  /*60fc0*/  LDL.LU R22, [R1+0x808] ;  /* 0x0008080001167983 */ /* 0x000f680000300800 */
[----:B------:R-:W5:Y:S01]  /*60fd0*/  LDL.LU R23, [R1+0x80c] ;  /* 0x00080c0001177983 */ /* 0x000f620000300800 */
[C---:B------:R-:W-:Y:S03]  /*60fe0*/  HMMA.16816.F32 R4, R12.reuse, R18, R4 ;  /* 0x000000120c04723c */ /* 0x040fe60000001804 */
[----:B-----5:R-:W-:Y:S04]  /*60ff0*/  STL.64 [R1+0x5d78], R22 ;  /* 0x005d781601007387 */ /* 0x020fe80000100a00 */
[----:B----4-:R0:W-:Y:S04]  /*61000*/  STL.64 [R1+0x5d70], R20 ;  /* 0x005d701401007387 */ /* 0x0101e80000100a00 */
[----:B0-----:R-:W4:Y:S04]  /*61010*/  LDL.LU R20, [R1+0x830] ;  /* 0x0008300001147983 */ /* 0x001f280000300800 */
[----:B------:R-:W4:Y:S04]  /*61020*/  LDL.LU R21, [R1+0x834] ;  /* 0x0008340001157983 */ /* 0x000f280000300800 */
[----:B------:R-:W5:Y:S04]  /*61030*/  LDL.LU R22, [R1+0x838] ;  /* 0x0008380001167983 */ /* 0x000f680000300800 */
[----:B------:R-:W5:Y:S01]  /*61040*/  LDL.LU R23, [R1+0x83c] ;  /* 0x00083c0001177983 */ /* 0x000f620000300800 */
[C---:B---3--:R-:W-:Y:S03]  /*61050*/  HMMA.16816.F32 R8, R12.reuse, R16, R8 ;  /* 0x000000100c08723c */ /* 0x048fe60000001808 */
[----:B-----5:R-:W-:Y:S04]  /*61060*/  STL.64 [R1+0x5d88], R22 ;  /* 0x005d881601007387 */ /* 0x020fe80000100a00 */
[----:B----4-:R0:W-:Y:S04]  /*61070*/  STL.64 [R1+0x5d80], R20 ;  /* 0x005d801401007387 */ /* 0x0101e80000100a00 */
[----:B0-----:R-:W3:Y:S04]  /*61080*/  LDL.LU R20, [R1+0x840] ;  /* 0x0008400001147983 */ /* 0x001ee80000300800 */
[----:B------:R-:W3:Y:S04]  /*61090*/  LDL.LU R21, [R1+0x844] ;  /* 0x0008440001157983 */ /* 0x000ee80000300800 */
[----:B------:R-:W3:Y:S04]  /*610a0*/  LDL.LU R22, [R1+0x848] ;  /* 0x0008480001167983 */ /* 0x000ee80000300800 */
[----:B------:R-:W3:Y:S04]  /*610b0*/  LDL.LU R23, [R1+0x84c] ;  /* 0x00084c0001177983 */ /* 0x000ee80000300800 */
[----:B------:R-:W4:Y:S04]  /*610c0*/  LDL R28, [R1+0xafc] ;  /* 0x000afc00011c7983 */ /* 0x000f280000100800 */
[----:B------:R-:W5:Y:S04]  /*610d0*/  LDL R29, [R1+0xb08] ;  /* 0x000b0800011d7983 */ /* 0x000f680000100800 */
[----:B------:R-:W2:Y:S04]  /*610e0*/  LDL.LU R24, [R1+0x980] ;  /* 0x0009800001187983 */ /* 0x000ea80000300800 */
[----:B------:R-:W2:Y:S04]  /*610f0*/  LDL.LU R25, [R1+0x984] ;  /* 0x0009840001197983 */ /* 0x000ea80000300800 */
[----:B------:R-:W2:Y:S04]  /*61100*/  LDL.LU R26, [R1+0x988] ;  /* 0x00098800011a7983 */ /* 0x000ea80000300800 */
[----:B------:R-:W2:Y:S04]  /*61110*/  LDL.LU R27, [R1+0x98c] ;  /* 0x00098c00011b7983 */ /* 0x000ea80000300800 */
[----:B------:R-:W-:Y:S04]  /*61120*/  STL.64 [R1+0x5e0], R4 ;  /* 0x0005e00401007387 */ /* 0x000fe80000100a00 */
[----:B------:R0:W-:Y:S04]  /*61130*/  STL.64 [R1+0x5e8], R6 ;  /* 0x0005e80601007387 */ /* 0x0001e80000100a00 */
[----:B0-----:R-:W2:Y:S04]  /*61140*/  LDL.LU.64 R6, [R1+0x5dc8] ;  /* 0x005dc80001067983 */ /* 0x001ea80000300a00 */
[----:B------:R-:W2:Y:S04]  /*61150*/  LDL.LU.64 R4, [R1+0x5dc0] ;  /* 0x005dc00001047983 */ /* 0x000ea80000300a00 */
[----:B------:R-:W2:Y:S04]  /*61160*/  LDL R18, [R1+0xaec] ;  /* 0x000aec0001127983 */ /* 0x000ea80000100800 */
[----:B------:R-:W2:Y:S04]  /*61170*/  LDL R19, [R1+0xaf8] ;  /* 0x000af80001137983 */ /* 0x000ea80000100800 */
[----:B------:R-:W-:Y:S04]  /*61180*/  STL.64 [R1+0x5d0], R8 ;  /* 0x0005d00801007387 */ /* 0x000fe80000100a00 */
[----:B------:R0:W-:Y:S04]  /*61190*/  STL.64 [R1+0x5d8], R10 ;  /* 0x0005d80a01007387 */ /* 0x0001e80000100a00 */
[----:B0-----:R-:W2:Y:S04]  /*611a0*/  LDL.LU.64 R10, [R1+0x5db8] ;  /* 0x005db800010a7983 */ /* 0x001ea80000300a00 */
[----:B------:R-:W3:Y:S04]  /*611b0*/  LDL.LU.64 R8, [R1+0x5db0] ;  /* 0x005db00001087983 */ /* 0x000ee80000300a00 */
[----:B------:R-:W3:Y:S04]  /*611c0*/  LDL R16, [R1+0xadc] ;  /* 0x000adc0001107983 */ /* 0x000ee80000100800 */
[----:B------:R-:W3:Y:S01]  /*611d0*/  LDL R17, [R1+0xae8] ;  /* 0x000ae80001117983 */ /* 0x000ee20000100800 */
[----:B--2---:R-:W-:-:S15]  /*611e0*/  HMMA.16816.F32 R4, R12, R10, R4 ;  /* 0x0000000a0c04723c */ /* 0x004fde0000001804 */
[----:B------:R-:W-:-:S04]  /*611f0*/  NOP ;  /* 0x0000000000007918 */ /* 0x000fc80000000000 */
[----:B------:R-:W-:Y:S04]  /*61200*/  STL.64 [R1+0x5c0], R4 ;  /* 0x0005c00401007387 */ /* 0x000fe80000100a00 */
[----:B------:R0:W-:Y:S04]  /*61210*/  STL.64 [R1+0x5c8], R6 ;  /* 0x0005c80601007387 */ /* 0x0001e80000100a00 */
[----:B0-----:R-:W3:Y:S04]  /*61220*/  LDL.LU.64 R6, [R1+0x5da8] ;  /* 0x005da80001067983 */ /* 0x001ee80000300a00 */
[----:B------:R-:W3:Y:S02]  /*61230*/  LDL.LU.64 R4, [R1+0x5da0] ;  /* 0x005da00001047983 */ /* 0x000ee40000300a00 */
[----:B---3--:R-:W-:Y:S02]  /*61240*/  HMMA.16816.F32 R8, R12, R8, R4 ;  /* 0x000000080c08723c */ /* 0x008fe40000001804 */
[----:B------:R-:W2:Y:S04]  /*61250*/  LDL.LU.64 R6, [R1+0x5d98] ;  /* 0x005d980001067983 */ /* 0x000ea80000300a00 */
[----:B------:R-:W3:-:S13]  /*61260*/  LDL.LU.64 R4, [R1+0x5d90] ;  /* 0x005d900001047983 */ /* 0x000eda0000300a00 */
[----:B------:R0:W-:Y:S04]  /*61270*/  STL.64 [R1+0x5b0], R8 ;  /* 0x0005b00801007387 */ /* 0x0001e80000100a00 */
[----:B------:R1:W-:Y:S04]  /*61280*/  STL.64 [R1+0x5b8], R10 ;  /* 0x0005b80a01007387 */ /* 0x0003e80000100a00 */
[----:B0-----:R-:W3:Y:S04]  /*61290*/  LDL.LU R8, [R1+0x950] ;  /* 0x0009500001087983 */ /* 0x001ee80000300800 */
[----:B------:R-:W3:Y:S04]  /*612a0*/  LDL.LU R9, [R1+0x954] ;  /* 0x0009540001097983 */ /* 0x000ee80000300800 */
[----:B-1----:R-:W3:Y:S04]  /*612b0*/  LDL.LU R10, [R1+0x958] ;  /* 0x00095800010a7983 */ /* 0x002ee80000300800 */
        /* <DEDUP_REMOVED lines=8> */
[----:B------:R-:W2:Y:S01]  /*61340*/  LDL R7, [R1+0xad8] ;  /* 0x000ad80001077983 */ /* 0x000ea20000100800 */
[----:B------:R-:W-:Y:S01]  /*61350*/  IMAD R0, R0, 0x100, R2 ;  /* 0x0000010000007824 */ /* 0x000fe200078e0202 */
[----:B---3--:R-:W-:-:S15]  /*61360*/  HMMA.16816.F32 R20, R12, R4, R20 ;  /* 0x000000040c14723c */ /* 0x008fde0000001814 */
[----:B------:R-:W-:-:S04]  /*61370*/  NOP ;  /* 0x0000000000007918 */ /* 0x000fc80000000000 */
[----:B------:R-:W-:Y:S04]  /*61380*/  STL.64 [R1+0x590], R20 ;  /* 0x0005901401007387 */ /* 0x000fe80000100a00 */
[----:B------:R0:W-:Y:S04]  /*61390*/  STL.64 [R1+0x598], R22 ;  /* 0x0005981601007387 */ /* 0x0001e80000100a00 */
[----:B0-----:R-:W3:Y:S04]  /*613a0*/  LDL.LU.64 R22, [R1+0x5d78] ;  /* 0x005d780001167983 */ /* 0x001ee80000300a00 */
[----:B------:R-:W3:Y:S04]  /*613b0*/  LDL.LU.64 R20, [R1+0x5d70] ;  /* 0x005d700001147983 */ /* 0x000ee80000300a00 */
[----:B------:R-:W2:Y:S04]  /*613c0*/  LDL.LU R4, [R1+0x11d0] ;  /* 0x0011d00001047983 */ /* 0x000ea80000300800 */
[----:B------:R-:W2:Y:S04]  /*613d0*/  LDL.LU R5, [R1+0x11d8] ;  /* 0x0011d80001057983 */ /* 0x000ea80000300800 */
[----:B------:R-:W2:Y:S02]  /*613e0*/  LDL.LU R2, [R1+0x5d6c] ;  /* 0x005d6c0001027983 */ /* 0x000ea40000300800 */
[----:B--2---:R-:W-:-:S02]  /*613f0*/  IMAD R4, R4, 0x100, R2 ;  /* 0x0000010004047824 */ /* 0x004fc400078e0202 */
[----:B------:R-:W2:Y:S01]  /*61400*/  LDL.LU R2, [R1+0x5d68] ;  /* 0x005d680001027983 */ /* 0x000ea20000300800 */
[----:B------:R-:W-:Y:S02]  /*61410*/  IMAD R6, R6, 0x100, R3 ;  /* 0x0000010006067824 */ /* 0x000fe400078e0203 */
[----:B--2---:R-:W-:Y:S02]  /*61420*/  IMAD R5, R5, 0x100, R2 ;  /* 0x0000010005057824 */ /* 0x004fe400078e0202 */
[----:B------:R-:W3:Y:S04]  /*61430*/  LDL.LU R2, [R1+0x5d64] ;  /* 0x005d640001027983 */ /* 0x000ee80000300800 */
[----:B------:R-:W3:Y:S02]  /*61440*/  LDL.LU R3, [R1+0x5d60] ;  /* 0x005d600001037983 */ /* 0x000ee40000300800 */
[----:B---3--:R-:W-:Y:S02]  /*61450*/  HMMA.16816.F32 R12, R12, R2, R20 ;  /* 0x000000020c0c723c */ /* 0x008fe40000001814 */
[----:B------:R-:W2:Y:S04]  /*61460*/  LDL.LU.64 R22, [R1+0x5d58] ;  /* 0x005d580001167983 */ /* 0x000ea80000300a00 */
[----:B------:R-:W2:Y:S04]  /*61470*/  LDL.LU.64 R20, [R1+0x5d50] ;  /* 0x005d500001147983 */ /* 0x000ea80000300a00 */
[----:B------:R-:W3:Y:S04]  /*61480*/  LDL R2, [R1+0xac8] ;  /* 0x000ac80001027983 */ /* 0x000ee80000100800 */
[----:B------:R-:W2:Y:S05]  /*61490*/  LDL R3, [R1+0xacc] ;  /* 0x000acc0001037983 */ /* 0x000eaa0000100800 */
[----:B------:R0:W-:Y:S04]  /*614a0*/  STL.64 [R1+0x580], R12 ;  /* 0x0005800c01007387 */ /* 0x0001e80000100a00 */
[----:B------:R1:W-:Y:S01]  /*614b0*/  STL.64 [R1+0x588], R14 ;  /* 0x0005880e01007387 */ /* 0x0003e20000100a00 */
[----:B0-----:R-:W-:-:S02]  /*614c0*/  F2FP.F16.E4M3.UNPACK_B R13, R4 ;  /* 0x00000004ff0d723e */ /* 0x001fc400020006ff */
[----:B------:R-:W-:Y:S02]  /*614d0*/  F2FP.F16.E4M3.UNPACK_B R12, R0 ;  /* 0x00000000ff0c723e */ /* 0x000fe400020006ff */
[----:B-1----:R-:W-:Y:S02]  /*614e0*/  F2FP.F16.E4M3.UNPACK_B R14, R5 ;  /* 0x00000005ff0e723e */ /* 0x002fe400020006ff */
[----:B------:R-:W-:Y:S02]  /*614f0*/  F2FP.F16.E4M3.UNPACK_B R15, R6 ;  /* 0x00000006ff0f723e */ /* 0x000fe400020006ff */
[----:B---3--:R-:W-:Y:S02]  /*61500*/  F2FP.F16.E4M3.UNPACK_B R4, R2 ;  /* 0x00000002ff04723e */ /* 0x008fe400020006ff */
[----:B--2---:R-:W-:Y:S02]  /*61510*/  F2FP.F16.E4M3.UNPACK_B R5, R3 ;  /* 0x00000003ff05723e */ /* 0x004fe400020006ff */
[----:B------:R-:W-:-:S03]  /*61520*/  F2FP.F16.E4M3.UNPACK_B R2, R7 ;  /* 0x00000007ff02723e */ /* 0x000fc600020006ff */
[----:B------:R0:W-:Y:S02]  /*61530*/  STL.64 [R1+0x18], R4 ;  /* 0x0000180401007387 */ /* 0x0001e40000100a00 */
[----:B0-----:R-:W-:Y:S02]  /*61540*/  HMMA.16816.F32 R4, R12, R4, R20 ;  /* 0x000000040c04723c */ /* 0x001fe40000001814 */
[----:B------:R-:W2:Y:S04]  /*61550*/  LDL.LU.64 R22, [R1+0x5d48] ;  /* 0x005d480001167983 */ /* 0x000ea80000300a00 */
[----:B------:R-:W2:Y:S01]  /*61560*/  LDL.LU.64 R20, [R1+0x5d40] ;  /* 0x005d400001147983 */ /* 0x000ea20000300a00 */
[----:B------:R-:W-:-:S07]  /*61570*/  F2FP.F16.E4M3.UNPACK_B R3, R16 ;  /* 0x00000010ff03723e */ /* 0x000fce00020006ff */
[----:B------:R-:W-:Y:S05]  /*61580*/  HMMA.16816.F32 R8, R12, R2, R8 ;  /* 0x000000020c08723c */ /* 0x000fea0000001808 */
[----:B------:R0:W-:Y:S04]  /*61590*/  STL.64 [R1+0x6e0], R4 ;  /* 0x0006e00401007387 */ /* 0x0001e80000100a00 */
[----:B------:R-:W-:Y:S04]  /*615a0*/  STL.64 [R1+0x6e8], R6 ;  /* 0x0006e80601007387 */ /* 0x000fe80000100a00 */
[----:B------:R1:W-:Y:S01]  /*615b0*/  STL.64 [R1+0x10], R2 ;  /* 0x0000100201007387 */ /* 0x0003e20000100a00 */
[----:B0-----:R-:W-:-:S02]  /*615c0*/  F2FP.F16.E4M3.UNPACK_B R4, R17 ;  /* 0x00000011ff04723e */ /* 0x001fc400020006ff */
[----:B------:R-:W-:-:S03]  /*615d0*/  F2FP.F16.E4M3.UNPACK_B R5, R18 ;  /* 0x00000012ff05723e */ /* 0x000fc600020006ff */
[----:B------:R-:W-:Y:S04]  /*615e0*/  STL.64 [R1+0x740], R8 ;  /* 0x0007400801007387 */ /* 0x000fe80000100a00 */
[----:B------:R-:W-:Y:S04]  /*615f0*/  STL.64 [R1+0x748], R10 ;  /* 0x0007480a01007387 */ /* 0x000fe80000100a00 */
[----:B------:R2:W-:Y:S01]  /*61600*/  STL.64 [R1+0x8], R4 ;  /* 0x0000080401007387 */ /* 0x0005e20000100a00 */
[----:B-1----:R-:W-:Y:S02]  /*61610*/  F2FP.F16.E4M3.UNPACK_B R2, R19 ;  /* 0x00000013ff02723e */ /* 0x002fe400020006ff */
[----:B----4-:R-:W-:Y:S01]  /*61620*/  F2FP.F16.E4M3.UNPACK_B R3, R28 ;  /* 0x0000001cff03723e */ /* 0x010fe200020006ff */
[----:B------:R-:W3:Y:S01]  /*61630*/  LDL R17, [R1+0xb6c] ;  /* 0x000b6c0001117983 */ /* 0x000ee20000100800 */
[----:B-----5:R-:W-:Y:S01]  /*61640*/  F2FP.F16.E4M3.UNPACK_B R28, R29 ;  /* 0x0000001dff1c723e */ /* 0x020fe200020006ff */
[----:B--2---:R-:W-:-:S15]  /*61650*/  HMMA.16816.F32 R4, R12, R4, R20 ;  /* 0x000000040c04723c */ /* 0x004fde0000001814 */
[----:B------:R-:W-:-:S04]  /*61660*/  NOP ;  /* 0x0000000000007918 */ /* 0x000fc80000000000 */
[----:B------:R-:W-:Y:S04]  /*61670*/  STL.64 [R1+0x7b0], R4 ;  /* 0x0007b00401007387 */ /* 0x000fe80000100a00 */
[----:B------:R0:W-:Y:S02]  /*61680*/  STL.64 [R1+0x7b8], R6 ;  /* 0x0007b80601007387 */ /* 0x0001e40000100a00 */
[----:B0-----:R-:W-:Y:S02]  /*61690*/  HMMA.16816.F32 R4, R12, R2, R24 ;  /* 0x000000020c04723c */ /* 0x001fe40000001818 */
[----:B------:R-:W-:Y:S04]  /*616a0*/  STL [R1], R2 ;  /* 0x0000000201007387 */ /* 0x000fe80000100800 */
[----:B------:R-:W-:Y:S04]  /*616b0*/  STL [R1+0x4], R3 ;  /* 0x0000040301007387 */ /* 0x000fe80000100800 */
[----:B------:R-:W2:Y:S04]  /*616c0*/  LDL R29, [R1+0xb0c] ;  /* 0x000b0c00011d7983 */ /* 0x000ea80000100800 */
[----:B------:R-:W4:Y:S05]  /*616d0*/  LDL R25, [R1+0xb2c] ;  /* 0x000b2c0001197983 */ /* 0x000f2a0000100800 */
[----:B------:R-:W-:Y:S04]  /*616e0*/  STL.64 [R1+0x800], R4 ;  /* 0x0008000401007387 */ /* 0x000fe80000100a00 */
[----:B------:R-:W-:Y:S04]  /*616f0*/  STL.64 [R1+0x808], R6 ;  /* 0x0008080601007387 */ /* 0x000fe80000100a00 */
[----:B------:R-:W5:Y:S04]  /*61700*/  LDL R22, [R1+0xb38] ;  /* 0x000b380001167983 */ /* 0x000f680000100800 */
[----:B------:R-:W5:Y:S04]  /*61710*/  LDL R23, [R1+0xb3c] ;  /* 0x000b3c0001177983 */ /* 0x000f680000100800 */
[----:B------:R-:W2:Y:S04]  /*61720*/  LDL R20, [R1+0xb48] ;  /* 0x000b480001147983 */ /* 0x000ea80000100800 */
[----:B------:R-:W2:Y:S04]  /*61730*/  LDL R21, [R1+0xb4c] ;  /* 0x000b4c0001157983 */ /* 0x000ea80000100800 */
[----:B-----5:R-:W-:Y:S04]  /*61740*/  STL.64 [R1+0x5d28], R22 ;  /* 0x005d281601007387 */ /* 0x020fe80000100a00 */
[----:B--2---:R0:W-:Y:S04]  /*61750*/  STL.64 [R1+0x5d20], R20 ;  /* 0x005d201401007387 */ /* 0x0041e80000100a00 */
[----:B0-----:R-:W2:Y:S04]  /*61760*/  LDL.LU R20, [R1+0x9b0] ;  /* 0x0009b00001147983 */ /* 0x001ea80000300800 */
[----:B------:R-:W2:Y:S04]  /*61770*/  LDL.LU R21, [R1+0x9b4] ;  /* 0x0009b40001157983 */ /* 0x000ea80000300800 */
[----:B------:R-:W5:Y:S04]  /*61780*/  LDL.LU R22, [R1+0x9b8] ;  /* 0x0009b80001167983 */ /* 0x000f680000300800 */
[----:B------:R-:W5:Y:S04]  /*61790*/  LDL.LU R23, [R1+0x9bc] ;  /* 0x0009bc0001177983 */ /* 0x000f680000300800 */
[----:B------:R-:W2:Y:S04]  /*617a0*/  LDL R26, [R1+0xb18] ;  /* 0x000b1800011a7983 */ /* 0x000ea80000100800 */
[----:B-----5:R-:W-:Y:S04]  /*617b0*/  STL.64 [R1+0x5d38], R22 ;  /* 0x005d381601007387 */ /* 0x020fe80000100a00 */
[----:B--2---:R0:W-:Y:S04]  /*617c0*/  STL.64 [R1+0x5d30], R20 ;  /* 0x005d301401007387 */ /* 0x0041e80000100a00 */
[----:B0-----:R-:W2:Y:S04]  /*617d0*/  LDL.LU R20, [R1+0x9a0] ;  /* 0x0009a00001147983 */ /* 0x001ea80000300800 */
[----:B------:R-:W2:Y:S04]  /*617e0*/  LDL.LU R21, [R1+0x9a4] ;  /* 0x0009a40001157983 */ /* 0x000ea80000300800 */
[----:B------:R-:W2:Y:S04]  /*617f0*/  LDL.LU R22, [R1+0x9a8] ;  /* 0x0009a80001167983 */ /* 0x000ea80000300800 */
[----:B------:R-:W2:Y:S04]  /*61800*/  LDL.LU R23, [R1+0x9ac] ;  /* 0x0009ac0001177983 */ /* 0x000ea80000300800 */
[----:B------:R-:W5:Y:S04]  /*61810*/  LDL R18, [R1+0xb58] ;  /* 0x000b580001127983 */ /* 0x000f680000100800 */
[----:B------:R-:W5:Y:S04]  /*61820*/  LDL R19, [R1+0xb5c] ;  /* 0x000b5c0001137983 */ /* 0x000f680000100800 */
[----:B------:R-:W3:Y:S04]  /*61830*/  LDL R16, [R1+0xb68] ;  /* 0x000b680001107983 */ /* 0x000ee80000100800 */
[----:B------:R-:W2:Y:S04]  /*61840*/  LDL R27, [R1+0xb1c] ;  /* 0x000b1c00011b7983 */ /* 0x000ea80000100800 */
[----:B------:R-:W2:Y:S04]  /*61850*/  LDL R24, [R1+0xb28] ;  /* 0x000b280001187983 */ /* 0x000ea80000100800 */
[----:B-----5:R-:W-:Y:S04]  /*61860*/  STL.64 [R1+0x5d08], R18 ;  /* 0x005d081201007387 */ /* 0x020fe80000100a00 */
[----:B---3--:R0:W-:Y:S04]  /*61870*/  STL.64 [R1+0x5d00], R16 ;  /* 0x005d001001007387 */ /* 0x0081e80000100a00 */
[----:B0-----:R-:W3:Y:S04]  /*61880*/  LDL.LU R16, [R1+0x9f0] ;  /* 0x0009f00001107983 */ /* 0x001ee80000300800 */
[----:B------:R-:W3:Y:S04]  /*61890*/  LDL.LU R17, [R1+0x9f4] ;  /* 0x0009f40001117983 */ /* 0x000ee80000300800 */
[----:B------:R-:W5:Y:S04]  /*618a0*/  LDL.LU R18, [R1+0x9f8] ;  /* 0x0009f80001127983 */ /* 0x000f680000300800 */
[----:B------:R-:W5:Y:S01]  /*618b0*/  LDL.LU R19, [R1+0x9fc] ;  /* 0x0009fc0001137983 */ /* 0x000f620000300800 */
[----:B------:R-:W-:-:S03]  /*618c0*/  F2FP.F16.E4M3.UNPACK_B R29, R29 ;  /* 0x0000001dff1d723e */ /* 0x000fc600020006ff */
[----:B-----5:R-:W-:Y:S04]  /*618d0*/  STL.64 [R1+0x5d18], R18 ;  /* 0x005d181201007387 */ /* 0x020fe80000100a00 */
[----:B---3--:R0:W-:Y:S04]  /*618e0*/  STL.64 [R1+0x5d10], R16 ;  /* 0x005d101001007387 */ /* 0x0081e80000100a00 */
[----:B0-----:R-:W3:Y:S04]  /*618f0*/  LDL.LU R16, [R1+0x9d0] ;  /* 0x0009d00001107983 */ /* 0x001ee80000300800 */
[----:B------:R-:W3:Y:S04]  /*61900*/  LDL.LU R17, [R1+0x9d4] ;  /* 0x0009d40001117983 */ /* 0x000ee80000300800 */
[----:B------:R-:W3:Y:S04]  /*61910*/  LDL.LU R18, [R1+0x9d8] ;  /* 0x0009d80001127983 */ /* 0x000ee80000300800 */
[----:B------:R-:W3:Y:S04]  /*61920*/  LDL.LU R19, [R1+0x9dc] ;  /* 0x0009dc0001137983 */ /* 0x000ee80000300800 */
[----:B------:R-:W5:Y:S01]  /*61930*/  LDL R11, [R1+0xb78] ;  /* 0x000b7800010b7983 */ /* 0x000f620000100800 */
[----:B--2---:R-:W-:Y:S03]  /*61940*/  HMMA.16816.F32 R20, R12, R28, R20 ;  /* 0x0000001c0c14723c */ /* 0x004fe60000001814 */
[----:B-----5:R0:W-:Y:S04]  /*61950*/  STL [R1+0x5cf8], R11 ;  /* 0x005cf80b01007387 */ /* 0x0201e80000100800 */
[----:B------:R-:W2:Y:S04]  /*61960*/  LDL.LU R8, [R1+0xa10] ;  /* 0x000a100001087983 */ /* 0x000ea80000300800 */
[----:B------:R-:W2:Y:S04]  /*61970*/  LDL.LU R9, [R1+0xa14] ;  /* 0x000a140001097983 */ /* 0x000ea80000300800 */
[----:B------:R-:W2:Y:S04]  /*61980*/  LDL.LU R10, [R1+0xa18] ;  /* 0x000a1800010a7983 */ /* 0x000ea80000300800 */
[----:B0-----:R-:W2:Y:S04]  /*61990*/  LDL.LU R11, [R1+0xa1c] ;  /* 0x000a1c00010b7983 */ /* 0x001ea80000300800 */
[----:B------:R-:W5:Y:S04]  /*619a0*/  LDL.LU R4, [R1+0xa40] ;  /* 0x000a400001047983 */ /* 0x000f680000300800 */
[----:B------:R-:W5:Y:S04]  /*619b0*/  LDL.LU R5, [R1+0xa44] ;  /* 0x000a440001057983 */ /* 0x000f680000300800 */
[----:B------:R-:W5:Y:S04]  /*619c0*/  LDL.LU R6, [R1+0xa48] ;  /* 0x000a480001067983 */ /* 0x000f680000300800 */
[----:B------:R-:W5:Y:S04]  /*619d0*/  LDL.LU R7, [R1+0xa4c] ;  /* 0x000a4c0001077983 */ /* 0x000f680000300800 */
[----:B------:R-:W-:Y:S04]  /*619e0*/  STL.64 [R1+0x840], R20 ;  /* 0x0008401401007387 */ /* 0x000fe80000100a00 */
[----:B------:R0:W-:Y:S04]  /*619f0*/  STL.64 [R1+0x848], R22 ;  /* 0x0008481601007387 */ /* 0x0001e80000100a00 */
[----:B0-----:R-:W2:Y:S04]  /*61a00*/  LDL.LU.64 R22, [R1+0x5d38] ;  /* 0x005d380001167983 */ /* 0x001ea80000300a00 */
[----:B------:R-:W2:Y:S01]  /*61a10*/  LDL.LU.64 R20, [R1+0x5d30] ;  /* 0x005d300001147983 */ /* 0x000ea20000300a00 */
[----:B------:R-:W-:-:S02]  /*61a20*/  F2FP.F16.E4M3.UNPACK_B R26, R26 ;  /* 0x0000001aff1a723e */ /* 0x000fc400020006ff */
[----:B------:R-:W-:Y:S02]  /*61a30*/  F2FP.F16.E4M3.UNPACK_B R27, R27 ;  /* 0x0000001bff1b723e */ /* 0x000fe400020006ff */
[----:B------:R-:W-:Y:S02]  /*61a40*/  F2FP.F16.E4M3.UNPACK_B R24, R24 ;  /* 0x00000018ff18723e */ /* 0x000fe400020006ff */
[----:B----4-:R-:W-:-:S07]  /*61a50*/  F2FP.F16.E4M3.UNPACK_B R25, R25 ;  /* 0x00000019ff19723e */ /* 0x010fce00020006ff */
[C---:B---3--:R-:W-:Y:S01]  /*61a60*/  HMMA.16816.F32 R16, R12.reuse, R24, R16 ;  /* 0x000000180c10723c */ /* 0x048fe20000001810 */
[----:B------:R-:W-:Y:S07]  /*61a70*/  STL.64 [R1+0x5c78], R28 ;  /* 0x005c781c01007387 */ /* 0x000fee0000100a00 */
        /* <DEDUP_REMOVED lines=16> */
[----:B--2---:R-:W-:-:S02]  /*61b80*/  F2FP.F16.E4M3.UNPACK_B R22, R22 ;  /* 0x00000016ff16723e */ /* 0x004fc400020006ff */
[----:B------:R-:W-:-:S07]  /*61b90*/  F2FP.F16.E4M3.UNPACK_B R23, R23 ;  /* 0x00000017ff17723e */ /* 0x000fce00020006ff */
[----:B----4-:R-:W-:-:S15]  /*61ba0*/  HMMA.16816.F32 R16, R12, R22, R16 ;  /* 0x000000160c10723c */ /* 0x010fde0000001810 */
[----:B------:R-:W-:-:S04]  /*61bb0*/  NOP ;  /* 0x0000000000007918 */ /* 0x000fc80000000000 */
[----:B------:R-:W-:Y:S04]  /*61bc0*/  STL.64 [R1+0x8d0], R16 ;  /* 0x0008d01001007387 */ /* 0x000fe80000100a00 */
[----:B------:R0:W-:Y:S04]  /*61bd0*/  STL.64 [R1+0x8d8], R18 ;  /* 0x0008d81201007387 */ /* 0x0001e80000100a00 */
[----:B0-----:R-:W2:Y:S01]  /*61be0*/  LDL.LU.64 R18, [R1+0x5d08] ;  /* 0x005d080001127983 */ /* 0x001ea20000300a00 */
[----:B---3--:R-:W-:Y:S02]  /*61bf0*/  F2FP.F16.E4M3.UNPACK_B R20, R20 ;  /* 0x00000014ff14723e */ /* 0x008fe400020006ff */
[----:B------:R-:W-:Y:S01]  /*61c00*/  F2FP.F16.E4M3.UNPACK_B R21, R21 ;  /* 0x00000015ff15723e */ /* 0x000fe200020006ff */
[----:B------:R-:W3:Y:S06]  /*61c10*/  LDL.LU.64 R16, [R1+0x5d00] ;  /* 0x005d000001107983 */ /* 0x000eec0000300a00 */
[----:B------:R-:W-:-:S15]  /*61c20*/  HMMA.16816.F32 R8, R12, R20, R8 ;  /* 0x000000140c08723c */ /* 0x000fde0000001808 */
[----:B------:R-:W-:-:S04]  /*61c30*/  NOP ;  /* 0x0000000000007918 */ /* 0x000fc80000000000 */
[----:B------:R-:W-:Y:S04]  /*61c40*/  STL.64 [R1+0x900], R8 ;  /* 0x0009000801007387 */ /* 0x000fe80000100a00 */
[----:B------:R0:W-:Y:S04]  /*61c50*/  STL.64 [R1+0x908], R10 ;  /* 0x0009080a01007387 */ /* 0x0001e80000100a00 */
[----:B0-----:R-:W4:Y:S04]  /*61c60*/  LDL.LU R11, [R1+0x5cf8] ;  /* 0x005cf800010b7983 */ /* 0x001f280000300800 */
[----:B------:R-:W-:Y:S04]  /*61c70*/  STL.64 [R1+0x5c50], R22 ;  /* 0x005c501601007387 */ /* 0x000fe80000100a00 */
[----:B------:R0:W-:Y:S04]  /*61c80*/  STL.64 [R1+0x5c48], R20 ;  /* 0x005c481401007387 */ /* 0x0001e80000100a00 */
[----:B0-----:R-:W4:Y:S01]  /*61c90*/  LDL.LU R20, [R1+0xa70] ;  /* 0x000a700001147983 */ /* 0x001f220000300800 */
[----:B--2---:R-:W-:-:S02]  /*61ca0*/  F2FP.F16.E4M3.UNPACK_B R18, R18 ;  /* 0x00000012ff12723e */ /* 0x004fc400020006ff */
[----:B------:R-:W-:-:S07]  /*61cb0*/  F2FP.F16.E4M3.UNPACK_B R19, R19 ;  /* 0x00000013ff13723e */ /* 0x000fce00020006ff */
[----:B------:R-:W-:-:S15]  /*61cc0*/  HMMA.16816.F32 R24, R12, R18, R24 ;  /* 0x000000120c18723c */ /* 0x000fde0000001818 */
[----:B------:R-:W-:-:S04]  /*61cd0*/  NOP ;  /* 0x0000000000007918 */ /* 0x000fc80000000000 */
[----:B------:R-:W-:Y:S04]  /*61ce0*/  STL.64 [R1+0x930], R24 ;  /* 0x0009301801007387 */ /* 0x000fe80000100a00 */
[----:B------:R-:W-:Y:S04]  /*61cf0*/  STL.64 [R1+0x938], R26 ;  /* 0x0009381a01007387 */ /* 0x000fe80000100a00 */
[----:B------:R-:W4:Y:S04]  /*61d00*/  LDL.LU R21, [R1+0xa74] ;  /* 0x000a740001157983 */ /* 0x000f280000300800 */
[----:B------:R-:W2:Y:S04]  /*61d10*/  LDL.LU R22, [R1+0xa78] ;  /* 0x000a780001167983 */ /* 0x000ea80000300800 */
[----:B------:R-:W2:Y:S01]  /*61d20*/  LDL.LU R23, [R1+0xa7c] ;  /* 0x000a7c0001177983 */ /* 0x000ea20000300800 */
[----:B---3--:R-:W-:-:S02]  /*61d30*/  F2FP.F16.E4M3.UNPACK_B R16, R16 ;  /* 0x00000010ff10723e */ /* 0x008fc400020006ff */
[----:B------:R-:W-:Y:S01]  /*61d40*/  F2FP.F16.E4M3.UNPACK_B R17, R17 ;  /* 0x00000011ff11723e */ /* 0x000fe200020006ff */
[----:B--2---:R-:W-:Y:S04]  /*61d50*/  STL.64 [R1+0x5cc0], R22 ;  /* 0x005cc01601007387 */ /* 0x004fe80000100a00 */
[----:B----4-:R5:W-:Y:S04]  /*61d60*/  STL.64 [R1+0x5cb8], R20 ;  /* 0x005cb81401007387 */ /* 0x010be80000100a00 */
[----:B------:R-:W2:Y:S01]  /*61d70*/  LDL R2, [R1+0xbb8] ;  /* 0x000bb80001027983 */ /* 0x000ea20000100800 */
[----:B-----5:R-:W-:Y:S03]  /*61d80*/  HMMA.16816.F32 R20, R12, R16, R4 ;  /* 0x000000100c14723c */ /* 0x020fe60000001804 */
[----:B------:R-:W3:-:S15]  /*61d90*/  LDL R5, [R1+0xbac] ;  /* 0x000bac0001057983 */ /* 0x000ede0000100800 */
[----:B------:R-:W-:Y:S01]  /*61da0*/  NOP ;  /* 0x0000000000007918 */ /* 0x000fe20000000000 */
[----:B------:R0:W-:Y:S04]  /*61db0*/  STL.64 [R1+0x970], R20 ;  /* 0x0009701401007387 */ /* 0x0001e80000100a00 */
[----:B------:R1:W-:Y:S04]  /*61dc0*/  STL.64 [R1+0x978], R22 ;  /* 0x0009781601007387 */ /* 0x0003e80000100a00 */
[----:B0-----:R-:W4:Y:S04]  /*61dd0*/  LDL.LU R20, [R1+0xab0] ;  /* 0x000ab00001147983 */ /* 0x001f280000300800 */
[----:B------:R-:W4:Y:S04]  /*61de0*/  LDL.LU R21, [R1+0xab4] ;  /* 0x000ab40001157983 */ /* 0x000f280000300800 */
[----:B-1----:R-:W5:Y:S04]  /*61df0*/  LDL.LU R22, [R1+0xab8] ;  /* 0x000ab80001167983 */ /* 0x002f680000300800 */
[----:B------:R-:W5:Y:S04]  /*61e00*/  LDL.LU R23, [R1+0xabc] ;  /* 0x000abc0001177983 */ /* 0x000f680000300800 */
[----:B------:R-:W2:Y:S04]  /*61e10*/  LDL R6, [R1+0xb98] ;  /* 0x000b980001067983 */ /* 0x000ea80000100800 */
[----:B------:R-:W2:Y:S04]  /*61e20*/  LDL R7, [R1+0xb9c] ;  /* 0x000b9c0001077983 */ /* 0x000ea80000100800 */
[----:B------:R-:W3:Y:S01]  /*61e30*/  LDL R4, [R1+0xba8] ;  /* 0x000ba80001047983 */ /* 0x000ee20000100800 */
[----:B------:R-:W-:-:S03]  /*61e40*/  F2FP.F16.E4M3.UNPACK_B R10, R11 ;  /* 0x0000000bff0a723e */ /* 0x000fc600020006ff */
[----:B------:R-:W4:Y:S04]  /*61e50*/  LDL R11, [R1+0xb7c] ;  /* 0x000b7c00010b7983 */ /* 0x000f280000100800 */
[----:B------:R-:W4:Y:S04]  /*61e60*/  LDL R8, [R1+0xb88] ;  /* 0x000b880001087983 */ /* 0x000f280000100800 */
[----:B------:R-:W4:Y:S04]  /*61e70*/  LDL R9, [R1+0xb8c] ;  /* 0x000b8c0001097983 */ /* 0x000f280000100800 */
[----:B--2---:R-:W-:Y:S04]  /*61e80*/  STL.64 [R1+0x5cf0], R6 ;  /* 0x005cf00601007387 */ /* 0x004fe80000100a00 */
[----:B---3--:R0:W-:Y:S04]  /*61e90*/  STL.64 [R1+0x5ce8], R4 ;  /* 0x005ce80401007387 */ /* 0x0081e80000100a00 */
[----:B0-----:R-:W2:Y:S04]  /*61ea0*/  LDL.LU R4, [R1+0xa50] ;  /* 0x000a500001047983 */ /* 0x001ea80000300800 */
[----:B------:R-:W2:Y:S04]  /*61eb0*/  LDL.LU R5, [R1+0xa54] ;  /* 0x000a540001057983 */ /* 0x000ea80000300800 */
[----:B------:R-:W2:Y:S04]  /*61ec0*/  LDL.LU R6, [R1+0xa58] ;  /* 0x000a580001067983 */ /* 0x000ea80000300800 */
[----:B------:R-:W2:Y:S04]  /*61ed0*/  LDL.LU R7, [R1+0xa5c] ;  /* 0x000a5c0001077983 */ /* 0x000ea80000300800 */
[----:B-----5:R-:W-:Y:S04]  /*61ee0*/  STL.64 [R1+0x5cd0], R22 ;  /* 0x005cd01601007387 */ /* 0x020fe80000100a00 */
[----:B----4-:R0:W-:Y:S04]  /*61ef0*/  STL.64 [R1+0x5cc8], R20 ;  /* 0x005cc81401007387 */ /* 0x0101e80000100a00 */
[----:B0-----:R-:W3:Y:S04]  /*61f00*/  LDL.LU R20, [R1+0xaa0] ;  /* 0x000aa00001147983 */ /* 0x001ee80000300800 */
[----:B------:R-:W3:Y:S04]  /*61f10*/  LDL.LU R21, [R1+0xaa4] ;  /* 0x000aa40001157983 */ /* 0x000ee80000300800 */
[----:B------:R-:W4:Y:S04]  /*61f20*/  LDL.LU R22, [R1+0xaa8] ;  /* 0x000aa80001167983 */ /* 0x000f280000300800 */
[----:B------:R-:W4:Y:S01]  /*61f30*/  LDL.LU R23, [R1+0xaac] ;  /* 0x000aac0001177983 */ /* 0x000f220000300800 */
[----:B------:R-:W-:-:S02]  /*61f40*/  F2FP.F16.E4M3.UNPACK_B R11, R11 ;  /* 0x0000000bff0b723e */ /* 0x000fc400020006ff */
[----:B------:R-:W-:Y:S01]  /*61f50*/  F2FP.F16.E4M3.UNPACK_B R8, R8 ;  /* 0x00000008ff08723e */ /* 0x000fe200020006ff */
[----:B----4-:R-:W-:Y:S04]  /*61f60*/  STL.64 [R1+0x5ce0], R22 ;  /* 0x005ce01601007387 */ /* 0x010fe80000100a00 */
[----:B---3--:R0:W-:Y:S04]  /*61f70*/  STL.64 [R1+0x5cd8], R20 ;  /* 0x005cd81401007387 */ /* 0x0081e80000100a00 */
[----:B0-----:R-:W3:Y:S04]  /*61f80*/  LDL.LU R20, [R1+0xa80] ;  /* 0x000a800001147983 */ /* 0x001ee80000300800 */
[----:B------:R-:W3:Y:S04]  /*61f90*/  LDL.LU R21, [R1+0xa84] ;  /* 0x000a840001157983 */ /* 0x000ee80000300800 */
[----:B------:R-:W3:Y:S04]  /*61fa0*/  LDL.LU R22, [R1+0xa88] ;  /* 0x000a880001167983 */ /* 0x000ee80000300800 */
[----:B------:R-:W3:Y:S01]  /*61fb0*/  LDL.LU R23, [R1+0xa8c] ;  /* 0x000a8c0001177983 */ /* 0x000ee20000300800 */
[----:B------:R-:W-:Y:S01]  /*61fc0*/  F2FP.F16.E4M3.UNPACK_B R9, R9 ;  /* 0x00000009ff09723e */ /* 0x000fe200020006ff */
[C---:B--2---:R-:W-:Y:S02]  /*61fd0*/  HMMA.16816.F32 R4, R12.reuse, R10, R4 ;  /* 0x0000000a0c04723c */ /* 0x044fe40000001804 */
[----:B------:R-:W2:Y:S04]  /*61fe0*/  LDL R3, [R1+0xbbc] ;  /* 0x000bbc0001037983 */ /* 0x000ea80000100800 */
[----:B------:R-:W4:Y:S04]  /*61ff0*/  LDL.LU R0, [R1+0x11e8] ;  /* 0x0011e80001007983 */ /* 0x000f280000300800 */
[----:B------:R-:W5:Y:S04]  /*62000*/  LDL R28, [R1+0x18] ;  /* 0x00001800011c7983 */ /* 0x000f680000100800 */
[----:B------:R-:W5:Y:S04]  /*62010*/  LDL R29, [R1+0x1c] ;  /* 0x00001c00011d7983 */ /* 0x000f680000100800 */
[----:B------:R-:W5:Y:S04]  /*62020*/  LDL.LU R24, [R1+0xa90] ;  /* 0x000a900001187983 */ /* 0x000f680000300800 */
[----:B------:R-:W5:Y:S04]  /*62030*/  LDL.LU R25, [R1+0xa94] ;  /* 0x000a940001197983 */ /* 0x000f680000300800 */
[----:B------:R-:W5:Y:S04]  /*62040*/  LDL.LU R26, [R1+0xa98] ;  /* 0x000a9800011a7983 */ /* 0x000f680000300800 */
[----:B------:R-:W5:Y:S04]  /*62050*/  LDL.LU R27, [R1+0xa9c] ;  /* 0x000a9c00011b7983 */ /* 0x000f680000300800 */
[----:B------:R0:W-:Y:S04]  /*62060*/  STL.64 [R1+0x5c30], R18 ;  /* 0x005c301201007387 */ /* 0x0001e80000100a00 */
[----:B0-----:R-:W2:Y:S04]  /*62070*/  LDL.LU R18, [R1+0x1204] ;  /* 0x0012040001127983 */ /* 0x001ea80000300800 */
[----:B------:R-:W2:Y:S04]  /*62080*/  LDL.LU R19, [R1+0x1200] ;  /* 0x0012000001137983 */ /* 0x000ea80000300800 */
[----:B------:R0:W-:Y:S04]  /*62090*/  STL.64 [R1+0x5c28], R16 ;  /* 0x005c281001007387 */ /* 0x0001e80000100a00 */
[----:B0-----:R-:W2:Y:S04]  /*620a0*/  LDL.LU R16, [R1+0x11fc] ;  /* 0x0011fc0001107983 */ /* 0x001ea80000300800 */
[----:B------:R-:W2:Y:S04]  /*620b0*/  LDL.LU R17, [R1+0x11f8] ;  /* 0x0011f80001117983 */ /* 0x000ea80000300800 */
[----:B------:R-:W-:Y:S04]  /*620c0*/  STL.64 [R1+0x9b0], R4 ;  /* 0x0009b00401007387 */ /* 0x000fe80000100a00 */
[----:B------:R0:W-:Y:S04]  /*620d0*/  STL.64 [R1+0x9b8], R6 ;  /* 0x0009b80601007387 */ /* 0x0001e80000100a00 */
[----:B0-----:R-:W2:Y:S04]  /*620e0*/  LDL.LU.64 R6, [R1+0x5cf0] ;  /* 0x005cf00001067983 */ /* 0x001ea80000300a00 */
[----:B------:R-:W4:Y:S01]  /*620f0*/  LDL.LU.64 R4, [R1+0x5ce8] ;  /* 0x005ce80001047983 */ /* 0x000f220000300a00 */
[----:B---3--:R-:W-:-:S15]  /*62100*/  HMMA.16816.F32 R20, R12, R8, R20 ;  /* 0x000000080c14723c */ /* 0x008fde0000001814 */
[----:B------:R-:W-:-:S04]  /*62110*/  NOP ;  /* 0x0000000000007918 */ /* 0x000fc80000000000 */
[----:B------:R-:W-:Y:S04]  /*62120*/  STL.64 [R1+0x9f0], R20 ;  /* 0x0009f01401007387 */ /* 0x000fe80000100a00 */
[----:B------:R0:W-:Y:S04]  /*62130*/  STL.64 [R1+0x9f8], R22 ;  /* 0x0009f81601007387 */ /* 0x0001e80000100a00 */
[----:B0-----:R-:W3:Y:S04]  /*62140*/  LDL.LU.64 R22, [R1+0x5ce0] ;  /* 0x005ce00001167983 */ /* 0x001ee80000300a00 */
[----:B------:R-:W3:Y:S01]  /*62150*/  LDL.LU.64 R20, [R1+0x5cd8] ;  /* 0x005cd80001147983 */ /* 0x000ee20000300a00 */
[----:B--2---:R-:W-:-:S02]  /*62160*/  F2FP.F16.E4M3.UNPACK_B R6, R6 ;  /* 0x00000006ff06723e */ /* 0x004fc400020006ff */
[----:B------:R-:W-:Y:S01]  /*62170*/  F2FP.F16.E4M3.UNPACK_B R7, R7 ;  /* 0x00000007ff07723e */ /* 0x000fe200020006ff */
        /* <DEDUP_REMOVED lines=9> */
[----:B0-----:R-:W3:Y:S04]  /*62210*/  LDL.LU.64 R22, [R1+0x5cd0] ;  /* 0x005cd00001167983 */ /* 0x001ee80000300a00 */
[----:B------:R-:W3:Y:S01]  /*62220*/  LDL.LU.64 R20, [R1+0x5cc8] ;  /* 0x005cc80001147983 */ /* 0x000ee20000300a00 */
[----:B----4-:R-:W-:-:S02]  /*62230*/  F2FP.F16.E4M3.UNPACK_B R4, R4 ;  /* 0x00000004ff04723e */ /* 0x010fc400020006ff */
[----:B------:R-:W-:-:S07]  /*62240*/  F2FP.F16.E4M3.UNPACK_B R5, R5 ;  /* 0x00000005ff05723e */ /* 0x000fce00020006ff */
[----:B---3--:R-:W-:-:S15]  /*62250*/  HMMA.16816.F32 R20, R12, R4, R20 ;  /* 0x000000040c14723c */ /* 0x008fde0000001814 */
[----:B------:R-:W-:-:S04]  /*62260*/  NOP ;  /* 0x0000000000007918 */ /* 0x000fc80000000000 */
[----:B------:R-:W-:Y:S04]  /*62270*/  STL.64 [R1+0xab0], R20 ;  /* 0x000ab01401007387 */ /* 0x000fe80000100a00 */
[----:B------:R0:W-:Y:S04]  /*62280*/  STL.64 [R1+0xab8], R22 ;  /* 0x000ab81601007387 */ /* 0x0001e80000100a00 */
[----:B0-----:R-:W3:Y:S04]  /*62290*/  LDL.LU.64 R22, [R1+0x5cc0] ;  /* 0x005cc00001167983 */ /* 0x001ee80000300a00 */
[----:B------:R-:W3:Y:S01]  /*622a0*/  LDL.LU.64 R20, [R1+0x5cb8] ;  /* 0x005cb80001147983 */ /* 0x000ee20000300a00 */
[----:B------:R-:W-:-:S02]  /*622b0*/  F2FP.F16.E4M3.UNPACK_B R2, R2 ;  /* 0x00000002ff02723e */ /* 0x000fc400020006ff */
[----:B------:R-:W-:Y:S01]  /*622c0*/  F2FP.F16.E4M3.UNPACK_B R3, R3 ;  /* 0x00000003ff03723e */ /* 0x000fe200020006ff */
[----:B------:R0:W-:Y:S04]  /*622d0*/  STL.64 [R1+0x5c00], R6 ;  /* 0x005c000601007387 */ /* 0x0001e80000100a00 */
[----:B------:R1:W-:Y:S01]  /*622e0*/  STL.64 [R1+0x5bf8], R4 ;  /* 0x005bf80401007387 */ /* 0x0003e20000100a00 */
[----:B--2---:R-:W-:Y:S02]  /*622f0*/  IMAD R0, R0, 0x100, R9 ;  /* 0x0000010000007824 */ /* 0x004fe400078e0209 */
[----:B0-----:R-:W-:Y:S02]  /*62300*/  IMAD R6, R11, 0x100, R10 ;  /* 0x000001000b067824 */ /* 0x001fe400078e020a */
[----:B-1----:R-:W-:-:S02]  /*62310*/  IMAD R5, R17, 0x100, R16 ;  /* 0x0000010011057824 */ /* 0x002fc400078e0210 */
[----:B------:R-:W-:Y:S01]  /*62320*/  IMAD R4, R19, 0x100, R18 ;  /* 0x0000010013047824 */ /* 0x000fe200078e0212 */
[----:B------:R-:W-:Y:S04]  /*62330*/  STL [R1+0x5bec], R2 ;  /* 0x005bec0201007387 */ /* 0x000fe80000100800 */
[----:B------:R-:W-:Y:S01]  /*62340*/  STL [R1+0x5be8], R3 ;  /* 0x005be80301007387 */ /* 0x000fe20000100800 */
[----:B---3--:R-:W-:Y:S01]  /*62350*/  HMMA.16816.F32 R8, R12, R2, R20 ;  /* 0x000000020c08723c */ /* 0x008fe20000001814 */
[----:B------:R-:W-:Y:S02]  /*62360*/  F2FP.F16.E4M3.UNPACK_B R12, R0 ;  /* 0x00000000ff0c723e */ /* 0x000fe400020006ff */
[----:B------:R-:W-:Y:S02]  /*62370*/  F2FP.F16.E4M3.UNPACK_B R13, R6 ;  /* 0x00000006ff0d723e */ /* 0x000fe400020006ff */
[----:B------:R-:W-:-:S02]  /*62380*/  F2FP.F16.E4M3.UNPACK_B R14, R5 ;  /* 0x00000005ff0e723e */ /* 0x000fc400020006ff */
[----:B------:R-:W-:-:S07]  /*62390*/  F2FP.F16.E4M3.UNPACK_B R15, R4 ;  /* 0x00000004ff0f723e */ /* 0x000fce00020006ff */
[C---:B-----5:R-:W-:Y:S05]  /*623a0*/  HMMA.16816.F32 R4, R12.reuse, R28, R24 ;  /* 0x0000001c0c04723c */ /* 0x060fea0000001818 */
[----:B------:R-:W-:Y:S04]  /*623b0*/  STL.64 [R1+0xa80], R8 ;  /* 0x000a800801007387 */ /* 0x000fe80000100a00 */
[----:B------:R-:W-:Y:S04]  /*623c0*/  STL.64 [R1+0xa88], R10 ;  /* 0x000a880a01007387 */ /* 0x000fe80000100a00 */
[----:B------:R-:W2:Y:S06]  /*623d0*/  LDL.LU R16, [R1+0x940] ;  /* 0x0009400001107983 */ /* 0x000eac0000300800 */
[----:B------:R-:W-:Y:S04]  /*623e0*/  STL.64 [R1+0xaa0], R4 ;  /* 0x000aa00401007387 */ /* 0x000fe80000100a00 */
[----:B------:R0:W-:Y:S04]  /*623f0*/  STL.64 [R1+0xaa8], R6 ;  /* 0x000aa80601007387 */ /* 0x0001e80000100a00 */
[----:B------:R-:W2:Y:S04]  /*62400*/  LDL.LU R17, [R1+0x944] ;  /* 0x0009440001117983 */ /* 0x000ea80000300800 */
[----:B------:R-:W3:Y:S04]  /*62410*/  LDL.LU R18, [R1+0x948] ;  /* 0x0009480001127983 */ /* 0x000ee80000300800 */
[----:B------:R-:W3:Y:S04]  /*62420*/  LDL.LU R19, [R1+0x94c] ;  /* 0x00094c0001137983 */ /* 0x000ee80000300800 */
[----:B------:R-:W4:Y:S04]  /*62430*/  LDL.LU R20, [R1+0x990] ;  /* 0x0009900001147983 */ /* 0x000f280000300800 */
[----:B------:R-:W4:Y:S04]  /*62440*/  LDL.LU R21, [R1+0x994] ;  /* 0x0009940001157983 */ /* 0x000f280000300800 */
[----:B------:R-:W5:Y:S04]  /*62450*/  LDL.LU R22, [R1+0x998] ;  /* 0x0009980001167983 */ /* 0x000f680000300800 */
[----:B------:R-:W5:Y:S04]  /*62460*/  LDL.LU R23, [R1+0x99c] ;  /* 0x00099c0001177983 */ /* 0x000f680000300800 */
[----:B------:R-:W2:Y:S04]  /*62470*/  LDL.LU R24, [R1+0x9e0] ;  /* 0x0009e00001187983 */ /* 0x000ea80000300800 */
[----:B------:R-:W2:Y:S04]  /*62480*/  LDL.LU R25, [R1+0x9e4] ;  /* 0x0009e40001197983 */ /* 0x000ea80000300800 */
[----:B------:R-:W2:Y:S04]  /*62490*/  LDL.LU R26, [R1+0x9e8] ;  /* 0x0009e800011a7983 */ /* 0x000ea80000300800 */
[----:B------:R-:W2:Y:S04]  /*624a0*/  LDL.LU R27, [R1+0x9ec] ;  /* 0x0009ec00011b7983 */ /* 0x000ea80000300800 */
[----:B0-----:R-:W3:Y:S04]  /*624b0*/  LDL R6, [R1+0x10] ;  /* 0x0000100001067983 */ /* 0x001ee80000100800 */
[----:B------:R-:W3:Y:S04]  /*624c0*/  LDL R7, [R1+0x14] ;  /* 0x0000140001077983 */ /* 0x000ee80000100800 */
[----:B--2---:R-:W-:Y:S04]  /*624d0*/  STL.64 [R1+0x5c88], R26 ;  /* 0x005c881a01007387 */ /* 0x004fe80000100a00 */
[----:B------:R0:W-:Y:S04]  /*624e0*/  STL.64 [R1+0x5c80], R24 ;  /* 0x005c801801007387 */ /* 0x0001e80000100a00 */
[----:B0-----:R-:W2:Y:S04]  /*624f0*/  LDL.LU R24, [R1+0xa00] ;  /* 0x000a000001187983 */ /* 0x001ea80000300800 */
[----:B------:R-:W2:Y:S04]  /*62500*/  LDL.LU R25, [R1+0xa04] ;  /* 0x000a040001197983 */ /* 0x000ea80000300800 */
[----:B--2---:R0:W-:Y:S04]  /*62510*/  STL.64 [R1+0x5c90], R24 ;  /* 0x005c901801007387 */ /* 0x0041e80000100a00 */
[----:B0-----:R-:W2:Y:S04]  /*62520*/  LDL.64 R24, [R1+0x8] ;  /* 0x0000080001187983 */ /* 0x001ea80000100a00 */
        /* <DEDUP_REMOVED lines=8> */
[----:B------:R-:W2:Y:S04]  /*625b0*/  LDL.64 R28, [R1] ;  /* 0x00000000011c7983 */ /* 0x000ea80000100a00 */
[----:B-----5:R-:W-:Y:S04]  /*625c0*/  STL.64 [R1+0x5c60], R22 ;  /* 0x005c601601007387 */ /* 0x020fe80000100a00 */
[----:B----4-:R0:W-:Y:S04]  /*625d0*/  STL.64 [R1+0x5c58], R20 ;  /* 0x005c581401007387 */ /* 0x0101e80000100a00 */
[----:B0-----:R-:W4:Y:S04]  /*625e0*/  LDL.LU R20, [R1+0x9c0] ;  /* 0x0009c00001147983 */ /* 0x001f280000300800 */
[----:B------:R-:W4:Y:S04]  /*625f0*/  LDL.LU R21, [R1+0x9c4] ;  /* 0x0009c40001157983 */ /* 0x000f280000300800 */
[----:B------:R-:W5:Y:S04]  /*62600*/  LDL.LU R22, [R1+0x9c8] ;  /* 0x0009c80001167983 */ /* 0x000f680000300800 */
[----:B------:R-:W5:Y:S04]  /*62610*/  LDL.LU R23, [R1+0x9cc] ;  /* 0x0009cc0001177983 */ /* 0x000f680000300800 */
        /* <DEDUP_REMOVED lines=16> */
[C---:B--2---:R-:W-:Y:S03]  /*62720*/  HMMA.16816.F32 R4, R12.reuse, R6, R24 ;  /* 0x000000060c04723c */ /* 0x044fe60000001818 */
[----:B---3--:R-:W-:Y:S04]  /*62730*/  STL.64 [R1+0x5c20], R10 ;  /* 0x005c200a01007387 */ /* 0x008fe80000100a00 */
[----:B-----5:R0:W-:Y:S04]  /*62740*/  STL.64 [R1+0x5c18], R8 ;  /* 0x005c180801007387 */ /* 0x0201e80000100a00 */
[----:B0-----:R-:W2:Y:S04]  /*62750*/  LDL.LU R8, [R1+0x920] ;  /* 0x0009200001087983 */ /* 0x001ea80000300800 */
[----:B------:R-:W2:Y:S04]  /*62760*/  LDL.LU R9, [R1+0x924] ;  /* 0x0009240001097983 */ /* 0x000ea80000300800 */
[----:B------:R-:W2:Y:S04]  /*62770*/  LDL.LU R10, [R1+0x928] ;  /* 0x00092800010a7983 */ /* 0x000ea80000300800 */
[----:B------:R-:W2:Y:S04]  /*62780*/  LDL.LU R11, [R1+0x92c] ;  /* 0x00092c00010b7983 */ /* 0x000ea80000300800 */
[----:B------:R-:W3:Y:S04]  /*62790*/  LDL.LU.64 R26, [R1+0x5cb0] ;  /* 0x005cb000011a7983 */ /* 0x000ee80000300a00 */
[----:B------:R-:W4:Y:S04]  /*627a0*/  LDL.LU.64 R24, [R1+0x5ca8] ;  /* 0x005ca80001187983 */ /* 0x000f280000300a00 */
[----:B------:R0:W-:Y:S04]  /*627b0*/  STL.64 [R1+0xa90], R4 ;  /* 0x000a900401007387 */ /* 0x0001e80000100a00 */
[----:B------:R1:W-:Y:S04]  /*627c0*/  STL.64 [R1+0xa98], R6 ;  /* 0x000a980601007387 */ /* 0x0003e80000100a00 */
[----:B0-----:R-:W5:Y:S04]  /*627d0*/  LDL.LU R4, [R1+0x780] ;  /* 0x0007800001047983 */ /* 0x001f680000300800 */
[----:B------:R-:W5:Y:S04]  /*627e0*/  LDL.LU R5, [R1+0x784] ;  /* 0x0007840001057983 */ /* 0x000f680000300800 */
[----:B-1----:R-:W5:Y:S04]  /*627f0*/  LDL.LU R6, [R1+0x788] ;  /* 0x0007880001067983 */ /* 0x002f680000300800 */
[----:B------:R-:W5:Y:S01]  /*62800*/  LDL.LU R7, [R1+0x78c] ;  /* 0x00078c0001077983 */ /* 0x000f620000300800 */
[----:B----4-:R-:W-:Y:S01]  /*62810*/  HMMA.16816.F32 R20, R12, R24, R20 ;  /* 0x000000180c14723c */ /* 0x010fe20000001814 */
[----:B------:R-:W-:-:S02]  /*62820*/  IMAD.MOV.U32 R2, RZ, RZ, R24 ;  /* 0x000000ffff027224 */ /* 0x000fc400078e0018 */
[----:B------:R-:W-:-:S15]  /*62830*/  IMAD.MOV.U32 R0, RZ, RZ, R25 ;  /* 0x000000ffff007224 */ /* 0x000fde00078e0019 */
[----:B------:R-:W-:Y:S01]  /*62840*/  NOP ;  /* 0x0000000000007918 */ /* 0x000fe20000000000 */
[----:B------:R-:W-:Y:S04]  /*62850*/  STL.64 [R1+0xa70], R20 ;  /* 0x000a701401007387 */ /* 0x000fe80000100a00 */
[----:B------:R0:W-:Y:S04]  /*62860*/  STL.64 [R1+0xa78], R22 ;  /* 0x000a781601007387 */ /* 0x0001e80000100a00 */
[----:B0-----:R-:W4:Y:S04]  /*62870*/  LDL.LU.64 R22, [R1+0x5ca0] ;  /* 0x005ca00001167983 */ /* 0x001f280000300a00 */
[----:B------:R-:W4:Y:S04]  /*62880*/  LDL.LU.64 R20, [R1+0x5c98] ;  /* 0x005c980001147983 */ /* 0x000f280000300a00 */
[----:B------:R-:W3:Y:S01]  /*62890*/  LDL.LU.64 R24, [R1+0x5c90] ;  /* 0x005c900001187983 */ /* 0x000ee20000300a00 */
[----:B------:R-:W-:Y:S01]  /*628a0*/  IMAD.MOV.U32 R3, RZ, RZ, R29 ;  /* 0x000000ffff037224 */ /* 0x000fe200078e001d */
[----:B---3--:R-:W-:-:S15]  /*628b0*/  HMMA.16816.F32 R24, R12, R28, R24 ;  /* 0x0000001c0c18723c */ /* 0x008fde0000001818 */
[----:B------:R-:W-:-:S04]  /*628c0*/  NOP ;  /* 0x0000000000007918 */ /* 0x000fc80000000000 */
        /* <DEDUP_REMOVED lines=27> */
[----:B0-----:R-:W2:Y:S04]  /*62a80*/  LDL.LU R24, [R1+0x750] ;  /* 0x0007500001187983 */ /* 0x001ea80000300800 */
[----:B------:R-:W2:Y:S04]  /*62a90*/  LDL.LU R25, [R1+0x754] ;  /* 0x0007540001197983 */ /* 0x000ea80000300800 */
[----:B------:R-:W2:Y:S04]  /*62aa0*/  LDL.LU R26, [R1+0x758] ;  /* 0x00075800011a7983 */ /* 0x000ea80000300800 */
[----:B------:R-:W2:Y:S01]  /*62ab0*/  LDL.LU R27, [R1+0x75c] ;  /* 0x00075c00011b7983 */ /* 0x000ea20000300800 */
        /* <DEDUP_REMOVED lines=32> */
[----:B0-----:R-:W2:Y:S04]  /*62cc0*/  LDL.LU R16, [R1+0x770] ;  /* 0x0007700001107983 */ /* 0x001ea80000300800 */
[----:B------:R-:W2:Y:S04]  /*62cd0*/  LDL.LU R17, [R1+0x774] ;  /* 0x0007740001117983 */ /* 0x000ea80000300800 */
[----:B------:R-:W2:Y:S04]  /*62ce0*/  LDL.LU R18, [R1+0x778] ;  /* 0x0007780001127983 */ /* 0x000ea80000300800 */
[----:B------:R-:W2:Y:S01]  /*62cf0*/  LDL.LU R19, [R1+0x77c] ;  /* 0x00077c0001137983 */ /* 0x000ea20000300800 */
[----:B-----5:R-:W-:-:S15]  /*62d00*/  HMMA.16816.F32 R4, R12, R10, R4 ;  /* 0x0000000a0c04723c */ /* 0x020fde0000001804 */
[----:B------:R-:W-:-:S04]  /*62d10*/  NOP ;  /* 0x0000000000007918 */ /* 0x000fc80000000000 */
[----:B------:R-:W-:Y:S04]  /*62d20*/  STL.64 [R1+0x9c0], R4 ;  /* 0x0009c00401007387 */ /* 0x000fe80000100a00 */
[----:B------:R0:W-:Y:S04]  /*62d30*/  STL.64 [R1+0x9c8], R6 ;  /* 0x0009c80601007387 */ /* 0x0001e80000100a00 */
[----:B0-----:R-:W4:Y:S04]  /*62d40*/  LDL.LU.64 R6, [R1+0x5c00] ;  /* 0x005c000001067983 */ /* 0x001f280000300a00 */
[----:B------:R-:W3:Y:S01]  /*62d50*/  LDL.LU.64 R4, [R1+0x5bf8] ;  /* 0x005bf80001047983 */ /* 0x000ee20000300a00 */
[----:B--2---:R-:W-:Y:S03]  /*62d60*/  HMMA.16816.F32 R16, R12, R8, R16 ;  /* 0x000000080c10723c */ /* 0x004fe60000001810 */
[----:B------:R-:W-:Y:S04]  /*62d70*/  STL.64 [R1+0x5b30], R10 ;  /* 0x005b300a01007387 */ /* 0x000fe80000100a00 */
[----:B------:R4:W-:-:S12]  /*62d80*/  STL.64 [R1+0x5b28], R8 ;  /* 0x005b280801007387 */ /* 0x0009d80000100a00 */
[----:B------:R-:W-:Y:S04]  /*62d90*/  STL.64 [R1+0x9a0], R16 ;  /* 0x0009a01001007387 */ /* 0x000fe80000100a00 */
[----:B------:R-:W-:Y:S01]  /*62da0*/  STL.64 [R1+0x9a8], R18 ;  /* 0x0009a81201007387 */ /* 0x000fe20000100a00 */
[----:B----4-:R-:W-:Y:S03]  /*62db0*/  HMMA.16816.F32 R8, R12, R6, R20 ;  /* 0x000000060c08723c */ /* 0x010fe60000001814 */
[----:B------:R-:W-:Y:S04]  /*62dc0*/  STL [R1+0x5bf4], R6 ;  /* 0x005bf40601007387 */ /* 0x000fe80000100800 */
[----:B------:R-:W-:-:S12]  /*62dd0*/  STL [R1+0x5bf0], R7 ;  /* 0x005bf00701007387 */ /* 0x000fd80000100800 */
[----:B------:R-:W-:Y:S04]  /*62de0*/  STL.64 [R1+0x990], R8 ;  /* 0x0009900801007387 */ /* 0x000fe80000100a00 */
[----:B------:R3:W-:Y:S04]  /*62df0*/  STL.64 [R1+0x998], R10 ;  /* 0x0009980a01007387 */ /* 0x0007e80000100a00 */
[----:B------:R-:W2:Y:S01]  /*62e00*/  LDL.LU R20, [R1+0x6b0] ;  /* 0x0006b00001147983 */ /* 0x000ea20000300800 */
[----:B---3--:R-:W-:-:S15]  /*62e10*/  HMMA.16816.F32 R8, R12, R4, R24 ;  /* 0x000000040c08723c */ /* 0x008fde0000001818 */
[----:B------:R-:W-:-:S04]  /*62e20*/  NOP ;  /* 0x0000000000007918 */ /* 0x000fc80000000000 */
[----:B------:R-:W-:Y:S04]  /*62e30*/  STL.64 [R1+0x980], R8 ;  /* 0x0009800801007387 */ /* 0x000fe80000100a00 */
[----:B------:R-:W-:Y:S04]  /*62e40*/  STL.64 [R1+0x988], R10 ;  /* 0x0009880a01007387 */ /* 0x000fe80000100a00 */
[----:B------:R-:W2:Y:S04]  /*62e50*/  LDL.LU R21, [R1+0x6b4] ;  /* 0x0006b40001157983 */ /* 0x000ea80000300800 */
[----:B------:R-:W3:Y:S04]  /*62e60*/  LDL.LU R22, [R1+0x6b8] ;  /* 0x0006b80001167983 */ /* 0x000ee80000300800 */
[----:B------:R-:W3:Y:S04]  /*62e70*/  LDL.LU R23, [R1+0x6bc] ;  /* 0x0006bc0001177983 */ /* 0x000ee80000300800 */
[----:B---3--:R0:W-:Y:S04]  /*62e80*/  STL.64 [R1+0x5b80], R22 ;  /* 0x005b801601007387 */ /* 0x0081e80000100a00 */
[----:B--2---:R-:W-:Y:S04]  /*62e90*/  STL.64 [R1+0x5b78], R20 ;  /* 0x005b781401007387 */ /* 0x004fe80000100a00 */
[----:B------:R-:W2:Y:S04]  /*62ea0*/  LDL.LU R24, [R1+0x6d0] ;  /* 0x0006d00001187983 */ /* 0x000ea80000300800 */
[----:B------:R-:W2:Y:S04]  /*62eb0*/  LDL.LU R25, [R1+0x6d4] ;  /* 0x0006d40001197983 */ /* 0x000ea80000300800 */
[----:B------:R-:W3:Y:S04]  /*62ec0*/  LDL.LU R26, [R1+0x6d8] ;  /* 0x0006d800011a7983 */ /* 0x000ee80000300800 */
[----:B------:R-:W3:Y:S04]  /*62ed0*/  LDL.LU R27, [R1+0x6dc] ;  /* 0x0006dc00011b7983 */ /* 0x000ee80000300800 */
[----:B---3--:R-:W-:Y:S04]  /*62ee0*/  STL.64 [R1+0x5b90], R26 ;  /* 0x005b901a01007387 */ /* 0x008fe80000100a00 */
[----:B--2---:R1:W-:Y:S04]  /*62ef0*/  STL.64 [R1+0x5b88], R24 ;  /* 0x005b881801007387 */ /* 0x0043e80000100a00 */
[----:B0-----:R-:W2:Y:S01]  /*62f00*/  LDL R22, [R1] ;  /* 0x0000000001167983 */ /* 0x001ea20000100800 */
[----:B------:R-:W-:-:S05]  /*62f10*/  IMAD.MOV.U32 R23, RZ, RZ, R3 ;  /* 0x000000ffff177224 */ /* 0x000fca00078e0003 */
[----:B--2---:R0:W-:Y:S04]  /*62f20*/  STL.64 [R1+0x5b98], R22 ;  /* 0x005b981601007387 */ /* 0x0041e80000100a00 */
[----:B-1----:R-:W2:Y:S04]  /*62f30*/  LDL.LU R24, [R1+0x6f0] ;  /* 0x0006f00001187983 */ /* 0x002ea80000300800 */
[----:B------:R-:W2:Y:S04]  /*62f40*/  LDL.LU R25, [R1+0x6f4] ;  /* 0x0006f40001197983 */ /* 0x000ea80000300800 */
[----:B------:R-:W3:Y:S04]  /*62f50*/  LDL.LU R26, [R1+0x6f8] ;  /* 0x0006f800011a7983 */ /* 0x000ee80000300800 */
[----:B------:R-:W3:Y:S01]  /*62f60*/  LDL.LU R27, [R1+0x6fc] ;  /* 0x0006fc00011b7983 */ /* 0x000ee20000300800 */
[----:B------:R-:W-:-:S02]  /*62f70*/  IMAD.MOV.U32 R21, RZ, RZ, R0 ;  /* 0x000000ffff157224 */ /* 0x000fc400078e0000 */
[----:B------:R-:W-:Y:S01]  /*62f80*/  IMAD.MOV.U32 R20, RZ, RZ, R2 ;  /* 0x000000ffff147224 */ /* 0x000fe200078e0002 */
[----:B---3--:R-:W-:Y:S04]  /*62f90*/  STL.64 [R1+0x5ba8], R26 ;  /* 0x005ba81a01007387 */ /* 0x008fe80000100a00 */
[----:B--2---:R-:W-:Y:S04]  /*62fa0*/  STL.64 [R1+0x5ba0], R24 ;  /* 0x005ba01801007387 */ /* 0x004fe80000100a00 */
[----:B------:R-:W2:Y:S04]  /*62fb0*/  LDL.LU R6, [R1+0x120c] ;  /* 0x00120c0001067983 */ /* 0x000ea80000300800 */
[----:B------:R-:W2:Y:S04]  /*62fc0*/  LDL.LU R0, [R1+0x1208] ;  /* 0x0012080001007983 */ /* 0x000ea80000300800 */
[----:B------:R-:W3:Y:S04]  /*62fd0*/  LDL.LU R7, [R1+0x1214] ;  /* 0x0012140001077983 */ /* 0x000ee80000300800 */
[----:B------:R-:W3:Y:S04]  /*62fe0*/  LDL.LU R28, [R1+0x1210] ;  /* 0x00121000011c7983 */ /* 0x000ee80000300800 */
[----:B------:R-:W4:Y:S04]  /*62ff0*/  LDL.LU R2, [R1+0x121c] ;  /* 0x00121c0001027983 */ /* 0x000f280000300800 */
[----:B------:R-:W4:Y:S04]  /*63000*/  LDL.LU R29, [R1+0x1218] ;  /* 0x00121800011d7983 */ /* 0x000f280000300800 */
[----:B------:R-:W5:Y:S04]  /*63010*/  LDL.LU R3, [R1+0x1224] ;  /* 0x0012240001037983 */ /* 0x000f680000300800 */
[----:B0-----:R-:W2:Y:S04]  /*63020*/  LDL.64 R22, [R1+0x10] ;  /* 0x0000100001167983 */ /* 0x001ea80000100a00 */
        /* <DEDUP_REMOVED lines=30> */
[----:B------:R0:W-:Y:S04]  /*63210*/  STL [R1+0x5b00], R5 ;  /* 0x005b000501007387 */ /* 0x0001e80000100800 */
[----:B0-----:R-:W5:Y:S01]  /*63220*/  LDL.LU R5, [R1+0x1220] ;  /* 0x0012200001057983 */ /* 0x001f620000300800 */
[----:B------:R-:W-:-:S03]  /*63230*/  IMAD R0, R0, 0x100, R6 ;  /* 0x0000010000007824 */ /* 0x000fc600078e0206 */
[----:B------:R-:W2:Y:S01]  /*63240*/  LDL.LU R6, [R1+0x5bf4] ;  /* 0x005bf40001067983 */ /* 0x000ea20000300800 */
[----:B---3--:R-:W-:Y:S02]  /*63250*/  IMAD R28, R28, 0x100, R7 ;  /* 0x000001001c1c7824 */ /* 0x008fe400078e0207 */
[----:B----4-:R-:W-:Y:S01]  /*63260*/  IMAD R29, R29, 0x100, R2 ;  /* 0x000001001d1d7824 */ /* 0x010fe200078e0202 */
[----:B------:R-:W2:Y:S04]  /*63270*/  LDL.LU R7, [R1+0x5bf0] ;  /* 0x005bf00001077983 */ /* 0x000ea80000300800 */
[----:B------:R-:W3:Y:S01]  /*63280*/  LDL.LU R2, [R1+0x5bec] ;  /* 0x005bec0001027983 */ /* 0x000ee20000300800 */
[----:B-----5:R-:W-:-:S03]  /*63290*/  IMAD R5, R5, 0x100, R3 ;  /* 0x0000010005057824 */ /* 0x020fc600078e0203 */
[----:B------:R-:W3:Y:S02]  /*632a0*/  LDL.LU R3, [R1+0x5be8] ;  /* 0x005be80001037983 */ /* 0x000ee40000300800 */
[----:B---3--:R-:W-:Y:S02]  /*632b0*/  HMMA.16816.F32 R12, R12, R2, R20 ;  /* 0x000000020c0c723c */ /* 0x008fe40000001814 */
[----:B------:R-:W3:Y:S04]  /*632c0*/  LDL.LU.64 R22, [R1+0x5be0] ;  /* 0x005be00001167983 */ /* 0x000ee80000300a00 */
[----:B------:R-:W3:Y:S04]  /*632d0*/  LDL.LU.64 R20, [R1+0x5bd8] ;  /* 0x005bd80001147983 */ /* 0x000ee80000300a00 */
[----:B------:R-:W-:Y:S04]  /*632e0*/  STL [R1+0x5ad4], R2 ;  /* 0x005ad40201007387 */ /* 0x000fe80000100800 */
[----:B------:R0:W-:Y:S05]  /*632f0*/  STL [R1+0x5ad0], R3 ;  /* 0x005ad00301007387 */ /* 0x0001ea0000100800 */
[----:B------:R1:W-:Y:S04]  /*63300*/  STL.64 [R1+0x960], R12 ;  /* 0x0009600c01007387 */ /* 0x0003e80000100a00 */
[----:B------:R4:W-:Y:S04]  /*63310*/  STL.64 [R1+0x968], R14 ;  /* 0x0009680e01007387 */ /* 0x0009e80000100a00 */
[----:B0-----:R-:W3:Y:S01]  /*63320*/  LDL.64 R2, [R1+0x18] ;  /* 0x0000180001027983 */ /* 0x001ee20000100a00 */
[----:B-1----:R-:W-:-:S02]  /*63330*/  F2FP.F16.E4M3.UNPACK_B R12, R0 ;  /* 0x00000000ff0c723e */ /* 0x002fc400020006ff */
[----:B------:R-:W-:Y:S02]  /*63340*/  F2FP.F16.E4M3.UNPACK_B R13, R28 ;  /* 0x0000001cff0d723e */ /* 0x000fe400020006ff */
[----:B----4-:R-:W-:Y:S02]  /*63350*/  F2FP.F16.E4M3.UNPACK_B R14, R29 ;  /* 0x0000001dff0e723e */ /* 0x010fe400020006ff */
[----:B------:R-:W-:Y:S01]  /*63360*/  F2FP.F16.E4M3.UNPACK_B R15, R5 ;  /* 0x00000005ff0f723e */ /* 0x000fe200020006ff */
[----:B------:R-:W4:Y:S04]  /*63370*/  LDL.LU R28, [R1+0x5bd4] ;  /* 0x005bd400011c7983 */ /* 0x000f280000300800 */
[----:B------:R-:W4:Y:S02]  /*63380*/  LDL.LU R29, [R1+0x5bd0] ;  /* 0x005bd000011d7983 */ /* 0x000f240000300800 */
[----:B---3--:R-:W-:-:S15]  /*63390*/  HMMA.16816.F32 R20, R12, R2, R20 ;  /* 0x000000020c14723c */ /* 0x008fde0000001814 */
[----:B------:R-:W-:-:S04]  /*633a0*/  NOP ;  /* 0x0000000000007918 */ /* 0x000fc80000000000 */
[----:B------:R-:W-:Y:S04]  /*633b0*/  STL.64 [R1+0x950], R20 ;  /* 0x0009501401007387 */ /* 0x000fe80000100a00 */
[----:B------:R0:W-:Y:S04]  /*633c0*/  STL.64 [R1+0x958], R22 ;  /* 0x0009581601007387 */ /* 0x0001e80000100a00 */
[----:B0-----:R-:W3:Y:S01]  /*633d0*/  LDL.LU.64 R22, [R1+0x5bc8] ;  /* 0x005bc80001167983 */ /* 0x001ee20000300a00 */
[----:B------:R-:W-:-:S03]  /*633e0*/  IMAD.MOV.U32 R5, RZ, RZ, R2 ;  /* 0x000000ffff057224 */ /* 0x000fc600078e0002 */
[----:B------:R-:W5:Y:S04]  /*633f0*/  LDL.LU.64 R20, [R1+0x5bc0] ;  /* 0x005bc00001147983 */ /* 0x000f680000300a00 */
[----:B--2---:R-:W-:Y:S04]  /*63400*/  STL.64 [R1+0x5b10], R6 ;  /* 0x005b100601007387 */ /* 0x004fe80000100a00 */
        /* <DEDUP_REMOVED lines=14> */
[----:B------:R-:W3:Y:S04]  /*634f0*/  LDL.LU.64 R26, [R1+0x5ba8] ;  /* 0x005ba800011a7983 */ /* 0x000ee80000300a00 */
[----:B------:R-:W3:-:S14]  /*63500*/  LDL.LU.64 R24, [R1+0x5ba0] ;  /* 0x005ba00001187983 */ /* 0x000edc0000300a00 */
[----:B------:R-:W-:Y:S04]  /*63510*/  STL.64 [R1+0x920], R20 ;  /* 0x0009201401007387 */ /* 0x000fe80000100a00 */
[----:B------:R0:W-:Y:S04]  /*63520*/  STL.64 [R1+0x928], R22 ;  /* 0x0009281601007387 */ /* 0x0001e80000100a00 */
[----:B0-----:R-:W3:Y:S02]  /*63530*/  LDL.LU.64 R22, [R1+0x5b98] ;  /* 0x005b980001167983 */ /* 0x001ee40000300a00 */
[----:B---3--:R-:W-:Y:S02]  /*63540*/  HMMA.16816.F32 R20, R12, R22, R24 ;  /* 0x000000160c14723c */ /* 0x008fe40000001818 */
[----:B------:R-:W4:Y:S04]  /*63550*/  LDL.LU.64 R26, [R1+0x5b90] ;  /* 0x005b9000011a7983 */ /* 0x000f280000300a00 */
[----:B------:R-:W4:-:S13]  /*63560*/  LDL.LU.64 R24, [R1+0x5b88] ;  /* 0x005b880001187983 */ /* 0x000f1a0000300a00 */
[----:B------:R-:W-:Y:S04]  /*63570*/  STL.64 [R1+0x910], R20 ;  /* 0x0009101401007387 */ /* 0x000fe80000100a00 */
[----:B------:R0:W-:Y:S04]  /*63580*/  STL.64 [R1+0x918], R22 ;  /* 0x0009181601007387 */ /* 0x0001e80000100a00 */
[----:B0-----:R-:W3:Y:S04]  /*63590*/  LDL.LU.64 R22, [R1+0x5b80] ;  /* 0x005b800001167983 */ /* 0x001ee80000300a00 */
[----:B------:R-:W3:Y:S01]  /*635a0*/  LDL.LU.64 R20, [R1+0x5b78] ;  /* 0x005b780001147983 */ /* 0x000ee20000300a00 */
[----:B----4-:R-:W-:-:S15]  /*635b0*/  HMMA.16816.F32 R24, R12, R28, R24 ;  /* 0x0000001c0c18723c */ /* 0x010fde0000001818 */
[----:B------:R-:W-:-:S04]  /*635c0*/  NOP ;  /* 0x0000000000007918 */ /* 0x000fc80000000000 */
[----:B------:R-:W-:Y:S04]  /*635d0*/  STL.64 [R1+0x8f0], R24 ;  /* 0x0008f01801007387 */ /* 0x000fe80000100a00 */
[----:B------:R0:W-:Y:S04]  /*635e0*/  STL.64 [R1+0x8f8], R26 ;  /* 0x0008f81a01007387 */ /* 0x0001e80000100a00 */
[----:B0-----:R-:W4:Y:S04]  /*635f0*/  LDL.LU.64 R26, [R1+0x5b70] ;  /* 0x005b7000011a7983 */ /* 0x001f280000300a00 */
[----:B------:R-:W3:Y:S04]  /*63600*/  LDL.LU.64 R24, [R1+0x5b68] ;  /* 0x005b680001187983 */ /* 0x000ee80000300a00 */
[----:B------:R-:W-:Y:S04]  /*63610*/  STL [R1+0x5ad8], R28 ;  /* 0x005ad81c01007387 */ /* 0x000fe80000100800 */
[----:B------:R-:W-:Y:S01]  /*63620*/  STL [R1+0x5ab8], R29 ;  /* 0x005ab81d01007387 */ /* 0x000fe20000100800 */
[C---:B----4-:R-:W-:Y:S08]  /*63630*/  HMMA.16816.F32 R16, R12.reuse, R26, R16 ;  /* 0x0000001a0c10723c */ /* 0x050ff00000001810 */
[----:B---3--:R-:W-:Y:S11]  /*63640*/  HMMA.16816.F32 R20, R12, R24, R20 ;  /* 0x000000180c14723c */ /* 0x008ff60000001814 */
        /* <DEDUP_REMOVED lines=8> */
[----:B------:R0:W-:Y:S04]  /*636d0*/  STL.64 [R1+0x5a90], R26 ;  /* 0x005a901a01007387 */ /* 0x0001e80000100a00 */
[----:B0-----:R-:W3:Y:S04]  /*636e0*/  LDL.64 R26, [R1+0x8] ;  /* 0x00000800011a7983 */ /* 0x001ee80000100a00 */
[----:B------:R0:W-:Y:S02]  /*636f0*/  STL.64 [R1+0x5a88], R24 ;  /* 0x005a881801007387 */ /* 0x0001e40000100a00 */
[----:B0-----:R-:W-:-:S02]  /*63700*/  IMAD.MOV.U32 R24, RZ, RZ, R2 ;  /* 0x000000ffff187224 */ /* 0x001fc400078e0002 */
[----:B------:R-:W-:Y:S01]  /*63710*/  IMAD.MOV.U32 R25, RZ, RZ, R0 ;  /* 0x000000ffff197224 */ /* 0x000fe200078e0000 */
[----:B--2---:R-:W-:-:S15]  /*63720*/  HMMA.16816.F32 R4, R12, R22, R4 ;  /* 0x000000160c04723c */ /* 0x004fde0000001804 */
[----:B------:R-:W-:-:S04]  /*63730*/  NOP ;  /* 0x0000000000007918 */ /* 0x000fc80000000000 */
[----:B------:R-:W-:Y:S04]  /*63740*/  STL.64 [R1+0x8b0], R4 ;  /* 0x0008b00401007387 */ /* 0x000fe80000100a00 */
[----:B------:R5:W-:Y:S02]  /*63750*/  STL.64 [R1+0x8b8], R6 ;  /* 0x0008b80601007387 */ /* 0x000be40000100a00 */
[----:B-----5:R-:W-:-:S15]  /*63760*/  HMMA.16816.F32 R4, R12, R20, R8 ;  /* 0x000000140c04723c */ /* 0x020fde0000001808 */
[----:B------:R-:W-:-:S04]  /*63770*/  NOP ;  /* 0x0000000000007918 */ /* 0x000fc80000000000 */
[----:B------:R-:W-:Y:S04]  /*63780*/  STL.64 [R1+0x890], R4 ;  /* 0x0008900401007387 */ /* 0x000fe80000100a00 */
[----:B------:R-:W-:Y:S04]  /*63790*/  STL.64 [R1+0x898], R6 ;  /* 0x0008980601007387 */ /* 0x000fe80000100a00 */
[----:B---3--:R-:W-:Y:S04]  /*637a0*/  STL.64 [R1+0x5ac8], R26 ;  /* 0x005ac81a01007387 */ /* 0x008fe80000100a00 */
[----:B------:R0:W-:Y:S04]  /*637b0*/  STL.64 [R1+0x5ac0], R24 ;  /* 0x005ac01801007387 */ /* 0x0001e80000100a00 */
[----:B0-----:R-:W2:Y:S04]  /*637c0*/  LDL.LU R24, [R1+0x40] ;  /* 0x0000400001187983 */ /* 0x001ea80000300800 */
[----:B--2---:R-:W-:Y:S04]  /*637d0*/  STL [R1+0x5adc], R24 ;  /* 0x005adc1801007387 */ /* 0x004fe80000100800 */
[----:B------:R-:W2:Y:S04]  /*637e0*/  LDL.LU R25, [R1+0x44] ;  /* 0x0000440001197983 */ /* 0x000ea80000300800 */
[----:B------:R-:W3:Y:S04]  /*637f0*/  LDL.LU R26, [R1+0x48] ;  /* 0x00004800011a7983 */ /* 0x000ee80000300800 */
[----:B------:R-:W3:Y:S04]  /*63800*/  LDL.LU R27, [R1+0x4c] ;  /* 0x00004c00011b7983 */ /* 0x000ee80000300800 */
[----:B------:R-:W5:Y:S04]  /*63810*/  LDL.LU R4, [R1+0x2a0] ;  /* 0x0002a00001047983 */ /* 0x000f680000300800 */
[----:B------:R-:W5:Y:S04]  /*63820*/  LDL.LU R5, [R1+0x2a4] ;  /* 0x0002a40001057983 */ /* 0x000f680000300800 */
        /* <DEDUP_REMOVED lines=12> */
[----:B------:R-:W-:Y:S04]  /*638f0*/  STL.64 [R1+0x5b20], R6 ;  /* 0x005b200601007387 */ /* 0x000fe80000100a00 */
[----:B-----5:R0:W-:Y:S04]  /*63900*/  STL.64 [R1+0x5b18], R4 ;  /* 0x005b180401007387 */ /* 0x0201e80000100a00 */
[----:B0-----:R-:W5:Y:S04]  /*63910*/  LDL.LU R4, [R1+0x2b0] ;  /* 0x0002b00001047983 */ /* 0x001f680000300800 */
[----:B------:R-:W5:Y:S04]  /*63920*/  LDL.LU R5, [R1+0x2b4] ;  /* 0x0002b40001057983 */ /* 0x000f680000300800 */
[----:B------:R-:W5:Y:S04]  /*63930*/  LDL.LU R6, [R1+0x2b8] ;  /* 0x0002b80001067983 */ /* 0x000f680000300800 */
[----:B------:R-:W5:Y:S04]  /*63940*/  LDL.LU R7, [R1+0x2bc] ;  /* 0x0002bc0001077983 */ /* 0x000f680000300800 */
[----:B------:R-:W2:Y:S04]  /*63950*/  LDL.LU R24, [R1+0x122c] ;  /* 0x00122c0001187983 */ /* 0x000ea80000300800 */
[----:B---3--:R-:W-:Y:S04]  /*63960*/  STL.64 [R1+0x5ae8], R26 ;  /* 0x005ae81a01007387 */ /* 0x008fe80000100a00 */
[----:B--2---:R0:W-:Y:S04]  /*63970*/  STL.64 [R1+0x5ae0], R24 ;  /* 0x005ae01801007387 */ /* 0x0041e80000100a00 */
[----:B0-----:R-:W2:Y:S04]  /*63980*/  LDL.LU R24, [R1+0x280] ;  /* 0x0002800001187983 */ /* 0x001ea80000300800 */
[----:B------:R-:W2:Y:S04]  /*63990*/  LDL.LU R25, [R1+0x284] ;  /* 0x0002840001197983 */ /* 0x000ea80000300800 */
[----:B------:R-:W3:Y:S04]  /*639a0*/  LDL.LU R26, [R1+0x288] ;  /* 0x00028800011a7983 */ /* 0x000ee80000300800 */
[----:B------:R-:W3:Y:S01]  /*639b0*/  LDL.LU R27, [R1+0x28c] ;  /* 0x00028c00011b7983 */ /* 0x000ee20000300800 */
[C---:B------:R-:W-:Y:S03]  /*639c0*/  HMMA.16816.F32 R8, R12.reuse, R18, R8 ;  /* 0x000000120c08723c */ /* 0x040fe60000001808 */
[----:B---3--:R-:W-:Y:S04]  /*639d0*/  STL.64 [R1+0x5af8], R26 ;  /* 0x005af81a01007387 */ /* 0x008fe80000100a00 */
[----:B--2---:R0:W-:Y:S04]  /*639e0*/  STL.64 [R1+0x5af0], R24 ;  /* 0x005af01801007387 */ /* 0x0041e80000100a00 */
[----:B0-----:R-:W2:Y:S04]  /*639f0*/  LDL.LU R24, [R1+0x290] ;  /* 0x0002900001187983 */ /* 0x001ea80000300800 */
[----:B------:R-:W2:Y:S04]  /*63a00*/  LDL.LU R25, [R1+0x294] ;  /* 0x0002940001197983 */ /* 0x000ea80000300800 */
[----:B------:R-:W2:Y:S04]  /*63a10*/  LDL.LU R26, [R1+0x298] ;  /* 0x00029800011a7983 */ /* 0x000ea80000300800 */
[----:B------:R-:W2:Y:S04]  /*63a20*/  LDL.LU R27, [R1+0x29c] ;  /* 0x00029c00011b7983 */ /* 0x000ea80000300800 */
[----:B------:R-:W3:Y:S04]  /*63a30*/  LDL.LU R0, [R1+0x1228] ;  /* 0x0012280001007983 */ /* 0x000ee80000300800 */
[----:B------:R-:W2:Y:S04]  /*63a40*/  LDL.LU R28, [R1+0x1234] ;  /* 0x00123400011c7983 */ /* 0x000ea80000300800 */
[----:B------:R-:W2:Y:S04]  /*63a50*/  LDL.LU R29, [R1+0x1230] ;  /* 0x00123000011d7983 */ /* 0x000ea80000300800 */
[----:B------:R-:W2:Y:S04]  /*63a60*/  LDL.LU R2, [R1+0x123c] ;  /* 0x00123c0001027983 */ /* 0x000ea80000300800 */
[----:B------:R-:W2:Y:S04]  /*63a70*/  LDL.LU R3, [R1+0x1244] ;  /* 0x0012440001037983 */ /* 0x000ea80000300800 */
[----:B------:R-:W-:Y:S04]  /*63a80*/  STL.64 [R1+0x5a70], R22 ;  /* 0x005a701601007387 */ /* 0x000fe80000100a00 */
[----:B------:R0:W-:Y:S04]  /*63a90*/  STL.64 [R1+0x5a68], R20 ;  /* 0x005a681401007387 */ /* 0x0001e80000100a00 */
[----:B0-----:R-:W2:Y:S04]  /*63aa0*/  LDL.LU R20, [R1+0x250] ;  /* 0x0002500001147983 */ /* 0x001ea80000300800 */
[----:B------:R-:W2:Y:S04]  /*63ab0*/  LDL.LU R21, [R1+0x254] ;  /* 0x0002540001157983 */ /* 0x000ea80000300800 */
[----:B------:R-:W2:Y:S04]  /*63ac0*/  LDL.LU R22, [R1+0x258] ;  /* 0x0002580001167983 */ /* 0x000ea80000300800 */
[----:B------:R-:W2:Y:S04]  /*63ad0*/  LDL.LU R23, [R1+0x25c] ;  /* 0x00025c0001177983 */ /* 0x000ea80000300800 */
        /* <DEDUP_REMOVED lines=9> */
[----:B------:R-:W4:Y:S04]  /*63b70*/  LDL.LU.64 R8, [R1+0x5b28] ;  /* 0x005b280001087983 */ /* 0x000f280000300a00 */
        /* <DEDUP_REMOVED lines=18> */
[----:B------:R4:W-:Y:S01]  /*63ca0*/  STL.64 [R1+0x5a30], R10 ;  /* 0x005a300a01007387 */ /* 0x0009e20000100a00 */
[----:B--2---:R-:W-:Y:S01]  /*63cb0*/  HMMA.16816.F32 R24, R12, R6, R24 ;  /* 0x000000060c18723c */ /* 0x004fe20000001818 */
[----:B----4-:R-:W-:-:S02]  /*63cc0*/  IMAD.MOV.U32 R10, RZ, RZ, R5 ;  /* 0x000000ffff0a7224 */ /* 0x010fc400078e0005 */
[----:B------:R-:W2:Y:S04]  /*63cd0*/  LDL.LU R5, [R1+0x5b00] ;  /* 0x005b000001057983 */ /* 0x000ea80000300800 */
[----:B------:R-:W4:Y:S04]  /*63ce0*/  LDL R11, [R1+0x1c] ;  /* 0x00001c00010b7983 */ /* 0x000f280000100800 */
[----:B------:R0:W-:Y:S04]  /*63cf0*/  STL.64 [R1+0x5a28], R8 ;  /* 0x005a280801007387 */ /* 0x0001e80000100a00 */
[----:B0-----:R-:W5:Y:S04]  /*63d00*/  LDL.LU R9, [R1+0x1238] ;  /* 0x0012380001097983 */ /* 0x001f680000300800 */
        /* <DEDUP_REMOVED lines=12> */
[----:B------:R0:W-:Y:S01]  /*63dd0*/  STL.64 [R1+0x5a08], R4 ;  /* 0x005a080401007387 */ /* 0x0001e20000100a00 */
[----:B------:R-:W-:-:S02]  /*63de0*/  IMAD R29, R29, 0x100, R28 ;  /* 0x000001001d1d7824 */ /* 0x000fc400078e021c */
[----:B-----5:R-:W-:Y:S02]  /*63df0*/  IMAD R9, R9, 0x100, R2 ;  /* 0x0000010009097824 */ /* 0x020fe400078e0202 */
[----:B------:R-:W-:Y:S01]  /*63e00*/  IMAD R8, R8, 0x100, R3 ;  /* 0x0000010008087824 */ /* 0x000fe200078e0203 */
[----:B0-----:R-:W4:Y:S04]  /*63e10*/  LDL.LU R4, [R1+0x270] ;  /* 0x0002700001047983 */ /* 0x001f280000300800 */
[----:B------:R-:W4:Y:S04]  /*63e20*/  LDL.LU R5, [R1+0x274] ;  /* 0x0002740001057983 */ /* 0x000f280000300800 */
[----:B------:R-:W4:Y:S04]  /*63e30*/  LDL.LU R6, [R1+0x278] ;  /* 0x0002780001067983 */ /* 0x000f280000300800 */
[----:B------:R-:W4:Y:S01]  /*63e40*/  LDL.LU R7, [R1+0x27c] ;  /* 0x00027c0001077983 */ /* 0x000f220000300800 */
[----:B---3--:R-:W-:-:S03]  /*63e50*/  IMAD R0, R0, 0x100, R24 ;  /* 0x0000010000007824 */ /* 0x008fc600078e0218 */
[----:B------:R-:W2:Y:S04]  /*63e60*/  LDL.LU R24, [R1+0x5adc] ;  /* 0x005adc0001187983 */ /* 0x000ea80000300800 */
[----:B------:R-:W3:Y:S04]  /*63e70*/  LDL.LU R28, [R1+0x5ad8] ;  /* 0x005ad800011c7983 */ /* 0x000ee80000300800 */
[----:B------:R-:W2:Y:S04]  /*63e80*/  LDL.LU R2, [R1+0x5ad4] ;  /* 0x005ad40001027983 */ /* 0x000ea80000300800 */
[----:B------:R-:W2:Y:S02]  /*63e90*/  LDL.LU R3, [R1+0x5ad0] ;  /* 0x005ad00001037983 */ /* 0x000ea40000300800 */
[----:B--2---:R-:W-:Y:S02]  /*63ea0*/  HMMA.16816.F32 R12, R12, R2, R24 ;  /* 0x000000020c0c723c */ /* 0x004fe40000001818 */
[----:B------:R-:W2:Y:S04]  /*63eb0*/  LDL.LU.64 R26, [R1+0x5ac8] ;  /* 0x005ac800011a7983 */ /* 0x000ea80000300a00 */
[----:B------:R-:W5:Y:S04]  /*63ec0*/  LDL.LU.64 R24, [R1+0x5ac0] ;  /* 0x005ac00001187983 */ /* 0x000f680000300a00 */
[----:B------:R-:W-:Y:S04]  /*63ed0*/  STL [R1+0x5a04], R2 ;  /* 0x005a040201007387 */ /* 0x000fe80000100800 */
[----:B------:R-:W-:Y:S05]  /*63ee0*/  STL [R1+0x5a00], R3 ;  /* 0x005a000301007387 */ /* 0x000fea0000100800 */
[----:B------:R0:W-:Y:S04]  /*63ef0*/  STL.64 [R1+0x7f0], R12 ;  /* 0x0007f00c01007387 */ /* 0x0001e80000100a00 */
[----:B------:R1:W-:Y:S01]  /*63f00*/  STL.64 [R1+0x7f8], R14 ;  /* 0x0007f80e01007387 */ /* 0x0003e20000100a00 */
[----:B0-----:R-:W-:-:S02]  /*63f10*/  F2FP.F16.E4M3.UNPACK_B R12, R0 ;  /* 0x00000000ff0c723e */ /* 0x001fc400020006ff */
[----:B------:R-:W-:Y:S02]  /*63f20*/  F2FP.F16.E4M3.UNPACK_B R13, R29 ;  /* 0x0000001dff0d723e */ /* 0x000fe400020006ff */
[----:B-1----:R-:W-:Y:S02]  /*63f30*/  F2FP.F16.E4M3.UNPACK_B R14, R9 ;  /* 0x00000009ff0e723e */ /* 0x002fe400020006ff */
[----:B------:R-:W-:Y:S01]  /*63f40*/  F2FP.F16.E4M3.UNPACK_B R15, R8 ;  /* 0x00000008ff0f723e */ /* 0x000fe200020006ff */
[----:B------:R-:W3:Y:S04]  /*63f50*/  LDL.LU R29, [R1+0x5ab8] ;  /* 0x005ab800011d7983 */ /* 0x000ee80000300800 */
[----:B------:R-:W3:Y:S02]  /*63f60*/  LDL.LU R0, [R1+0x1248] ;  /* 0x0012480001007983 */ /* 0x000ee40000300800 */
[----:B----4-:R-:W-:-:S15]  /*63f70*/  HMMA.16816.F32 R4, R12, R10, R4 ;  /* 0x0000000a0c04723c */ /* 0x010fde0000001804 */
[----:B------:R-:W-:-:S04]  /*63f80*/  NOP ;  /* 0x0000000000007918 */ /* 0x000fc80000000000 */
[----:B------:R-:W-:Y:S04]  /*63f90*/  STL.64 [R1+0x7e0], R4 ;  /* 0x0007e00401007387 */ /* 0x000fe80000100a00 */
[----:B------:R2:W-:Y:S01]  /*63fa0*/  STL.64 [R1+0x7e8], R6 ;  /* 0x0007e80601007387 */ /* 0x0005e20000100a00 */
[C---:B-----5:R-:W-:Y:S08]  /*63fb0*/  HMMA.16816.F32 R8, R12.reuse, R24, R16 ;  /* 0x000000180c08723c */ /* 0x060ff00000001810 */
[----:B--2---:R-:W-:Y:S01]  /*63fc0*/  HMMA.16816.F32 R4, R12, R26, R20 ;  /* 0x0000001a0c04723c */ /* 0x004fe20000001814 */
[----:B------:R-:W-:-:S02]  /*63fd0*/  IMAD.MOV.U32 R2, RZ, RZ, R26 ;  /* 0x000000ffff027224 */ /* 0x000fc400078e001a */
[----:B------:R-:W-:-:S08]  /*63fe0*/  IMAD.MOV.U32 R3, RZ, RZ, R27 ;  /* 0x000000ffff037224 */ /* 0x000fd000078e001b */
[----:B------:R0:W-:Y:S04]  /*63ff0*/  STL.64 [R1+0x7d0], R8 ;  /* 0x0007d00801007387 */ /* 0x0001e80000100a00 */
[----:B------:R1:W-:Y:S04]  /*64000*/  STL.64 [R1+0x7d8], R10 ;  /* 0x0007d80a01007387 */ /* 0x0003e80000100a00 */
[----:B------:R-:W-:Y:S04]  /*64010*/  STL.64 [R1+0x7c0], R4 ;  /* 0x0007c00401007387 */ /* 0x000fe80000100a00 */
[----:B------:R-:W-:Y:S04]  /*64020*/  STL.64 [R1+0x7c8], R6 ;  /* 0x0007c80601007387 */ /* 0x000fe80000100a00 */
[----:B0-----:R-:W2:Y:S04]  /*64030*/  LDL.LU R8, [R1+0x1d0] ;  /* 0x0001d00001087983 */ /* 0x001ea80000300800 */
[----:B------:R-:W2:Y:S04]  /*64040*/  LDL.LU R9, [R1+0x1d4] ;  /* 0x0001d40001097983 */ /* 0x000ea80000300800 */
[----:B-1----:R-:W4:Y:S04]  /*64050*/  LDL.LU R10, [R1+0x1d8] ;  /* 0x0001d800010a7983 */ /* 0x002f280000300800 */
[----:B------:R-:W4:Y:S04]  /*64060*/  LDL.LU R11, [R1+0x1dc] ;  /* 0x0001dc00010b7983 */ /* 0x000f280000300800 */
        /* <DEDUP_REMOVED lines=13> */
[----:B-----5:R0:W-:Y:S04]  /*64140*/  STL.64 [R1+0x5a78], R20 ;  /* 0x005a781401007387 */ /* 0x0201e80000100a00 */
[----:B0-----:R-:W5:Y:S04]  /*64150*/  LDL.LU R20, [R1+0x220] ;  /* 0x0002200001147983 */ /* 0x001f680000300800 */
[----:B------:R-:W5:Y:S04]  /*64160*/  LDL.LU R21, [R1+0x224] ;  /* 0x0002240001157983 */ /* 0x000f680000300800 */
[----:B------:R-:W2:Y:S04]  /*64170*/  LDL.LU R22, [R1+0x228] ;  /* 0x0002280001167983 */ /* 0x000ea80000300800 */
[----:B------:R-:W2:Y:S04]  /*64180*/  LDL.LU R23, [R1+0x22c] ;  /* 0x00022c0001177983 */ /* 0x000ea80000300800 */
[----:B--2---:R-:W-:Y:S04]  /*64190*/  STL.64 [R1+0x5ab0], R22 ;  /* 0x005ab01601007387 */ /* 0x004fe80000100a00 */
[----:B-----5:R0:W-:Y:S04]  /*641a0*/  STL.64 [R1+0x5aa8], R20 ;  /* 0x005aa81401007387 */ /* 0x0201e80000100a00 */
[----:B0-----:R-:W2:Y:S04]  /*641b0*/  LDL.LU R20, [R1+0x240] ;  /* 0x0002400001147983 */ /* 0x001ea80000300800 */
[----:B------:R-:W2:Y:S04]  /*641c0*/  LDL.LU R21, [R1+0x244] ;  /* 0x0002440001157983 */ /* 0x000ea80000300800 */
[----:B------:R-:W2:Y:S04]  /*641d0*/  LDL.LU R22, [R1+0x248] ;  /* 0x0002480001167983 */ /* 0x000ea80000300800 */
[----:B------:R-:W2:Y:S04]  /*641e0*/  LDL.LU R23, [R1+0x24c] ;  /* 0x00024c0001177983 */ /* 0x000ea80000300800 */
[----:B------:R-:W5:Y:S04]  /*641f0*/  LDL.LU R16, [R1+0x1f0] ;  /* 0x0001f00001107983 */ /* 0x000f680000300800 */
        /* <DEDUP_REMOVED lines=118> */
[----:B------:R2:W-:Y:S04]  /*64960*/  STL.64 [R1+0x6d8], R10 ;  /* 0x0006d80a01007387 */ /* 0x0005e80000100a00 */
[----:B------:R-:W3:Y:S01]  /*64970*/  LDL.LU R20, [R1+0x120] ;  /* 0x0001200001147983 */ /* 0x000ee20000300800 */
[----:B0-----:R-:W-:-:S05]  /*64980*/  IMAD R4, R27, 0x100, R26 ;  /* 0x000001001b047824 */ /* 0x001fca00078e021a */
        /* <DEDUP_REMOVED lines=14> */
[----:B0-----:R-:W-:-:S03]  /*64a70*/  IMAD.MOV.U32 R26, RZ, RZ, R2 ;  /* 0x000000ffff1a7224 */ /* 0x001fc600078e0002 */
[----:B--2---:R-:W-:Y:S04]  /*64a80*/  STL.64 [R1+0x59c0], R10 ;  /* 0x0059c00a01007387 */ /* 0x004fe80000100a00 */
[----:B-----5:R0:W-:Y:S04]  /*64a90*/  STL.64 [R1+0x59b8], R8 ;  /* 0x0059b80801007387 */ /* 0x0201e80000100a00 */
[----:B------:R-:W2:Y:S04]  /*64aa0*/  LDL.LU R2, [R1+0x5a04] ;  /* 0x005a040001027983 */ /* 0x000ea80000300800 */
[----:B------:R-:W5:Y:S01]  /*64ab0*/  LDL.64 R24, [R1+0x10] ;  /* 0x0000100001187983 */ /* 0x000f620000100a00 */
[----:B------:R-:W-:-:S05]  /*64ac0*/  IMAD.MOV.U32 R27, RZ, RZ, R3 ;  /* 0x000000ffff1b7224 */ /* 0x000fca00078e0003 */
        /* <DEDUP_REMOVED lines=200> */
[----:B------:R-:W-:Y:S01]  /*65750*/  IMAD.MOV.U32 R19, RZ, RZ, R9 ;  /* 0x000000ffff137224 */ /* 0x000fe200078e0009 */
[----:B------:R-:W4:Y:S04]  /*65760*/  LDL.LU R8, [R1+0x594c] ;  /* 0x00594c0001087983 */ /* 0x000f280000300800 */
        /* <DEDUP_REMOVED lines=39> */
[----:B----4-:R-:W-:-:S02]  /*659e0*/  IMAD R0, R0, 0x100, R24 ;  /* 0x0000010000007824 */ /* 0x010fc400078e0218 */
[----:B--2---:R-:W-:Y:S01]  /*659f0*/  IMAD R27, R27, 0x100, R2 ;  /* 0x000001001b1b7824 */ /* 0x004fe200078e0202 */
[----:B------:R-:W2:Y:S04]  /*65a00*/  LDL.LU R24, [R1+0x5904] ;  /* 0x0059040001187983 */ /* 0x000ea80000300800 */
[----:B------:R-:W4:Y:S04]  /*65a10*/  LDL.LU R28, [R1+0x5900] ;  /* 0x00590000011c7983 */ /* 0x000f280000300800 */
[----:B------:R-:W3:Y:S01]  /*65a20*/  LDL.LU R2, [R1+0x58fc] ;  /* 0x0058fc0001027983 */ /* 0x000ee20000300800 */
[----:B------:R-:W-:-:S03]  /*65a30*/  IMAD R26, R26, 0x100, R3 ;  /* 0x000001001a1a7824 */ /* 0x000fc600078e0203 */
        /* <DEDUP_REMOVED lines=8> */
[----:B-1----:R-:W-:Y:S02]  /*65ac0*/  F2FP.F16.E4M3.UNPACK_B R14, R27 ;  /* 0x0000001bff0e723e */ /* 0x002fe400020006ff */
[----:B------:R-:W-:Y:S01]  /*65ad0*/  F2FP.F16.E4M3.UNPACK_B R15, R26 ;  /* 0x0000001aff0f723e */ /* 0x000fe200020006ff */
[----:B------:R-:W4:Y:S06]  /*65ae0*/  LDL.LU R29, [R1+0x58e0] ;  /* 0x0058e000011d7983 */ /* 0x000f2c0000300800 */
        /* <DEDUP_REMOVED lines=171> */
[----:B0-----:R-:W2:Y:S04]  /*665a0*/  LDL.LU.64 R24, [R1+0x8] ;  /* 0x0000080001187983 */ /* 0x001ea80000300a00 */
        /* <DEDUP_REMOVED lines=20> */
[----:B------:R-:W2:Y:S04]  /*666f0*/  LDL.LU.64 R4, [R1+0x18] ;  /* 0x0000180001047983 */ /* 0x000ea80000300a00 */
[----:B------:R-:W2:Y:S04]  /*66700*/  LDL.LU.64 R6, [R1+0x10] ;  /* 0x0000100001067983 */ /* 0x000ea80000300a00 */
[----:B----4-:R-:W-:Y:S04]  /*66710*/  STL.64 [R1+0x57f0], R10 ;  /* 0x0057f00a01007387 */ /* 0x010fe80000100a00 */
[----:B------:R0:W-:Y:S04]  /*66720*/  STL.64 [R1+0x57e8], R8 ;  /* 0x0057e80801007387 */ /* 0x0001e80000100a00 */
[----:B0-----:R-:W4:Y:S04]  /*66730*/  LDL.LU R8, [R1+0x440] ;  /* 0x0004400001087983 */ /* 0x001f280000300800 */
[----:B------:R-:W4:Y:S04]  /*66740*/  LDL.LU R9, [R1+0x444] ;  /* 0x0004440001097983 */ /* 0x000f280000300800 */
[----:B------:R-:W4:Y:S04]  /*66750*/  LDL.LU R10, [R1+0x448] ;  /* 0x00044800010a7983 */ /* 0x000f280000300800 */
[----:B------:R-:W4:Y:S04]  /*66760*/  LDL.LU R11, [R1+0x44c] ;  /* 0x00044c00010b7983 */ /* 0x000f280000300800 */
[----:B------:R-:W4:Y:S04]  /*66770*/  LDL.LU.64 R28, [R1] ;  /* 0x00000000011c7983 */ /* 0x000f280000300a00 */
        /* <DEDUP_REMOVED lines=51> */
[----:B0-----:R-:W4:Y:S04]  /*66ab0*/  LDL.LU R10, [R1+0x57d8] ;  /* 0x0057d800010a7983 */ /* 0x001f280000300800 */
[----:B------:R-:W5:Y:S01]  /*66ac0*/  LDL.LU.64 R8, [R1+0x57d0] ;  /* 0x0057d00001087983 */ /* 0x000f620000300a00 */
[----:B------:R-:W-:-:S03]  /*66ad0*/  IMAD.MOV.U32 R11, RZ, RZ, R28 ;  /* 0x000000ffff0b7224 */ /* 0x000fc600078e001c */
        /* <DEDUP_REMOVED lines=166> */
[----:B--2---:R-:W-:Y:S01]  /*67540*/  IMAD R27, R27, 0x100, R2 ;  /* 0x000001001b1b7824 */ /* 0x004fe200078e0202 */
[----:B------:R-:W2:Y:S04]  /*67550*/  LDL.LU R24, [R1+0x572c] ;  /* 0x00572c0001187983 */ /* 0x000ea80000300800 */
[----:B------:R-:W5:Y:S04]  /*67560*/  LDL.LU R28, [R1+0x5728] ;  /* 0x00572800011c7983 */ /* 0x000f680000300800 */
        /* <DEDUP_REMOVED lines=12> */
[----:B------:R-:W5:Y:S06]  /*67630*/  LDL.LU R29, [R1+0x5708] ;  /* 0x00570800011d7983 */ /* 0x000f6c0000300800 */
        /* <DEDUP_REMOVED lines=25> */
[----:B-----5:R-:W-:-:S15]  /*677d0*/  HMMA.16816.F32 R4, R12, R28, R4 ;  /* 0x0000001c0c04723c */ /* 0x020fde0000001804 */
[----:B------:R-:W-:-:S04]  /*677e0*/  NOP ;  /* 0x0000000000007918 */ /* 0x000fc80000000000 */
[----:B------:R-:W-:Y:S04]  /*677f0*/  STL.64 [R1+0x290], R4 ;  /* 0x0002900401007387 */ /* 0x000fe80000100a00 */
[----:B------:R4:W-:Y:S04]  /*67800*/  STL.64 [R1+0x298], R6 ;  /* 0x0002980601007387 */ /* 0x0009e80000100a00 */
[----:B------:R-:W5:Y:S01]  /*67810*/  LDL.LU R0, [R1+0x12c8] ;  /* 0x0012c80001007983 */ /* 0x000f620000300800 */
[C---:B--2---:R-:W-:Y:S08]  /*67820*/  HMMA.16816.F32 R8, R12.reuse, R26, R8 ;  /* 0x0000001a0c08723c */ /* 0x044ff00000001808 */
[C---:B----4-:R-:W-:Y:S11]  /*67830*/  HMMA.16816.F32 R4, R12.reuse, R24, R16 ;  /* 0x000000180c04723c */ /* 0x050ff60000001810 */
[----:B------:R-:W-:Y:S04]  /*67840*/  STL.64 [R1+0x280], R8 ;  /* 0x0002800801007387 */ /* 0x000fe80000100a00 */
[----:B------:R-:W-:Y:S04]  /*67850*/  STL.64 [R1+0x288], R10 ;  /* 0x0002880a01007387 */ /* 0x000fe80000100a00 */
[----:B------:R-:W2:Y:S04]  /*67860*/  LDL.LU R28, [R1+0xaec] ;  /* 0x000aec00011c7983 */ /* 0x000ea80000300800 */
[----:B------:R0:W-:Y:S04]  /*67870*/  STL.64 [R1+0x270], R4 ;  /* 0x0002700401007387 */ /* 0x0001e80000100a00 */
[----:B------:R1:W-:Y:S04]  /*67880*/  STL.64 [R1+0x278], R6 ;  /* 0x0002780601007387 */ /* 0x0003e80000100a00 */
[----:B------:R-:W4:Y:S04]  /*67890*/  LDL.LU R29, [R1+0xaf8] ;  /* 0x000af800011d7983 */ /* 0x000f280000300800 */
[----:B------:R-:W2:Y:S04]  /*678a0*/  LDL.LU R24, [R1+0x7b0] ;  /* 0x0007b00001187983 */ /* 0x000ea80000300800 */
[----:B------:R-:W2:Y:S04]  /*678b0*/  LDL.LU R25, [R1+0x7b4] ;  /* 0x0007b40001197983 */ /* 0x000ea80000300800 */
[----:B------:R-:W2:Y:S04]  /*678c0*/  LDL.LU R26, [R1+0x7b8] ;  /* 0x0007b800011a7983 */ /* 0x000ea80000300800 */
[----:B------:R-:W2:Y:S04]  /*678d0*/  LDL.LU R27, [R1+0x7bc] ;  /* 0x0007bc00011b7983 */ /* 0x000ea80000300800 */
[----:B0-----:R-:W2:Y:S04]  /*678e0*/  LDL.LU R4, [R1+0x5b0] ;  /* 0x0005b00001047983 */ /* 0x001ea80000300800 */
[----:B------:R-:W2:Y:S04]  /*678f0*/  LDL.LU R5, [R1+0x5b4] ;  /* 0x0005b40001057983 */ /* 0x000ea80000300800 */
[----:B-1----:R-:W2:Y:S04]  /*67900*/  LDL.LU R6, [R1+0x5b8] ;  /* 0x0005b80001067983 */ /* 0x002ea80000300800 */
        /* <DEDUP_REMOVED lines=50> */
[----:B---3--:R-:W-:Y:S02]  /*67c30*/  HMMA.16816.F32 R20, R12, R20, R16 ;  /* 0x000000140c14723c */ /* 0x008fe40000001810 */
[----:B------:R-:W3:Y:S04]  /*67c40*/  LDL.LU.64 R18, [R1+0x5688] ;  /* 0x0056880001127983 */ /* 0x000ee80000300a00 */
[----:B------:R-:W2:-:S13]  /*67c50*/  LDL.LU.64 R16, [R1+0x5680] ;  /* 0x0056800001107983 */ /* 0x000e9a0000300a00 */
[----:B------:R0:W-:Y:S04]  /*67c60*/  STL.64 [R1+0x250], R20 ;  /* 0x0002501401007387 */ /* 0x0001e80000100a00 */
[----:B------:R1:W-:Y:S04]  /*67c70*/  STL.64 [R1+0x258], R22 ;  /* 0x0002581601007387 */ /* 0x0003e80000100a00 */
[----:B0-----:R-:W2:Y:S04]  /*67c80*/  LDL.LU R20, [R1+0x740] ;  /* 0x0007400001147983 */ /* 0x001ea80000300800 */
[----:B------:R-:W2:Y:S04]  /*67c90*/  LDL.LU R21, [R1+0x744] ;  /* 0x0007440001157983 */ /* 0x000ea80000300800 */
[----:B-1----:R-:W2:Y:S04]  /*67ca0*/  LDL.LU R22, [R1+0x748] ;  /* 0x0007480001167983 */ /* 0x002ea80000300800 */
        /* <DEDUP_REMOVED lines=46> */
[----:B------:R-:W2:Y:S04]  /*67f90*/  LDL.LU.64 R24, [R1+0x5620] ;  /* 0x0056200001187983 */ /* 0x000ea80000300a00 */
[----:B------:R-:W5:Y:S04]  /*67fa0*/  LDL.LU R4, [R1+0x12cc] ;  /* 0x0012cc0001047983 */ /* 0x000f680000300800 */
[----:B------:R-:W3:Y:S01]  /*67fb0*/  LDL.LU R5, [R1+0x12d4] ;  /* 0x0012d40001057983 */ /* 0x000ee20000300800 */
[----:B--2---:R-:W-:Y:S01]  /*67fc0*/  HMMA.16816.F32 R12, R12, R2, R24 ;  /* 0x000000020c0c723c */ /* 0x004fe20000001818 */
[----:B-----5:R-:W-:-:S02]  /*67fd0*/  IMAD R0, R0, 0x100, R4 ;  /* 0x0000010000007824 */ /* 0x020fc400078e0204 */
[----:B---3--:R-:W-:Y:S02]  /*67fe0*/  IMAD R4, R6, 0x100, R5 ;  /* 0x0000010006047824 */ /* 0x008fe400078e0205 */
[----:B------:R-:W-:Y:S01]  /*67ff0*/  IMAD R6, R10, 0x100, R9 ;  /* 0x000001000a067824 */ /* 0x000fe200078e0209 */
[----:B------:R-:W-:Y:S02]  /*68000*/  F2FP.F16.E4M3.UNPACK_B R10, R11.H1 ;  /* 0x0000000bff0a723e */ /* 0x000fe400030006ff */
[----:B------:R-:W-:Y:S01]  /*68010*/  F2FP.F16.E4M3.UNPACK_B R11, R16.H1 ;  /* 0x00000010ff0b723e */ /* 0x000fe200030006ff */
[----:B------:R-:W2:Y:S01]  /*68020*/  LDL.LU.64 R26, [R1+0x5618] ;  /* 0x00561800011a7983 */ /* 0x000ea20000300a00 */
[----:B------:R-:W-:-:S03]  /*68030*/  IMAD R5, R8, 0x100, R7 ;  /* 0x0000010008057824 */ /* 0x000fc600078e0207 */
[----:B------:R-:W2:Y:S06]  /*68040*/  LDL.LU.64 R24, [R1+0x5610] ;  /* 0x0056100001187983 */ /* 0x000eac0000300a00 */
[----:B------:R0:W-:Y:S04]  /*68050*/  STL.64 [R1+0x20], R12 ;  /* 0x0000200c01007387 */ /* 0x0001e80000100a00 */
[----:B------:R1:W-:Y:S04]  /*68060*/  STL.64 [R1+0x28], R14 ;  /* 0x0000280e01007387 */ /* 0x0003e80000100a00 */
[----:B------:R-:W-:Y:S04]  /*68070*/  STL [R1+0x18], R10 ;  /* 0x0000180a01007387 */ /* 0x000fe80000100800 */
[----:B------:R-:W-:Y:S01]  /*68080*/  STL [R1+0x1c], R11 ;  /* 0x00001c0b01007387 */ /* 0x000fe20000100800 */
[----:B0-----:R-:W-:-:S02]  /*68090*/  F2FP.F16.E4M3.UNPACK_B R13, R4 ;  /* 0x00000004ff0d723e */ /* 0x001fc400020006ff */
[----:B-1----:R-:W-:Y:S01]  /*680a0*/  F2FP.F16.E4M3.UNPACK_B R14, R5 ;  /* 0x00000005ff0e723e */ /* 0x002fe200020006ff */
[----:B------:R-:W3:Y:S01]  /*680b0*/  LDL.LU R4, [R1+0x6e0] ;  /* 0x0006e00001047983 */ /* 0x000ee20000300800 */
[----:B------:R-:W-:-:S03]  /*680c0*/  F2FP.F16.E4M3.UNPACK_B R15, R6 ;  /* 0x00000006ff0f723e */ /* 0x000fc600020006ff */
[----:B------:R-:W3:Y:S04]  /*680d0*/  LDL.LU R5, [R1+0x6e4] ;  /* 0x0006e40001057983 */ /* 0x000ee80000300800 */
[----:B------:R-:W3:Y:S04]  /*680e0*/  LDL.LU R6, [R1+0x6e8] ;  /* 0x0006e80001067983 */ /* 0x000ee80000300800 */
[----:B------:R-:W3:Y:S01]  /*680f0*/  LDL.LU R7, [R1+0x6ec] ;  /* 0x0006ec0001077983 */ /* 0x000ee20000300800 */
[----:B------:R-:W-:Y:S02]  /*68100*/  F2FP.F16.E4M3.UNPACK_B R12, R0 ;  /* 0x00000000ff0c723e */ /* 0x000fe400020006ff */
[----:B------:R-:W-:-:S02]  /*68110*/  F2FP.F16.E4M3.UNPACK_B R8, R17.H1 ;  /* 0x00000011ff08723e */ /* 0x000fc400030006ff */
[----:B------:R-:W-:-:S03]  /*68120*/  F2FP.F16.E4M3.UNPACK_B R9, R18.H1 ;  /* 0x00000012ff09723e */ /* 0x000fc600030006ff */
[----:B------:R-:W-:Y:S01]  /*68130*/  IMAD.MOV.U32 R2, RZ, RZ, R8 ;  /* 0x000000ffff027224 */ /* 0x000fe200078e0008 */
[----:B---3--:R-:W-:-:S15]  /*68140*/  HMMA.16816.F32 R4, R12, R10, R4 ;  /* 0x0000000a0c04723c */ /* 0x008fde0000001804 */
[----:B------:R-:W-:-:S04]  /*68150*/  NOP ;  /* 0x0000000000007918 */ /* 0x000fc80000000000 */
[----:B------:R0:W-:Y:S02]  /*68160*/  STL.64 [R1+0x310], R4 ;  /* 0x0003100401007387 */ /* 0x0001e40000100a00 */
[----:B0-----:R-:W-:Y:S02]  /*68170*/  F2FP.F16.E4M3.UNPACK_B R4, R19.H1 ;  /* 0x00000013ff04723e */ /* 0x001fe400030006ff */
[----:B------:R-:W-:Y:S01]  /*68180*/  HMMA.16816.F32 R16, R12, R8, R20 ;  /* 0x000000080c10723c */ /* 0x000fe20000001814 */
[----:B------:R-:W-:Y:S01]  /*68190*/  F2FP.F16.E4M3.UNPACK_B R5, R28.H1 ;  /* 0x0000001cff05723e */ /* 0x000fe200030006ff */
[----:B------:R-:W-:Y:S04]  /*681a0*/  STL.64 [R1+0x318], R6 ;  /* 0x0003180601007387 */ /* 0x000fe80000100a00 */
[----:B------:R4:W-:-:S13]  /*681b0*/  STL.64 [R1+0x10], R8 ;  /* 0x0000100801007387 */ /* 0x0009da0000100a00 */
[----:B------:R0:W-:Y:S04]  /*681c0*/  STL.64 [R1+0x360], R16 ;  /* 0x0003601001007387 */ /* 0x0001e80000100a00 */
[----:B------:R-:W-:Y:S04]  /*681d0*/  STL.64 [R1+0x368], R18 ;  /* 0x0003681201007387 */ /* 0x000fe80000100a00 */
[----:B------:R-:W-:Y:S04]  /*681e0*/  STL [R1+0x8], R4 ;  /* 0x0000080401007387 */ /* 0x000fe80000100800 */
[----:B------:R2:W-:Y:S01]  /*681f0*/  STL [R1+0xc], R5 ;  /* 0x00000c0501007387 */ /* 0x0005e20000100800 */
[----:B----4-:R-:W-:-:S03]  /*68200*/  F2FP.F16.E4M3.UNPACK_B R8, R29.H1 ;  /* 0x0000001dff08723e */ /* 0x010fc600030006ff */
[----:B0-----:R-:W3:Y:S01]  /*68210*/  LDL.LU R17, [R1+0xb6c] ;  /* 0x000b6c0001117983 */ /* 0x001ee20000300800 */
[----:B--2---:R-:W-:Y:S03]  /*68220*/  HMMA.16816.F32 R4, R12, R4, R24 ;  /* 0x000000040c04723c */ /* 0x004fe60000001818 */
[----:B------:R-:W2:-:S15]  /*68230*/  LDL.LU R10, [R1+0xb78] ;  /* 0x000b7800010a7983 */ /* 0x000e9e0000300800 */
[----:B------:R-:W-:Y:S01]  /*68240*/  NOP ;  /* 0x0000000000007918 */ /* 0x000fe20000000000 */
[----:B------:R0:W-:Y:S04]  /*68250*/  STL.64 [R1+0x3d0], R4 ;  /* 0x0003d00401007387 */ /* 0x0001e80000100a00 */
[----:B------:R1:W-:Y:S04]  /*68260*/  STL.64 [R1+0x3d8], R6 ;  /* 0x0003d80601007387 */ /* 0x0003e80000100a00 */
[----:B------:R-:W-:Y:S04]  /*68270*/  STL [R1], R8 ;  /* 0x0000000801007387 */ /* 0x000fe80000100800 */
        /* <DEDUP_REMOVED lines=34> */
[----:B------:R-:W-:Y:S01]  /*684a0*/  IMAD.MOV.U32 R0, RZ, RZ, R9 ;  /* 0x000000ffff007224 */ /* 0x000fe200078e0009 */
[----:B------:R-:W-:-:S02]  /*684b0*/  F2FP.F16.E4M3.UNPACK_B R9, R11.H1 ;  /* 0x0000000bff09723e */ /* 0x000fc400030006ff */
[----:B---3--:R-:W-:Y:S04]  /*684c0*/  STL.64 [R1+0x55f8], R22 ;  /* 0x0055f81601007387 */ /* 0x008fe80000100a00 */
[----:B--2---:R0:W-:Y:S04]  /*684d0*/  STL.64 [R1+0x55f0], R20 ;  /* 0x0055f01401007387 */ /* 0x0041e80000100a00 */
        /* <DEDUP_REMOVED lines=10> */
[----:B------:R-:W-:-:S02]  /*68580*/  F2FP.F16.E4M3.UNPACK_B R28, R28.H1 ;  /* 0x0000001cff1c723e */ /* 0x000fc400030006ff */
[----:B------:R-:W-:Y:S01]  /*68590*/  F2FP.F16.E4M3.UNPACK_B R29, R29.H1 ;  /* 0x0000001dff1d723e */ /* 0x000fe200030006ff */
[C---:B------:R-:W-:Y:S08]  /*685a0*/  HMMA.16816.F32 R24, R12.reuse, R8, R24 ;  /* 0x000000080c18723c */ /* 0x040ff00000001818 */
[----:B--2---:R-:W-:Y:S01]  /*685b0*/  HMMA.16816.F32 R20, R12, R28, R20 ;  /* 0x0000001c0c14723c */ /* 0x004fe20000001814 */
[----:B----4-:R-:W-:Y:S04]  /*685c0*/  STL.64 [R1+0x55d8], R6 ;  /* 0x0055d80601007387 */ /* 0x010fe80000100a00 */
[----:B---3--:R0:W-:Y:S04]  /*685d0*/  STL.64 [R1+0x55d0], R4 ;  /* 0x0055d00401007387 */ /* 0x0081e80000100a00 */
[----:B0-----:R-:W2:Y:S04]  /*685e0*/  LDL.LU R4, [R1+0x8a0] ;  /* 0x0008a00001047983 */ /* 0x001ea80000300800 */
[----:B------:R-:W2:Y:S04]  /*685f0*/  LDL.LU R5, [R1+0x8a4] ;  /* 0x0008a40001057983 */ /* 0x000ea80000300800 */
[----:B------:R-:W2:Y:S04]  /*68600*/  LDL.LU R6, [R1+0x8a8] ;  /* 0x0008a80001067983 */ /* 0x000ea80000300800 */
[----:B------:R-:W2:Y:S04]  /*68610*/  LDL.LU R7, [R1+0x8ac] ;  /* 0x0008ac0001077983 */ /* 0x000ea80000300800 */
[----:B------:R-:W3:Y:S04]  /*68620*/  LDL.LU R19, [R1+0xb5c] ;  /* 0x000b5c0001137983 */ /* 0x000ee80000300800 */
[----:B------:R-:W4:Y:S04]  /*68630*/  LDL.LU R16, [R1+0xb68] ;  /* 0x000b680001107983 */ /* 0x000f280000300800 */
[----:B------:R-:W5:Y:S04]  /*68640*/  LDL.LU R11, [R1+0xb7c] ;  /* 0x000b7c00010b7983 */ /* 0x000f680000300800 */
        /* <DEDUP_REMOVED lines=49> */
[----:B------:R-:W-:Y:S02]  /*68960*/  F2FP.F16.E4M3.UNPACK_B R19, R19.H1 ;  /* 0x00000013ff13723e */ /* 0x000fe400030006ff */
[----:B------:R-:W-:Y:S02]  /*68970*/  F2FP.F16.E4M3.UNPACK_B R16, R16.H1 ;  /* 0x00000010ff10723e */ /* 0x000fe400030006ff */
[----:B------:R-:W-:Y:S01]  /*68980*/  F2FP.F16.E4M3.UNPACK_B R17, R17.H1 ;  /* 0x00000011ff11723e */ /* 0x000fe200030006ff */
[----:B------:R-:W-:Y:S04]  /*68990*/  STL.64 [R1+0x5500], R22 ;  /* 0x0055001601007387 */ /* 0x000fe80000100a00 */
[----:B------:R0:W-:Y:S02]  /*689a0*/  STL.64 [R1+0x54f8], R20 ;  /* 0x0054f81401007387 */ /* 0x0001e40000100a00 */
[----:B0-----:R-:W-:Y:S01]  /*689b0*/  HMMA.16816.F32 R20, R12, R18, R24 ;  /* 0x000000120c14723c */ /* 0x001fe20000001818 */
[----:B------:R-:W-:-:S02]  /*689c0*/  IMAD.MOV.U32 R24, RZ, RZ, R2 ;  /* 0x000000ffff187224 */ /* 0x000fc400078e0002 */
        /* <DEDUP_REMOVED lines=24> */
[----:B------:R-:W2:Y:S04]  /*68b50*/  LDL.LU R6, [R1+0xb98] ;  /* 0x000b980001067983 */ /* 0x000ea80000300800 */
[----:B------:R-:W2:Y:S04]  /*68b60*/  LDL.LU R7, [R1+0xb9c] ;  /* 0x000b9c0001077983 */ /* 0x000ea80000300800 */
[----:B------:R-:W3:Y:S04]  /*68b70*/  LDL.LU R4, [R1+0xba8] ;  /* 0x000ba80001047983 */ /* 0x000ee80000300800 */
        /* <DEDUP_REMOVED lines=11> */
[----:B------:R-:W-:Y:S04]  /*68c30*/  STL.64 [R1+0x5578], R18 ;  /* 0x0055781201007387 */ /* 0x000fe80000100a00 */
[----:B--2---:R0:W-:Y:S04]  /*68c40*/  STL.64 [R1+0x5570], R16 ;  /* 0x0055701001007387 */ /* 0x0041e80000100a00 */
        /* <DEDUP_REMOVED lines=10> */
[----:B------:R-:W-:-:S02]  /*68cf0*/  F2FP.F16.E4M3.UNPACK_B R10, R10.H1 ;  /* 0x0000000aff0a723e */ /* 0x000fc400030006ff */
[----:B-----5:R-:W-:Y:S01]  /*68d00*/  F2FP.F16.E4M3.UNPACK_B R11, R11.H1 ;  /* 0x0000000bff0b723e */ /* 0x020fe200030006ff */
[----:B--2---:R-:W-:Y:S04]  /*68d10*/  STL.64 [R1+0x5598], R18 ;  /* 0x0055981201007387 */ /* 0x004fe80000100a00 */
[----:B------:R0:W-:Y:S04]  /*68d20*/  STL.64 [R1+0x5590], R16 ;  /* 0x0055901001007387 */ /* 0x0001e80000100a00 */
[----:B0-----:R-:W2:Y:S04]  /*68d30*/  LDL.LU R16, [R1+0x9f0] ;  /* 0x0009f00001107983 */ /* 0x001ea80000300800 */
[----:B------:R-:W2:Y:S04]  /*68d40*/  LDL.LU R17, [R1+0x9f4] ;  /* 0x0009f40001117983 */ /* 0x000ea80000300800 */
[----:B------:R-:W2:Y:S04]  /*68d50*/  LDL.LU R18, [R1+0x9f8] ;  /* 0x0009f80001127983 */ /* 0x000ea80000300800 */
[----:B------:R-:W2:Y:S01]  /*68d60*/  LDL.LU R19, [R1+0x9fc] ;  /* 0x0009fc0001137983 */ /* 0x000ea20000300800 */
[----:B---3--:R-:W-:-:S02]  /*68d70*/  F2FP.F16.E4M3.UNPACK_B R8, R8.H1 ;  /* 0x00000008ff08723e */ /* 0x008fc400030006ff */
[----:B----4-:R-:W-:Y:S01]  /*68d80*/  F2FP.F16.E4M3.UNPACK_B R9, R9.H1 ;  /* 0x00000009ff09723e */ /* 0x010fe200030006ff */
[C---:B------:R-:W-:Y:S01]  /*68d90*/  HMMA.16816.F32 R4, R12.reuse, R10, R4 ;  /* 0x0000000a0c04723c */ /* 0x040fe20000001804 */
        /* <DEDUP_REMOVED lines=53> */
[----:B-----5:R-:W-:Y:S01]  /*690f0*/  IMAD R9, R9, 0x100, R24 ;  /* 0x0000010009097824 */ /* 0x020fe200078e0218 */
[----:B------:R-:W4:Y:S04]  /*69100*/  LDL.LU R25, [R1+0x5568] ;  /* 0x0055680001197983 */ /* 0x000f280000300800 */
[----:B------:R-:W4:Y:S01]  /*69110*/  LDL.LU R24, [R1+0x5564] ;  /* 0x0055640001187983 */ /* 0x000f220000300800 */
[----:B---3--:R-:W-:-:S03]  /*69120*/  IMAD R8, R8, 0x100, R28 ;  /* 0x0000010008087824 */ /* 0x008fc600078e021c */
        /* <DEDUP_REMOVED lines=10> */
[----:B-1----:R-:W-:Y:S02]  /*691d0*/  F2FP.F16.E4M3.UNPACK_B R14, R9 ;  /* 0x00000009ff0e723e */ /* 0x002fe400020006ff */
[----:B------:R-:W-:Y:S01]  /*691e0*/  F2FP.F16.E4M3.UNPACK_B R15, R8 ;  /* 0x00000008ff0f723e */ /* 0x000fe200020006ff */
[----:B------:R-:W3:Y:S04]  /*691f0*/  LDL.LU R29, [R1+0x5548] ;  /* 0x00554800011d7983 */ /* 0x000ee80000300800 */
[----:B------:R-:W2:Y:S02]  /*69200*/  LDL.LU R0, [R1+0x1308] ;  /* 0x0013080001007983 */ /* 0x000ea40000300800 */
        /* <DEDUP_REMOVED lines=1029> */
[----:B------:R-:W2:Y:S04]  /*6d260*/  LDL.LU.64 R24, [R1+0x50b0] ;  /* 0x0050b00001187983 */ /* 0x000ea80000300a00 */
[----:B------:R4:W-:Y:S04]  /*6d270*/  STL [R1+0x4ff4], R4 ;  /* 0x004ff40401007387 */ /* 0x0009e80000100800 */
[----:B------:R0:W-:Y:S01]  /*6d280*/  STL [R1+0x4ff0], R5 ;  /* 0x004ff00501007387 */ /* 0x0001e20000100800 */
[----:B------:R-:W-:-:S02]  /*6d290*/  IMAD R0, R0, 0x100, R9 ;  /* 0x0000010000007824 */ /* 0x000fc400078e0209 */
[----:B-----5:R-:W-:Y:S02]  /*6d2a0*/  IMAD R6, R11, 0x100, R10 ;  /* 0x000001000b067824 */ /* 0x020fe400078e020a */
[----:B------:R-:W-:Y:S01]  /*6d2b0*/  HMMA.16816.F32 R8, R12, R2, R20 ;  /* 0x000000020c08723c */ /* 0x000fe20000001814 */
[----:B----4-:R-:W-:Y:S02]  /*6d2c0*/  IMAD R4, R19, 0x100, R18 ;  /* 0x0000010013047824 */ /* 0x010fe400078e0212 */
[----:B0-----:R-:W-:Y:S01]  /*6d2d0*/  IMAD R5, R17, 0x100, R16 ;  /* 0x0000010011057824 */ /* 0x001fe200078e0210 */
[----:B------:R-:W-:Y:S02]  /*6d2e0*/  F2FP.F16.E4M3.UNPACK_B R12, R0 ;  /* 0x00000000ff0c723e */ /* 0x000fe400020006ff */
[----:B------:R-:W-:Y:S02]  /*6d2f0*/  F2FP.F16.E4M3.UNPACK_B R13, R6 ;  /* 0x00000006ff0d723e */ /* 0x000fe400020006ff */
[----:B------:R-:W-:-:S02]  /*6d300*/  F2FP.F16.E4M3.UNPACK_B R15, R4 ;  /* 0x00000004ff0f723e */ /* 0x000fc400020006ff */
        /* <DEDUP_REMOVED lines=263> */
[----:B-----5:R-:W-:Y:S01]  /*6e380*/  IMAD R23, R23, 0x100, R2 ;  /* 0x0000010017177824 */ /* 0x020fe200078e0202 */
[----:B------:R-:W2:Y:S04]  /*6e390*/  LDL.LU R20, [R1+0x4fc4] ;  /* 0x004fc40001147983 */ /* 0x000ea80000300800 */
[----:B------:R-:W5:Y:S04]  /*6e3a0*/  LDL.LU R28, [R1+0x4fc0] ;  /* 0x004fc000011c7983 */ /* 0x000f680000300800 */
[----:B------:R-:W2:Y:S01]  /*6e3b0*/  LDL.LU R2, [R1+0x4fbc] ;  /* 0x004fbc0001027983 */ /* 0x000ea20000300800 */
[----:B------:R-:W-:-:S03]  /*6e3c0*/  IMAD R22, R22, 0x100, R3 ;  /* 0x0000010016167824 */ /* 0x000fc600078e0203 */
        /* <DEDUP_REMOVED lines=182> */
[----:B-1----:R-:W-:Y:S02]  /*6ef30*/  F2FP.F16.E4M3.UNPACK_B R14, R5 ;  /* 0x00000005ff0e723e */ /* 0x002fe400020006ff */
[----:B------:R-:W-:Y:S02]  /*6ef40*/  F2FP.F16.E4M3.UNPACK_B R12, R0 ;  /* 0x00000000ff0c723e */ /* 0x000fe400020006ff */
        /* <DEDUP_REMOVED lines=1592> */
[----:B------:R-:W-:Y:S04]  /*752d0*/  STL.64 [R1+0x1f0], R4 ;  /* 0x0001f00401007387 */ /* 0x000fe80000100a00 */
[----:B------:R-:W-:Y:S04]  /*752e0*/  STL.64 [R1+0x1f8], R6 ;  /* 0x0001f80601007387 */ /* 0x000fe80000100a00 */
[----:B------:R-:W4:Y:S04]  /*752f0*/  LDL.LU R24, [R1+0xd0] ;  /* 0x0000d00001187983 */ /* 0x000f280000300800 */
[----:B------:R-:W4:Y:S04]  /*75300*/  LDL.LU R25, [R1+0xd4] ;  /* 0x0000d40001197983 */ /* 0x000f280000300800 */
[----:B------:R-:W2:Y:S04]  /*75310*/  LDL.LU R26, [R1+0xd8] ;  /* 0x0000d800011a7983 */ /* 0x000ea80000300800 */
[----:B------:R-:W2:Y:S04]  /*75320*/  LDL.LU R27, [R1+0xdc] ;  /* 0x0000dc00011b7983 */ /* 0x000ea80000300800 */
[----:B------:R-:W3:Y:S04]  /*75330*/  LDL.LU R0, [R1+0x2cbc] ;  /* 0x002cbc0001007983 */ /* 0x000ee80000300800 */
[----:B--2---:R-:W-:Y:S04]  /*75340*/  STL.64 [R1+0x4740], R26 ;  /* 0x0047401a01007387 */ /* 0x004fe80000100a00 */
[----:B----4-:R0:W-:Y:S04]  /*75350*/  STL.64 [R1+0x4738], R24 ;  /* 0x0047381801007387 */ /* 0x0101e80000100a00 */
[----:B0-----:R-:W2:Y:S04]  /*75360*/  LDL.LU R24, [R1+0x50] ;  /* 0x0000500001187983 */ /* 0x001ea80000300800 */
[----:B------:R-:W2:Y:S04]  /*75370*/  LDL.LU R25, [R1+0x54] ;  /* 0x0000540001197983 */ /* 0x000ea80000300800 */
        /* <DEDUP_REMOVED lines=36> */
[----:B------:R-:W2:Y:S04]  /*755c0*/  LDL.LU R26, [R1+0x28] ;  /* 0x00002800011a7983 */ /* 0x000ea80000300800 */
[----:B------:R-:W2:Y:S04]  /*755d0*/  LDL.LU R27, [R1+0x2c] ;  /* 0x00002c00011b7983 */ /* 0x000ea80000300800 */
[----:B--2---:R-:W-:Y:S04]  /*755e0*/  STL.64 [R1+0x4760], R26 ;  /* 0x0047601a01007387 */ /* 0x004fe80000100a00 */
[----:B----4-:R0:W-:Y:S04]  /*755f0*/  STL.64 [R1+0x4758], R24 ;  /* 0x0047581801007387 */ /* 0x0101e80000100a00 */
[----:B0-----:R-:W2:Y:S04]  /*75600*/  LDL.LU R24, [R1+0x30] ;  /* 0x0000300001187983 */ /* 0x001ea80000300800 */
[----:B------:R-:W2:Y:S04]  /*75610*/  LDL.LU R25, [R1+0x34] ;  /* 0x0000340001197983 */ /* 0x000ea80000300800 */
[----:B------:R-:W4:Y:S04]  /*75620*/  LDL.LU R26, [R1+0x38] ;  /* 0x00003800011a7983 */ /* 0x000f280000300800 */
[----:B------:R-:W4:Y:S01]  /*75630*/  LDL.LU R27, [R1+0x3c] ;  /* 0x00003c00011b7983 */ /* 0x000f220000300800 */
[C---:B------:R-:W-:Y:S03]  /*75640*/  HMMA.16816.F32 R16, R12.reuse, R22, R16 ;  /* 0x000000160c10723c */ /* 0x040fe60000001810 */
[----:B----4-:R-:W-:Y:S04]  /*75650*/  STL.64 [R1+0x4770], R26 ;  /* 0x0047701a01007387 */ /* 0x010fe80000100a00 */
[----:B--2---:R0:W-:Y:S04]  /*75660*/  STL.64 [R1+0x4768], R24 ;  /* 0x0047681801007387 */ /* 0x0041e80000100a00 */
        /* <DEDUP_REMOVED lines=10> */
[----:B------:R-:W4:-:S13]  /*75710*/  LDL.LU.64 R16, [R1+0x47b8] ;  /* 0x0047b80001107983 */ /* 0x000f1a0000300a00 */
        /* <DEDUP_REMOVED lines=10> */
[----:B0-----:R-:W4:Y:S04]  /*757c0*/  LDL.LU.64 R10, [R1+0x47b0] ;  /* 0x0047b000010a7983 */ /* 0x001f280000300a00 */
[----:B------:R-:W4:Y:S04]  /*757d0*/  LDL.LU.64 R8, [R1+0x47a8] ;  /* 0x0047a80001087983 */ /* 0x000f280000300a00 */
[----:B------:R-:W3:Y:S04]  /*757e0*/  LDL.LU R18, [R1+0xdc4] ;  /* 0x000dc40001127983 */ /* 0x000ee80000300800 */
[----:B------:R-:W2:Y:S01]  /*757f0*/  LDL.LU R19, [R1+0xdd0] ;  /* 0x000dd00001137983 */ /* 0x000ea20000300800 */
[----:B----4-:R-:W-:-:S15]  /*75800*/  HMMA.16816.F32 R8, R12, R16, R8 ;  /* 0x000000100c08723c */ /* 0x010fde0000001808 */
[----:B------:R-:W-:-:S04]  /*75810*/  NOP ;  /* 0x0000000000007918 */ /* 0x000fc80000000000 */
[----:B------:R-:W-:Y:S04]  /*75820*/  STL.64 [R1+0x180], R8 ;  /* 0x0001800801007387 */ /* 0x000fe80000100a00 */
[----:B------:R0:W-:Y:S04]  /*75830*/  STL.64 [R1+0x188], R10 ;  /* 0x0001880a01007387 */ /* 0x0001e80000100a00 */
[----:B0-----:R-:W4:Y:S04]  /*75840*/  LDL.LU.64 R10, [R1+0x47a0] ;  /* 0x0047a000010a7983 */ /* 0x001f280000300a00 */
[----:B------:R-:W2:Y:S04]  /*75850*/  LDL.LU.64 R8, [R1+0x4798] ;  /* 0x0047980001087983 */ /* 0x000ea80000300a00 */
[----:B------:R-:W2:Y:S04]  /*75860*/  LDL.LU R16, [R1+0xdb4] ;  /* 0x000db40001107983 */ /* 0x000ea80000300800 */
[----:B------:R-:W2:Y:S01]  /*75870*/  LDL.LU R17, [R1+0xdc0] ;  /* 0x000dc00001117983 */ /* 0x000ea20000300800 */
[----:B----4-:R-:W-:-:S15]  /*75880*/  HMMA.16816.F32 R4, R12, R10, R4 ;  /* 0x0000000a0c04723c */ /* 0x010fde0000001804 */
[----:B------:R-:W-:-:S04]  /*75890*/  NOP ;  /* 0x0000000000007918 */ /* 0x000fc80000000000 */
[----:B------:R-:W-:Y:S04]  /*758a0*/  STL.64 [R1+0x100], R4 ;  /* 0x0001000401007387 */ /* 0x000fe80000100a00 */
[----:B------:R0:W-:Y:S04]  /*758b0*/  STL.64 [R1+0x108], R6 ;  /* 0x0001080601007387 */ /* 0x0001e80000100a00 */
[----:B0-----:R-:W2:Y:S04]  /*758c0*/  LDL.LU.64 R6, [R1+0x4790] ;  /* 0x0047900001067983 */ /* 0x001ea80000300a00 */
[----:B------:R-:W2:Y:S04]  /*758d0*/  LDL.LU.64 R4, [R1+0x4788] ;  /* 0x0047880001047983 */ /* 0x000ea80000300a00 */
[----:B------:R-:W4:Y:S04]  /*758e0*/  LDL.LU R10, [R1+0x2cd4] ;  /* 0x002cd400010a7983 */ /* 0x000f280000300800 */
        /* <DEDUP_REMOVED lines=8> */
[----:B------:R-:W4:Y:S01]  /*75970*/  LDL.LU R9, [R1+0x2cd8] ;  /* 0x002cd80001097983 */ /* 0x000f220000300800 */
        /* <DEDUP_REMOVED lines=22> */
[----:B----4-:R-:W-:Y:S01]  /*75ae0*/  IMAD R6, R10, 0x100, R9 ;  /* 0x000001000a067824 */ /* 0x010fe200078e0209 */
[----:B------:R-:W-:Y:S02]  /*75af0*/  F2FP.F16.E4M3.UNPACK_B R8, R11.H1 ;  /* 0x0000000bff08723e */ /* 0x000fe400030006ff */
[----:B------:R-:W-:Y:S02]  /*75b00*/  F2FP.F16.E4M3.UNPACK_B R9, R16.H1 ;  /* 0x00000010ff09723e */ /* 0x000fe400030006ff */
[----:B------:R0:W-:Y:S04]  /*75b10*/  STL.64 [R1+0x20], R12 ;  /* 0x0000200c01007387 */ /* 0x0001e80000100a00 */
[----:B------:R1:W-:Y:S04]  /*75b20*/  STL.64 [R1+0x28], R14 ;  /* 0x0000280e01007387 */ /* 0x0003e80000100a00 */
[----:B------:R3:W-:Y:S01]  /*75b30*/  STL.64 [R1+0x18], R8 ;  /* 0x0000180801007387 */ /* 0x0007e20000100a00 */
[----:B0-----:R-:W-:-:S02]  /*75b40*/  F2FP.F16.E4M3.UNPACK_B R12, R0 ;  /* 0x00000000ff0c723e */ /* 0x001fc400020006ff */
[----:B------:R-:W-:Y:S02]  /*75b50*/  F2FP.F16.E4M3.UNPACK_B R13, R4 ;  /* 0x00000004ff0d723e */ /* 0x000fe400020006ff */
[----:B-1----:R-:W-:Y:S02]  /*75b60*/  F2FP.F16.E4M3.UNPACK_B R14, R5 ;  /* 0x00000005ff0e723e */ /* 0x002fe400020006ff */
[----:B------:R-:W-:-:S07]  /*75b70*/  F2FP.F16.E4M3.UNPACK_B R15, R6 ;  /* 0x00000006ff0f723e */ /* 0x000fce00020006ff */
[----:B---3--:R-:W-:Y:S01]  /*75b80*/  HMMA.16816.F32 R8, R12, R8, R24 ;  /* 0x000000080c08723c */ /* 0x008fe20000001818 */
[----:B------:R-:W2:Y:S04]  /*75b90*/  LDL.LU.64 R26, [R1+0x4740] ;  /* 0x00474000011a7983 */ /* 0x000ea80000300a00 */
[----:B------:R-:W2:Y:S01]  /*75ba0*/  LDL.LU.64 R24, [R1+0x4738] ;  /* 0x0047380001187983 */ /* 0x000ea20000300a00 */
[----:B------:R-:W-:Y:S02]  /*75bb0*/  F2FP.F16.E4M3.UNPACK_B R6, R17.H1 ;  /* 0x00000011ff06723e */ /* 0x000fe400030006ff */
[----:B------:R-:W-:-:S11]  /*75bc0*/  F2FP.F16.E4M3.UNPACK_B R7, R18.H1 ;  /* 0x00000012ff07723e */ /* 0x000fd600030006ff */
[----:B------:R-:W-:Y:S04]  /*75bd0*/  STL.64 [R1+0x30], R8 ;  /* 0x0000300801007387 */ /* 0x000fe80000100a00 */
[----:B------:R0:W-:Y:S02]  /*75be0*/  STL.64 [R1+0x38], R10 ;  /* 0x0000380a01007387 */ /* 0x0001e40000100a00 */
[----:B0-----:R-:W-:Y:S01]  /*75bf0*/  HMMA.16816.F32 R8, R12, R6, R20 ;  /* 0x000000060c08723c */ /* 0x001fe20000001814 */
        /* <DEDUP_REMOVED lines=8> */
[----:B------:R2:W-:Y:S04]  /*75c80*/  STL [R1+0xc], R5 ;  /* 0x00000c0501007387 */ /* 0x0005e80000100800 */
[----:B------:R-:W3:Y:S01]  /*75c90*/  LDL.LU R17, [R1+0xe54] ;  /* 0x000e540001117983 */ /* 0x000ee20000300800 */
[----:B0-----:R-:W-:-:S03]  /*75ca0*/  F2FP.F16.E4M3.UNPACK_B R8, R29.H1 ;  /* 0x0000001dff08723e */ /* 0x001fc600030006ff */
        /* <DEDUP_REMOVED lines=53> */
[----:B------:R-:W-:-:S02]  /*76000*/  F2FP.F16.E4M3.UNPACK_B R28, R28.H1 ;  /* 0x0000001cff1c723e */ /* 0x000fc400030006ff */
[----:B------:R-:W-:Y:S01]  /*76010*/  F2FP.F16.E4M3.UNPACK_B R29, R29.H1 ;  /* 0x0000001dff1d723e */ /* 0x000fe200030006ff */
[C---:B------:R-:W-:Y:S08]  /*76020*/  HMMA.16816.F32 R24, R12.reuse, R8, R24 ;  /* 0x000000080c18723c */ /* 0x040ff00000001818 */
        /* <DEDUP_REMOVED lines=60> */
[----:B-----5:R-:W-:Y:S02]  /*763f0*/  F2FP.F16.E4M3.UNPACK_B R16, R16.H1 ;  /* 0x00000010ff10723e */ /* 0x020fe400030006ff */
        /* <DEDUP_REMOVED lines=63> */
[----:B-----5:R-:W-:-:S02]  /*767f0*/  F2FP.F16.E4M3.UNPACK_B R8, R8.H1 ;  /* 0x00000008ff08723e */ /* 0x020fc400030006ff */
        /* <DEDUP_REMOVED lines=4757> */
[----:B------:R4:W-:Y:S02]  /*89150*/  STL.64 [R1+0x3148], R16 ;  /* 0x0031481001007387 */ /* 0x0009e40000100a00 */
[C---:B----4-:R-:W-:Y:S08]  /*89160*/  HMMA.16816.F32 R16, R12.reuse, R10, R20 ;  /* 0x0000000a0c10723c */ /* 0x050ff00000001814 */
[----:B-----5:R-:W-:Y:S11]  /*89170*/  HMMA.16816.F32 R20, R12, R8, R24 ;  /* 0x000000080c14723c */ /* 0x020ff60000001818 */
[----:B------:R0:W-:Y:S04]  /*89180*/  STL.64 [R1+0x7d0], R16 ;  /* 0x0007d01001007387 */ /* 0x0001e80000100a00 */
[----:B------:R1:W-:Y:S04]  /*89190*/  STL.64 [R1+0x7d8], R18 ;  /* 0x0007d81201007387 */ /* 0x0003e80000100a00 */
[----:B0-----:R-:W2:Y:S04]  /*891a0*/  LDL.LU R16, [R1+0x90] ;  /* 0x0000900001107983 */ /* 0x001ea80000300800 */
[----:B------:R0:W-:Y:S04]  /*891b0*/  STL.64 [R1+0x7e0], R20 ;  /* 0x0007e01401007387 */ /* 0x0001e80000100a00 */
[----:B------:R3:W-:Y:S04]  /*891c0*/  STL.64 [R1+0x7e8], R22 ;  /* 0x0007e81601007387 */ /* 0x0007e80000100a00 */
[----:B------:R-:W2:Y:S04]  /*891d0*/  LDL.LU R17, [R1+0x94] ;  /* 0x0000940001117983 */ /* 0x000ea80000300800 */
[----:B-1----:R-:W4:Y:S04]  /*891e0*/  LDL.LU R18, [R1+0x98] ;  /* 0x0000980001127983 */ /* 0x002f280000300800 */
[----:B------:R-:W4:Y:S04]  /*891f0*/  LDL.LU R19, [R1+0x9c] ;  /* 0x00009c0001137983 */ /* 0x000f280000300800 */
[----:B0-----:R-:W5:Y:S04]  /*89200*/  LDL.LU R20, [R1+0xb0] ;  /* 0x0000b00001147983 */ /* 0x001f680000300800 */
[----:B------:R-:W5:Y:S04]  /*89210*/  LDL.LU R21, [R1+0xb4] ;  /* 0x0000b40001157983 */ /* 0x000f680000300800 */
[----:B---3--:R-:W3:Y:S04]  /*89220*/  LDL.LU R22, [R1+0xb8] ;  /* 0x0000b80001167983 */ /* 0x008ee80000300800 */
[----:B------:R-:W3:Y:S04]  /*89230*/  LDL.LU R23, [R1+0xbc] ;  /* 0x0000bc0001177983 */ /* 0x000ee80000300800 */
[----:B---3--:R-:W-:Y:S04]  /*89240*/  STL.64 [R1+0x3180], R22 ;  /* 0x0031801601007387 */ /* 0x008fe80000100a00 */
[----:B-----5:R0:W-:Y:S04]  /*89250*/  STL.64 [R1+0x3178], R20 ;  /* 0x0031781401007387 */ /* 0x0201e80000100a00 */
[----:B0-----:R-:W3:Y:S04]  /*89260*/  LDL.LU R20, [R1+0xc0] ;  /* 0x0000c00001147983 */ /* 0x001ee80000300800 */
[----:B------:R-:W3:Y:S04]  /*89270*/  LDL.LU R21, [R1+0xc4] ;  /* 0x0000c40001157983 */ /* 0x000ee80000300800 */
[----:B------:R-:W5:Y:S04]  /*89280*/  LDL.LU R22, [R1+0xc8] ;  /* 0x0000c80001167983 */ /* 0x000f680000300800 */
[----:B------:R-:W5:Y:S04]  /*89290*/  LDL.LU R23, [R1+0xcc] ;  /* 0x0000cc0001177983 */ /* 0x000f680000300800 */
[----:B-----5:R0:W-:Y:S04]  /*892a0*/  STL.64 [R1+0x31a0], R22 ;  /* 0x0031a01601007387 */ /* 0x0201e80000100a00 */
[----:B---3--:R-:W-:Y:S04]  /*892b0*/  STL.64 [R1+0x3198], R20 ;  /* 0x0031981401007387 */ /* 0x008fe80000100a00 */
[----:B------:R-:W3:Y:S04]  /*892c0*/  LDL.LU R24, [R1+0xd0] ;  /* 0x0000d00001187983 */ /* 0x000ee80000300800 */
[----:B------:R-:W3:Y:S04]  /*892d0*/  LDL.LU R25, [R1+0xd4] ;  /* 0x0000d40001197983 */ /* 0x000ee80000300800 */
[----:B------:R-:W5:Y:S04]  /*892e0*/  LDL.LU R26, [R1+0xd8] ;  /* 0x0000d800011a7983 */ /* 0x000f680000300800 */
[----:B------:R-:W5:Y:S01]  /*892f0*/  LDL.LU R27, [R1+0xdc] ;  /* 0x0000dc00011b7983 */ /* 0x000f620000300800 */
[----:B0-----:R-:W-:-:S02]  /*89300*/  IMAD.MOV.U32 R22, RZ, RZ, R2 ;  /* 0x000000ffff167224 */ /* 0x001fc400078e0002 */
[----:B------:R-:W-:Y:S01]  /*89310*/  IMAD.MOV.U32 R23, RZ, RZ, R4 ;  /* 0x000000ffff177224 */ /* 0x000fe200078e0004 */
[----:B-----5:R-:W-:Y:S04]  /*89320*/  STL.64 [R1+0x31b0], R26 ;  /* 0x0031b01a01007387 */ /* 0x020fe80000100a00 */
[----:B---3--:R0:W-:Y:S04]  /*89330*/  STL.64 [R1+0x31a8], R24 ;  /* 0x0031a81801007387 */ /* 0x0081e80000100a00 */
[----:B------:R-:W3:Y:S04]  /*89340*/  LDL.LU R2, [R1+0x3258] ;  /* 0x0032580001027983 */ /* 0x000ee80000300800 */
[----:B------:R-:W5:Y:S04]  /*89350*/  LDL.LU R4, [R1+0x3254] ;  /* 0x0032540001047983 */ /* 0x000f680000300800 */
[----:B------:R-:W-:Y:S04]  /*89360*/  STL.64 [R1+0x31b8], R22 ;  /* 0x0031b81601007387 */ /* 0x000fe80000100a00 */
[----:B0-----:R-:W2:Y:S04]  /*89370*/  LDL.LU R24, [R1+0xe0] ;  /* 0x0000e00001187983 */ /* 0x001ea80000300800 */
[----:B------:R-:W2:Y:S04]  /*89380*/  LDL.LU R25, [R1+0xe4] ;  /* 0x0000e40001197983 */ /* 0x000ea80000300800 */
[----:B------:R-:W2:Y:S04]  /*89390*/  LDL.LU R26, [R1+0xe8] ;  /* 0x0000e800011a7983 */ /* 0x000ea80000300800 */
[----:B------:R-:W2:Y:S01]  /*893a0*/  LDL.LU R27, [R1+0xec] ;  /* 0x0000ec00011b7983 */ /* 0x000ea20000300800 */
[----:B------:R-:W-:-:S02]  /*893b0*/  IMAD.MOV.U32 R20, RZ, RZ, R5 ;  /* 0x000000ffff147224 */ /* 0x000fc400078e0005 */
[----:B------:R-:W-:Y:S01]  /*893c0*/  IMAD.MOV.U32 R21, RZ, RZ, R6 ;  /* 0x000000ffff157224 */ /* 0x000fe200078e0006 */
[----:B--2---:R-:W-:Y:S04]  /*893d0*/  STL.64 [R1+0x31c8], R26 ;  /* 0x0031c81a01007387 */ /* 0x004fe80000100a00 */
[----:B------:R0:W-:Y:S04]  /*893e0*/  STL.64 [R1+0x31c0], R24 ;  /* 0x0031c01801007387 */ /* 0x0001e80000100a00 */
[----:B------:R-:W5:Y:S04]  /*893f0*/  LDL.LU R5, [R1+0x3250] ;  /* 0x0032500001057983 */ /* 0x000f680000300800 */
[----:B------:R-:W2:Y:S04]  /*89400*/  LDL.LU R6, [R1+0x324c] ;  /* 0x00324c0001067983 */ /* 0x000ea80000300800 */
[----:B------:R3:W-:Y:S04]  /*89410*/  STL.64 [R1+0x31d0], R20 ;  /* 0x0031d01401007387 */ /* 0x0007e80000100a00 */
[----:B0-----:R-:W2:Y:S04]  /*89420*/  LDL.LU R24, [R1+0xf0] ;  /* 0x0000f00001187983 */ /* 0x001ea80000300800 */
[----:B------:R-:W2:Y:S04]  /*89430*/  LDL.LU R25, [R1+0xf4] ;  /* 0x0000f40001197983 */ /* 0x000ea80000300800 */
[----:B------:R-:W2:Y:S04]  /*89440*/  LDL.LU R26, [R1+0xf8] ;  /* 0x0000f800011a7983 */ /* 0x000ea80000300800 */
[----:B------:R-:W2:Y:S01]  /*89450*/  LDL.LU R27, [R1+0xfc] ;  /* 0x0000fc00011b7983 */ /* 0x000ea20000300800 */
[----:B---3--:R-:W-:-:S02]  /*89460*/  IMAD.MOV.U32 R20, RZ, RZ, R2 ;  /* 0x000000ffff147224 */ /* 0x008fc400078e0002 */
[----:B------:R-:W-:Y:S02]  /*89470*/  IMAD.MOV.U32 R22, RZ, RZ, R7 ;  /* 0x000000ffff167224 */ /* 0x000fe400078e0007 */
[----:B------:R-:W-:Y:S02]  /*89480*/  IMAD.MOV.U32 R23, RZ, RZ, R3 ;  /* 0x000000ffff177224 */ /* 0x000fe400078e0003 */
[----:B------:R-:W-:Y:S01]  /*89490*/  IMAD.MOV.U32 R21, RZ, RZ, R0 ;  /* 0x000000ffff157224 */ /* 0x000fe200078e0000 */
[----:B--2---:R-:W-:Y:S04]  /*894a0*/  STL.64 [R1+0x31e0], R26 ;  /* 0x0031e01a01007387 */ /* 0x004fe80000100a00 */
[----:B------:R0:W-:Y:S04]  /*894b0*/  STL.64 [R1+0x31d8], R24 ;  /* 0x0031d81801007387 */ /* 0x0001e80000100a00 */
[----:B------:R-:W2:Y:S04]  /*894c0*/  LDL.LU R7, [R1+0x3248] ;  /* 0x0032480001077983 */ /* 0x000ea80000300800 */
[----:B------:R1:W-:Y:S04]  /*894d0*/  STL [R1+0x3224], R20 ;  /* 0x0032241401007387 */ /* 0x0003e80000100800 */
[----:B------:R3:W-:Y:S04]  /*894e0*/  STL.64 [R1+0x31e8], R22 ;  /* 0x0031e81601007387 */ /* 0x0007e80000100a00 */
[----:B0-----:R-:W2:Y:S04]  /*894f0*/  LDL.LU R24, [R1+0x100] ;  /* 0x0001000001187983 */ /* 0x001ea80000300800 */
[----:B------:R-:W2:Y:S04]  /*89500*/  LDL.LU R25, [R1+0x104] ;  /* 0x0001040001197983 */ /* 0x000ea80000300800 */
[----:B------:R-:W2:Y:S04]  /*89510*/  LDL.LU R26, [R1+0x108] ;  /* 0x00010800011a7983 */ /* 0x000ea80000300800 */
[----:B------:R-:W2:Y:S04]  /*89520*/  LDL.LU R27, [R1+0x10c] ;  /* 0x00010c00011b7983 */ /* 0x000ea80000300800 */
[----:B-1----:R-:W2:Y:S04]  /*89530*/  LDL.LU R20, [R1+0x2fa0] ;  /* 0x002fa00001147983 */ /* 0x002ea80000300800 */
[----:B------:R-:W2:Y:S04]  /*89540*/  LDL.LU R0, [R1+0x2f9c] ;  /* 0x002f9c0001007983 */ /* 0x000ea80000300800 */
[----:B------:R-:W2:Y:S04]  /*89550*/  LDL.LU R28, [R1+0x2fa8] ;  /* 0x002fa800011c7983 */ /* 0x000ea80000300800 */
[----:B------:R-:W2:Y:S04]  /*89560*/  LDL.LU R29, [R1+0x2fa4] ;  /* 0x002fa400011d7983 */ /* 0x000ea80000300800 */
[----:B------:R-:W2:Y:S04]  /*89570*/  LDL.LU R2, [R1+0x2fb4] ;  /* 0x002fb40001027983 */ /* 0x000ea80000300800 */
[----:B---3--:R-:W3:Y:S04]  /*89580*/  LDL.LU R23, [R1+0x2fb0] ;  /* 0x002fb00001177983 */ /* 0x008ee80000300800 */
[----:B------:R-:W2:Y:S04]  /*89590*/  LDL.LU R3, [R1+0x2fb8] ;  /* 0x002fb80001037983 */ /* 0x000ea80000300800 */
[----:B------:R-:W3:Y:S04]  /*895a0*/  LDL.LU R22, [R1+0x2fac] ;  /* 0x002fac0001167983 */ /* 0x000ee80000300800 */
        /* <DEDUP_REMOVED lines=16> */
[----:B------:R-:W2:Y:S04]  /*896b0*/  LDL.LU R26, [R1+0x118] ;  /* 0x00011800011a7983 */ /* 0x000ea80000300800 */
[----:B------:R-:W2:Y:S04]  /*896c0*/  LDL.LU R27, [R1+0x11c] ;  /* 0x00011c00011b7983 */ /* 0x000ea80000300800 */
[----:B--2---:R-:W-:Y:S04]  /*896d0*/  STL.64 [R1+0x3210], R26 ;  /* 0x0032101a01007387 */ /* 0x004fe80000100a00 */
[----:B---3--:R0:W-:Y:S04]  /*896e0*/  STL.64 [R1+0x3208], R24 ;  /* 0x0032081801007387 */ /* 0x0081e80000100a00 */
[----:B0-----:R-:W2:Y:S04]  /*896f0*/  LDL.LU R24, [R1+0x120] ;  /* 0x0001200001187983 */ /* 0x001ea80000300800 */
[----:B------:R-:W2:Y:S04]  /*89700*/  LDL.LU R25, [R1+0x124] ;  /* 0x0001240001197983 */ /* 0x000ea80000300800 */
[----:B------:R-:W2:Y:S04]  /*89710*/  LDL.LU R26, [R1+0x128] ;  /* 0x00012800011a7983 */ /* 0x000ea80000300800 */
[----:B------:R-:W2:Y:S04]  /*89720*/  LDL.LU R27, [R1+0x12c] ;  /* 0x00012c00011b7983 */ /* 0x000ea80000300800 */
[----:B----4-:R-:W-:Y:S04]  /*89730*/  STL.64 [R1+0x3160], R18 ;  /* 0x0031601201007387 */ /* 0x010fe80000100a00 */
        /* <DEDUP_REMOVED lines=9> */
[----:B------:R-:W2:Y:S04]  /*897d0*/  LDL.LU R10, [R1+0x78] ;  /* 0x00007800010a7983 */ /* 0x000ea80000300800 */
[----:B------:R-:W2:Y:S01]  /*897e0*/  LDL.LU R11, [R1+0x7c] ;  /* 0x00007c00010b7983 */ /* 0x000ea20000300800 */
[C---:B------:R-:W-:Y:S03]  /*897f0*/  HMMA.16816.F32 R20, R12.reuse, R6, R20 ;  /* 0x000000060c14723c */ /* 0x040fe60000001814 */
[----:B--2---:R-:W-:Y:S04]  /*89800*/  STL.64 [R1+0x3140], R10 ;  /* 0x0031400a01007387 */ /* 0x004fe80000100a00 */
[----:B----4-:R0:W-:Y:S04]  /*89810*/  STL.64 [R1+0x3138], R8 ;  /* 0x0031380801007387 */ /* 0x0101e80000100a00 */
[----:B0-----:R-:W2:Y:S04]  /*89820*/  LDL.LU R8, [R1+0x80] ;  /* 0x0000800001087983 */ /* 0x001ea80000300800 */
[----:B------:R-:W2:Y:S04]  /*89830*/  LDL.LU R9, [R1+0x84] ;  /* 0x0000840001097983 */ /* 0x000ea80000300800 */
[----:B------:R-:W2:Y:S04]  /*89840*/  LDL.LU R10, [R1+0x88] ;  /* 0x00008800010a7983 */ /* 0x000ea80000300800 */
[----:B------:R-:W2:Y:S04]  /*89850*/  LDL.LU R11, [R1+0x8c] ;  /* 0x00008c00010b7983 */ /* 0x000ea80000300800 */
        /* <DEDUP_REMOVED lines=9> */
[----:B------:R-:W5:Y:S01]  /*898f0*/  LDL.LU.64 R20, [R1+0x3228] ;  /* 0x0032280001147983 */ /* 0x000f620000300a00 */
[----:B------:R-:W-:-:S02]  /*89900*/  IMAD R29, R29, 0x100, R28 ;  /* 0x000001001d1d7824 */ /* 0x000fc400078e021c */
[----:B-----5:R-:W-:Y:S02]  /*89910*/  IMAD R0, R0, 0x100, R20 ;  /* 0x0000010000007824 */ /* 0x020fe400078e0214 */
[----:B----4-:R-:W-:Y:S01]  /*89920*/  IMAD R23, R23, 0x100, R2 ;  /* 0x0000010017177824 */ /* 0x010fe200078e0202 */
[----:B------:R-:W4:Y:S04]  /*89930*/  LDL.LU R20, [R1+0x3224] ;  /* 0x0032240001147983 */ /* 0x000f280000300800 */
[----:B------:R-:W5:Y:S04]  /*89940*/  LDL.LU R28, [R1+0x3220] ;  /* 0x00322000011c7983 */ /* 0x000f680000300800 */
[----:B------:R-:W2:Y:S01]  /*89950*/  LDL.LU R2, [R1+0x321c] ;  /* 0x00321c0001027983 */ /* 0x000ea20000300800 */
[----:B------:R-:W-:-:S03]  /*89960*/  IMAD R22, R22, 0x100, R3 ;  /* 0x0000010016167824 */ /* 0x000fc600078e0203 */
[----:B------:R-:W2:Y:S02]  /*89970*/  LDL.LU R3, [R1+0x3218] ;  /* 0x0032180001037983 */ /* 0x000ea40000300800 */
[----:B--2---:R-:W-:Y:S02]  /*89980*/  HMMA.16816.F32 R12, R12, R2, R24 ;  /* 0x000000020c0c723c */ /* 0x004fe40000001818 */
[----:B------:R-:W4:Y:S04]  /*89990*/  LDL.LU.64 R26, [R1+0x3210] ;  /* 0x00321000011a7983 */ /* 0x000f280000300a00 */
[----:B------:R-:W4:-:S13]  /*899a0*/  LDL.LU.64 R24, [R1+0x3208] ;  /* 0x0032080001187983 */ /* 0x000f1a0000300a00 */
[----:B------:R0:W-:Y:S04]  /*899b0*/  STL.64 [R1+0x800], R12 ;  /* 0x0008000c01007387 */ /* 0x0001e80000100a00 */
[----:B------:R1:W-:Y:S01]  /*899c0*/  STL.64 [R1+0x808], R14 ;  /* 0x0008080e01007387 */ /* 0x0003e20000100a00 */
[----:B0-----:R-:W-:Y:S02]  /*899d0*/  F2FP.F16.E4M3.UNPACK_B R12, R0 ;  /* 0x00000000ff0c723e */ /* 0x001fe400020006ff */
[----:B------:R-:W-:Y:S02]  /*899e0*/  F2FP.F16.E4M3.UNPACK_B R13, R29 ;  /* 0x0000001dff0d723e */ /* 0x000fe400020006ff */
[----:B-1----:R-:W-:Y:S02]  /*899f0*/  F2FP.F16.E4M3.UNPACK_B R14, R23 ;  /* 0x00000017ff0e723e */ /* 0x002fe400020006ff */
[----:B------:R-:W-:Y:S01]  /*89a00*/  F2FP.F16.E4M3.UNPACK_B R15, R22 ;  /* 0x00000016ff0f723e */ /* 0x000fe200020006ff */
[----:B------:R-:W5:Y:S06]  /*89a10*/  LDL.LU R29, [R1+0x3200] ;  /* 0x00320000011d7983 */ /* 0x000f6c0000300800 */
[----:B----4-:R-:W-:Y:S01]  /*89a20*/  HMMA.16816.F32 R20, R12, R20, R24 ;  /* 0x000000140c14723c */ /* 0x010fe20000001818 */
        /* <DEDUP_REMOVED lines=36> */
[----:B----4-:R-:W-:Y:S02]  /*89c70*/  HMMA.16816.F32 R24, R12, R24, R20 ;  /* 0x000000180c18723c */ /* 0x010fe40000001814 */
[----:B------:R-:W3:Y:S04]  /*89c80*/  LDL.LU.64 R22, [R1+0x3170] ;  /* 0x0031700001167983 */ /* 0x000ee80000300a00 */
[----:B------:R-:W2:-:S13]  /*89c90*/  LDL.LU.64 R20, [R1+0x3168] ;  /* 0x0031680001147983 */ /* 0x000e9a0000300a00 */
[----:B------:R0:W-:Y:S04]  /*89ca0*/  STL.64 [R1+0x720], R24 ;  /* 0x0007201801007387 */ /* 0x0001e80000100a00 */
[----:B------:R1:W-:Y:S04]  /*89cb0*/  STL.64 [R1+0x728], R26 ;  /* 0x0007281a01007387 */ /* 0x0003e80000100a00 */
[----:B0-----:R-:W4:Y:S04]  /*89cc0*/  LDL.LU R24, [R1+0x50] ;  /* 0x0000500001187983 */ /* 0x001f280000300800 */
[----:B------:R-:W4:Y:S04]  /*89cd0*/  LDL.LU R25, [R1+0x54] ;  /* 0x0000540001197983 */ /* 0x000f280000300800 */
[----:B-1----:R-:W4:Y:S04]  /*89ce0*/  LDL.LU R26, [R1+0x58] ;  /* 0x00005800011a7983 */ /* 0x002f280000300800 */
[----:B------:R-:W4:Y:S01]  /*89cf0*/  LDL.LU R27, [R1+0x5c] ;  /* 0x00005c00011b7983 */ /* 0x000f220000300800 */
[----:B---3--:R-:W-:-:S15]  /*89d00*/  HMMA.16816.F32 R16, R12, R22, R16 ;  /* 0x000000160c10723c */ /* 0x008fde0000001810 */
[----:B------:R-:W-:-:S04]  /*89d10*/  NOP ;  /* 0x0000000000007918 */ /* 0x000fc80000000000 */
[----:B------:R-:W-:Y:S04]  /*89d20*/  STL.64 [R1+0x710], R16 ;  /* 0x0007101001007387 */ /* 0x000fe80000100a00 */
[----:B------:R0:W-:Y:S04]  /*89d30*/  STL.64 [R1+0x718], R18 ;  /* 0x0007181201007387 */ /* 0x0001e80000100a00 */
[----:B0-----:R-:W2:Y:S04]  /*89d40*/  LDL.LU.64 R18, [R1+0x3160] ;  /* 0x0031600001127983 */ /* 0x001ea80000300a00 */
[----:B------:R-:W2:Y:S02]  /*89d50*/  LDL.LU.64 R16, [R1+0x3158] ;  /* 0x0031580001107983 */ /* 0x000ea40000300a00 */
[----:B--2---:R-:W-:Y:S02]  /*89d60*/  HMMA.16816.F32 R20, R12, R20, R16 ;  /* 0x000000140c14723c */ /* 0x004fe40000001810 */
[----:B------:R-:W2:Y:S04]  /*89d70*/  LDL.LU.64 R18, [R1+0x3150] ;  /* 0x0031500001127983 */ /* 0x000ea80000300a00 */
[----:B------:R-:W3:-:S13]  /*89d80*/  LDL.LU.64 R16, [R1+0x3148] ;  /* 0x0031480001107983 */ /* 0x000eda0000300a00 */
[----:B------:R0:W-:Y:S04]  /*89d90*/  STL.64 [R1+0x700], R20 ;  /* 0x0007001401007387 */ /* 0x0001e80000100a00 */
[----:B------:R1:W-:Y:S04]  /*89da0*/  STL.64 [R1+0x708], R22 ;  /* 0x0007081601007387 */ /* 0x0003e80000100a00 */
[----:B0-----:R-:W5:Y:S04]  /*89db0*/  LDL.LU R20, [R1+0x60] ;  /* 0x0000600001147983 */ /* 0x001f680000300800 */
[----:B------:R-:W5:Y:S04]  /*89dc0*/  LDL.LU R21, [R1+0x64] ;  /* 0x0000640001157983 */ /* 0x000f680000300800 */
[----:B-1----:R-:W5:Y:S04]  /*89dd0*/  LDL.LU R22, [R1+0x68] ;  /* 0x0000680001167983 */ /* 0x002f680000300800 */
[----:B------:R-:W5:Y:S01]  /*89de0*/  LDL.LU R23, [R1+0x6c] ;  /* 0x00006c0001177983 */ /* 0x000f620000300800 */
[----:B--2---:R-:W-:-:S15]  /*89df0*/  HMMA.16816.F32 R8, R12, R18, R8 ;  /* 0x000000120c08723c */ /* 0x004fde0000001808 */
[----:B------:R-:W-:-:S04]  /*89e00*/  NOP ;  /* 0x0000000000007918 */ /* 0x000fc80000000000 */
[----:B------:R-:W-:Y:S04]  /*89e10*/  STL.64 [R1+0x6f0], R8 ;  /* 0x0006f00801007387 */ /* 0x000fe80000100a00 */
[----:B------:R0:W-:Y:S04]  /*89e20*/  STL.64 [R1+0x6f8], R10 ;  /* 0x0006f80a01007387 */ /* 0x0001e80000100a00 */
[----:B0-----:R-:W3:Y:S04]  /*89e30*/  LDL.LU.64 R10, [R1+0x3140] ;  /* 0x00314000010a7983 */ /* 0x001ee80000300a00 */
[----:B------:R-:W3:Y:S02]  /*89e40*/  LDL.LU.64 R8, [R1+0x3138] ;  /* 0x0031380001087983 */ /* 0x000ee40000300a00 */
[----:B---3--:R-:W-:Y:S02]  /*89e50*/  HMMA.16816.F32 R16, R12, R16, R8 ;  /* 0x000000100c10723c */ /* 0x008fe40000001808 */
[----:B------:R-:W5:Y:S04]  /*89e60*/  LDL.LU.64 R10, [R1+0x3130] ;  /* 0x00313000010a7983 */ /* 0x000f680000300a00 */
[----:B------:R-:W4:-:S13]  /*89e70*/  LDL.LU.64 R8, [R1+0x3128] ;  /* 0x0031280001087983 */ /* 0x000f1a0000300a00 */
[----:B------:R-:W-:Y:S04]  /*89e80*/  STL.64 [R1+0x6d0], R16 ;  /* 0x0006d01001007387 */ /* 0x000fe80000100a00 */
[----:B------:R5:W-:Y:S02]  /*89e90*/  STL.64 [R1+0x6d8], R18 ;  /* 0x0006d81201007387 */ /* 0x000be40000100a00 */
[C---:B-----5:R-:W-:Y:S08]  /*89ea0*/  HMMA.16816.F32 R16, R12.reuse, R10, R20 ;  /* 0x0000000a0c10723c */ /* 0x060ff00000001814 */
[C---:B----4-:R-:W-:Y:S01]  /*89eb0*/  HMMA.16816.F32 R20, R12.reuse, R8, R24 ;  /* 0x000000080c14723c */ /* 0x050fe20000001818 */
[----:B------:R-:W2:Y:S04]  /*89ec0*/  LDL.LU R10, [R1+0xfb0] ;  /* 0x000fb000010a7983 */ /* 0x000ea80000300800 */
[----:B------:R-:W3:Y:S06]  /*89ed0*/  LDL.LU R11, [R1+0xfb4] ;  /* 0x000fb400010b7983 */ /* 0x000eec0000300800 */
[----:B------:R0:W-:Y:S04]  /*89ee0*/  STL.64 [R1+0x6c0], R16 ;  /* 0x0006c01001007387 */ /* 0x0001e80000100a00 */
[----:B------:R1:W-:Y:S04]  /*89ef0*/  STL.64 [R1+0x6c8], R18 ;  /* 0x0006c81201007387 */ /* 0x0003e80000100a00 */
[----:B0-----:R-:W4:Y:S04]  /*89f00*/  LDL.LU R16, [R1+0x1c9c] ;  /* 0x001c9c0001107983 */ /* 0x001f280000300800 */
[----:B------:R-:W4:Y:S04]  /*89f10*/  LDL.LU R17, [R1+0x1c94] ;  /* 0x001c940001117983 */ /* 0x000f280000300800 */
[----:B------:R-:W-:Y:S04]  /*89f20*/  STL.64 [R1+0x6b0], R20 ;  /* 0x0006b01401007387 */ /* 0x000fe80000100a00 */
[----:B------:R-:W-:Y:S04]  /*89f30*/  STL.64 [R1+0x6b8], R22 ;  /* 0x0006b81601007387 */ /* 0x000fe80000100a00 */
[----:B-1----:R-:W5:Y:S04]  /*89f40*/  LDL.LU R18, [R1+0x1c8c] ;  /* 0x001c8c0001127983 */ /* 0x002f680000300800 */
[----:B------:R-:W5:Y:S04]  /*89f50*/  LDL.LU R19, [R1+0x1c84] ;  /* 0x001c840001137983 */ /* 0x000f680000300800 */
        /* <DEDUP_REMOVED lines=23> */
[----:B------:R-:W2:Y:S01]  /*8a0d0*/  LDL.LU R8, [R1+0x13a8] ;  /* 0x0013a80001087983 */ /* 0x000ea20000300800 */
[----:B----4-:R-:W-:-:S15]  /*8a0e0*/  HMMA.16816.F32 R16, R12, R6, R16 ;  /* 0x000000060c10723c */ /* 0x010fde0000001810 */
[----:B------:R-:W-:-:S04]  /*8a0f0*/  NOP ;  /* 0x0000000000007918 */ /* 0x000fc80000000000 */
[----:B------:R-:W-:Y:S04]  /*8a100*/  STL.64 [R1+0x6a0], R16 ;  /* 0x0006a01001007387 */ /* 0x000fe80000100a00 */
[----:B------:R0:W-:Y:S04]  /*8a110*/  STL.64 [R1+0x6a8], R18 ;  /* 0x0006a81201007387 */ /* 0x0001e80000100a00 */
[----:B0-----:R-:W4:Y:S04]  /*8a120*/  LDL.LU.64 R18, [R1+0x3120] ;  /* 0x0031200001127983 */ /* 0x001f280000300a00 */
[----:B------:R-:W4:Y:S02]  /*8a130*/  LDL.LU.64 R16, [R1+0x3118] ;  /* 0x0031180001107983 */ /* 0x000f240000300a00 */
[----:B----4-:R-:W-:Y:S02]  /*8a140*/  HMMA.16816.F32 R4, R12, R4, R16 ;  /* 0x000000040c04723c */ /* 0x010fe40000001810 */
[----:B------:R-:W4:Y:S04]  /*8a150*/  LDL.LU.64 R18, [R1+0x3110] ;  /* 0x0031100001127983 */ /* 0x000f280000300a00 */
[----:B------:R-:W4:-:S13]  /*8a160*/  LDL.LU.64 R16, [R1+0x3108] ;  /* 0x0031080001107983 */ /* 0x000f1a0000300a00 */
[----:B------:R0:W-:Y:S04]  /*8a170*/  STL.64 [R1+0x690], R4 ;  /* 0x0006900401007387 */ /* 0x0001e80000100a00 */
[----:B------:R1:W-:Y:S04]  /*8a180*/  STL.64 [R1+0x698], R6 ;  /* 0x0006980601007387 */ /* 0x0003e80000100a00 */
[----:B0-----:R-:W4:Y:S04]  /*8a190*/  LDL.LU R4, [R1+0x20] ;  /* 0x0000200001047983 */ /* 0x001f280000300800 */
[----:B------:R-:W4:Y:S04]  /*8a1a0*/  LDL.LU R5, [R1+0x24] ;  /* 0x0000240001057983 */ /* 0x000f280000300800 */
[----:B-1----:R-:W4:Y:S04]  /*8a1b0*/  LDL.LU R6, [R1+0x28] ;  /* 0x0000280001067983 */ /* 0x002f280000300800 */
[----:B------:R-:W4:Y:S01]  /*8a1c0*/  LDL.LU R7, [R1+0x2c] ;  /* 0x00002c0001077983 */ /* 0x000f220000300800 */
[----:B------:R-:W-:-:S02]  /*8a1d0*/  UIADD3 UR8, UPT, UPT, UR5, 0x7f, URZ ;  /* 0x0000007f05087890 */ /* 0x000fc4000fffe0ff */
[----:B------:R-:W-:Y:S01]  /*8a1e0*/  USHF.L.U32 UR11, UR4, 0x7, URZ ;  /* 0x00000007040b7899 */ /* 0x000fe200080006ff */
[----:B--2---:R-:W-:Y:S01]  /*8a1f0*/  VIADD R8, R8, 0x1 ;  /* 0x0000000108087836 */ /* 0x004fe20000000000 */
[----:B------:R-:W-:-:S04]  /*8a200*/  USHF.R.S32.HI UR9, URZ, 0x1f, UR8 ;  /* 0x0000001fff097899 */ /* 0x000fc80008011408 */
[----:B------:R-:W-:Y:S01]  /*8a210*/  IADD3 R10, P3, PT, R10, UR11, RZ ;  /* 0x0000000b0a0a7c10 */ /* 0x000fe2000ff7e0ff */
[----:B------:R-:W-:Y:S02]  /*8a220*/  ULEA.HI UR9, UR9, UR8, URZ, 0x7 ;  /* 0x0000000809097291 */ /* 0x000fe4000f8f38ff */
[----:B------:R-:W-:Y:S02]  /*8a230*/  USHF.R.S32.HI UR8, URZ, 0x1f, UR11 ;  /* 0x0000001fff087899 */ /* 0x000fe4000801140b */
[----:B---3--:R-:W-:Y:S02]  /*8a240*/  IADD3 R11, P5, PT, R11, UR11, RZ ;  /* 0x0000000b0b0b7c10 */ /* 0x008fe4000ffbe0ff */
[----:B-----5:R-:W-:Y:S02]  /*8a250*/  IADD3 R20, P2, PT, R20, UR11, RZ ;  /* 0x0000000b14147c10 */ /* 0x020fe4000ff5e0ff */
[----:B------:R-:W-:Y:S02]  /*8a260*/  IADD3.X R21, PT, PT, R21, UR8, RZ, P3, !PT ;  /* 0x0000000815157c10 */ /* 0x000fe40009ffe4ff */
[----:B------:R-:W-:-:S02]  /*8a270*/  IADD3 R22, P3, PT, R22, UR11, RZ ;  /* 0x0000000b16167c10 */ /* 0x000fc4000ff7e0ff */
[----:B------:R-:W-:Y:S02]  /*8a280*/  IADD3.X R23, PT, PT, R23, UR8, RZ, P5, !PT ;  /* 0x0000000817177c10 */ /* 0x000fe4000affe4ff */
[----:B------:R-:W-:Y:S02]  /*8a290*/  IADD3 R24, P5, PT, R24, UR11, RZ ;  /* 0x0000000b18187c10 */ /* 0x000fe4000ffbe0ff */
[----:B----4-:R-:W-:Y:S02]  /*8a2a0*/  IADD3 R16, P4, PT, R16, UR11, RZ ;  /* 0x0000000b10107c10 */ /* 0x010fe4000ff9e0ff */
[----:B------:R-:W-:Y:S02]  /*8a2b0*/  IADD3 R17, P6, PT, R17, UR11, RZ ;  /* 0x0000000b11117c10 */ /* 0x000fe4000ffde0ff */
[----:B------:R-:W-:Y:S02]  /*8a2c0*/  IADD3 R18, P0, PT, R18, UR11, RZ ;  /* 0x0000000b12127c10 */ /* 0x000fe4000ff1e0ff */
[----:B------:R-:W-:Y:S01]  /*8a2d0*/  IADD3 R19, P1, PT, R19, UR11, RZ ;  /* 0x0000000b13137c10 */ /* 0x000fe2000ff3e0ff */
[----:B------:R-:W-:Y:S01]  /*8a2e0*/  HMMA.16816.F32 R4, R12, R2, R4 ;  /* 0x000000020c04723c */ /* 0x000fe20000001804 */
[----:B------:R-:W-:-:S02]  /*8a2f0*/  IADD3.X R25, PT, PT, R25, UR8, RZ, P4, !PT ;  /* 0x0000000819197c10 */ /* 0x000fc4000a7fe4ff */
[----:B------:R-:W-:Y:S02]  /*8a300*/  IADD3 R26, P4, PT, R26, UR11, RZ ;  /* 0x0000000b1a1a7c10 */ /* 0x000fe4000ff9e0ff */
[----:B------:R-:W-:-:S14]  /*8a310*/  IADD3.X R27, PT, PT, R27, UR8, RZ, P6, !PT ;  /* 0x000000081b1b7c10 */ /* 0x000fdc000b7fe4ff */
[----:B------:R-:W-:Y:S04]  /*8a320*/  STL.64 [R1+0x680], R4 ;  /* 0x0006800401007387 */ /* 0x000fe80000100a00 */
[----:B------:R-:W-:Y:S04]  /*8a330*/  STL.64 [R1+0x688], R6 ;  /* 0x0006880601007387 */ /* 0x000fe80000100a00 */
        /* <DEDUP_REMOVED lines=16> */
[----:B0-----:R-:W2:Y:S01]  /*8a440*/  LDL.LU R8, [R1+0x1c78] ;  /* 0x001c780001087983 */ /* 0x001ea20000300800 */
[----:B------:R-:W-:-:S02]  /*8a450*/  IADD3 R28, P6, PT, R28, UR11, RZ ;  /* 0x0000000b1c1c7c10 */ /* 0x000fc4000ffde0ff */
[----:B------:R-:W-:-:S03]  /*8a460*/  IADD3.X R29, PT, PT, R29, UR8, RZ, P0, !PT ;  /* 0x000000081d1d7c10 */ /* 0x000fc600087fe4ff */
[----:B------:R-:W-:Y:S04]  /*8a470*/  STL [R1+0x1c5c], R28 ;  /* 0x001c5c1c01007387 */ /* 0x000fe80000100800 */
[----:B--2---:R0:W-:Y:S04]  /*8a480*/  STL [R1+0x3100], R8 ;  /* 0x0031000801007387 */ /* 0x0041e80000100800 */
[----:B------:R-:W-:Y:S04]  /*8a490*/  STL [R1+0x1c88], R29 ;  /* 0x001c881d01007387 */ /* 0x000fe80000100800 */
[----:B0-----:R-:W2:Y:S01]  /*8a4a0*/  LDL.LU R8, [R1+0x1c4c] ;  /* 0x001c4c0001087983 */ /* 0x001ea20000300800 */
[----:B------:R-:W-:-:S05]  /*8a4b0*/  IADD3 R0, P0, PT, R0, UR11, RZ ;  /* 0x0000000b00007c10 */ /* 0x000fca000ff1e0ff */
[----:B------:R-:W-:Y:S04]  /*8a4c0*/  STL [R1+0x1c54], R0 ;  /* 0x001c540001007387 */ /* 0x000fe80000100800 */
        /* <DEDUP_REMOVED lines=30> */
[----:B--2---:R-:W-:-:S05]  /*8a6b0*/  IADD3.X R8, PT, PT, R8, UR8, RZ, P1, !PT ;  /* 0x0000000808087c10 */ /* 0x004fca0008ffe4ff */
[----:B------:R0:W-:Y:S04]  /*8a6c0*/  STL [R1+0x1c80], R8 ;  /* 0x001c800801007387 */ /* 0x0001e80000100800 */
[----:B0-----:R-:W2:Y:S02]  /*8a6d0*/  LDL.LU R8, [R1+0x3104] ;  /* 0x0031040001087983 */ /* 0x001ea40000300800 */
[----:B--2---:R-:W-:-:S05]  /*8a6e0*/  IADD3 R8, P1, PT, R8, UR11, RZ ;  /* 0x0000000b08087c10 */ /* 0x004fca000ff3e0ff */
[----:B------:R0:W-:Y:S04]  /*8a6f0*/  STL [R1+0x1c4c], R8 ;  /* 0x001c4c0801007387 */ /* 0x0001e80000100800 */
[----:B0-----:R-:W2:Y:S01]  /*8a700*/  LDL.LU R8, [R1+0x3100] ;  /* 0x0031000001087983 */ /* 0x001ea20000300800 */
[----:B----4-:R-:W-:Y:S02]  /*8a710*/  IADD3.X R13, PT, PT, R13, UR8, RZ, P3, !PT ;  /* 0x000000080d0d7c10 */ /* 0x010fe40009ffe4ff */
[----:B-----5:R-:W-:Y:S02]  /*8a720*/  IADD3 R14, P3, PT, R14, UR11, RZ ;  /* 0x0000000b0e0e7c10 */ /* 0x020fe4000ff7e0ff */
[----:B---3--:R-:W-:Y:S02]  /*8a730*/  IADD3.X R15, PT, PT, R15, UR8, RZ, P5, !PT ;  /* 0x000000080f0f7c10 */ /* 0x008fe4000affe4ff */
[----:B------:R-:W-:-:S02]  /*8a740*/  IADD3 R2, P5, PT, R2, UR11, RZ ;  /* 0x0000000b02027c10 */ /* 0x000fc4000ffbe0ff */
[----:B------:R-:W-:Y:S02]  /*8a750*/  IADD3.X R3, PT, PT, R3, UR8, RZ, P4, !PT ;  /* 0x0000000803037c10 */ /* 0x000fe4000a7fe4ff */
[----:B------:R-:W-:Y:S02]  /*8a760*/  IADD3 R4, P4, PT, R4, UR11, RZ ;  /* 0x0000000b04047c10 */ /* 0x000fe4000ff9e0ff */
[----:B------:R-:W-:Y:S02]  /*8a770*/  IADD3.X R5, PT, PT, R5, UR8, RZ, P6, !PT ;  /* 0x0000000805057c10 */ /* 0x000fe4000b7fe4ff */
[----:B------:R-:W-:Y:S02]  /*8a780*/  IADD3 R6, P6, PT, R6, UR11, RZ ;  /* 0x0000000b06067c10 */ /* 0x000fe4000ffde0ff */
[----:B------:R-:W-:Y:S02]  /*8a790*/  IADD3.X R7, PT, PT, R7, UR8, RZ, P0, !PT ;  /* 0x0000000807077c10 */ /* 0x000fe400087fe4ff */
        /* <DEDUP_REMOVED lines=13> */
[----:B--2---:R-:W-:Y:S02]  /*8a870*/  IADD3.X R8, PT, PT, R8, UR8, RZ, P2, !PT ;  /* 0x0000000808087c10 */ /* 0x004fe400097fe4ff */
[----:B------:R-:W-:-:S03]  /*8a880*/  IADD3 R12, P2, PT, R12, UR11, RZ ;  /* 0x0000000b0c0c7c10 */ /* 0x000fc6000ff5e0ff */
        /* <DEDUP_REMOVED lines=10> */
[----:B------:R-:W-:-:S03]  /*8a930*/  IADD3.X R16, PT, PT, R16, UR8, RZ, P2, !PT ;  /* 0x0000000810107c10 */ /* 0x000fc600097fe4ff */
[----:B------:R-:W-:Y:S01]  /*8a940*/  STL [R1+0x1c50], R7 ;  /* 0x001c500701007387 */ /* 0x000fe20000100800 */
[----:B------:R-:W-:-:S03]  /*8a950*/  IADD3 R17, P2, PT, R17, UR11, RZ ;  /* 0x0000000b11117c10 */ /* 0x000fc6000ff5e0ff */
        /* <DEDUP_REMOVED lines=16> */
[----:B------:R-:W-:-:S02]  /*8aa60*/  IADD3.X R28, PT, PT, R28, UR8, RZ, P1, !PT ;  /* 0x000000081c1c7c10 */ /* 0x000fc40008ffe4ff */
[----:B------:R-:W-:-:S03]  /*8aa70*/  IADD3 R29, P1, PT, R29, UR11, RZ ;  /* 0x0000000b1d1d7c10 */ /* 0x000fc6000ff3e0ff */
[----:B------:R-:W-:Y:S04]  /*8aa80*/  STL [R1+0x1c10], R28 ;  /* 0x001c101c01007387 */ /* 0x000fe80000100800 */
[----:B--2---:R0:W-:Y:S04]  /*8aa90*/  STL [R1+0x30f8], R8 ;  /* 0x0030f80801007387 */ /* 0x0041e80000100800 */
[----:B------:R-:W-:Y:S04]  /*8aaa0*/  STL [R1+0x1bdc], R29 ;  /* 0x001bdc1d01007387 */ /* 0x000fe80000100800 */
[----:B0-----:R-:W2:Y:S01]  /*8aab0*/  LDL.LU R8, [R1+0x1c00] ;  /* 0x001c000001087983 */ /* 0x001ea20000300800 */
[----:B------:R-:W-:-:S05]  /*8aac0*/  IADD3.X R0, PT, PT, R0, UR8, RZ, P2, !PT ;  /* 0x0000000800007c10 */ /* 0x000fca00097fe4ff */
        /* <DEDUP_REMOVED lines=31> */
[----:B--2---:R-:W-:-:S05]  /*8acc0*/  IADD3 R8, P2, PT, R8, UR11, RZ ;  /* 0x0000000b08087c10 */ /* 0x004fca000ff5e0ff */
[----:B------:R0:W-:Y:S04]  /*8acd0*/  STL [R1+0x1bd4], R8 ;  /* 0x001bd40801007387 */ /* 0x0001e80000100800 */
[----:B0-----:R-:W2:Y:S02]  /*8ace0*/  LDL.LU R8, [R1+0x30fc] ;  /* 0x0030fc0001087983 */ /* 0x001ea40000300800 */
[----:B--2---:R-:W-:-:S05]  /*8acf0*/  IADD3.X R8, PT, PT, R8, UR8, RZ, P3, !PT ;  /* 0x0000000808087c10 */ /* 0x004fca0009ffe4ff */
[----:B------:R0:W-:Y:S04]  /*8ad00*/  STL [R1+0x1c00], R8 ;  /* 0x001c000801007387 */ /* 0x0001e80000100800 */
[----:B0-----:R-:W2:Y:S01]  /*8ad10*/  LDL.LU R8, [R1+0x30f8] ;  /* 0x0030f80001087983 */ /* 0x001ea20000300800 */
[----:B---3--:R-:W-:Y:S02]  /*8ad20*/  IADD3.X R12, PT, PT, R12, UR8, RZ, P5, !PT ;  /* 0x000000080c0c7c10 */ /* 0x008fe4000affe4ff */
[----:B----4-:R-:W-:Y:S02]  /*8ad30*/  IADD3 R13, P5, PT, R13, UR11, RZ ;  /* 0x0000000b0d0d7c10 */ /* 0x010fe4000ffbe0ff */
[----:B-----5:R-:W-:Y:S02]  /*8ad40*/  IADD3.X R14, PT, PT, R14, UR8, RZ, P4, !PT ;  /* 0x000000080e0e7c10 */ /* 0x020fe4000a7fe4ff */
        /* <DEDUP_REMOVED lines=20> */
[----:B--2---:R-:W-:-:S05]  /*8ae90*/  IADD3 R8, P3, PT, R8, UR11, RZ ;  /* 0x0000000b08087c10 */ /* 0x004fca000ff7e0ff */
        /* <DEDUP_REMOVED lines=1346> */
[----:B------:R-:W-:Y:S01]  /*902c0*/  IADD3.X R17, PT, PT, R17, UR8, RZ, P5, !PT ;  /* 0x0000000811117c10 */ /* 0x000fe2000affe4ff */
[----:B------:R-:W-:Y:S01]  /*902d0*/  USHF.L.U32 UR10, UR76, 0x7, URZ ;  /* 0x000000074c0a7899 */ /* 0x000fe200080006ff */
        /* <DEDUP_REMOVED lines=84> */
[----:B------:R-:W-:Y:S01]  /*90820*/  USHF.R.S32.HI UR12, URZ, 0x1f, UR10 ;  /* 0x0000001fff0c7899 */ /* 0x000fe2000801140a */
[----:B---3--:R-:W-:Y:S02]  /*90830*/  IADD3.X R12, PT, PT, R12, UR8, RZ, P6, !PT ;  /* 0x000000080c0c7c10 */ /* 0x008fe4000b7fe4ff */
[----:B----4-:R-:W-:-:S03]  /*90840*/  IADD3 R13, P6, PT, R13, UR10, RZ ;  /* 0x0000000a0d0d7c10 */ /* 0x010fc6000ffde0ff */
        /* <DEDUP_REMOVED lines=20> */
[----:B--2---:R-:W-:Y:S02]  /*90990*/  IADD3.X R8, PT, PT, R8, UR8, RZ, P4, !PT ;  /* 0x0000000808087c10 */ /* 0x004fe4000a7fe4ff */
[----:B-----5:R-:W-:-:S03]  /*909a0*/  IADD3 R14, P4, PT, R14, UR10, RZ ;  /* 0x0000000a0e0e7c10 */ /* 0x020fc6000ff9e0ff */
        /* <DEDUP_REMOVED lines=290> */
[----:B--2---:R-:W-:-:S04]  /*91bd0*/  IADD3 R8, P1, PT, R8, UR10, RZ ;  /* 0x0000000a08087c10 */ /* 0x004fc8000ff3e0ff */
[----:B------:R-:W-:Y:S01]  /*91be0*/  IADD3.X R2, PT, PT, R2, UR12, RZ, P1, !PT ;  /* 0x0000000c02027c10 */ /* 0x000fe20008ffe4ff */
[----:B------:R0:W-:Y:S04]  /*91bf0*/  STL [R1+0x2730], R8 ;  /* 0x0027300801007387 */ /* 0x0001e80000100800 */
        /* <DEDUP_REMOVED lines=1062> */
[----:B------:R-:W-:-:S02]  /*95e60*/  IADD3.X R26, PT, PT, R26, UR12, RZ, P0, !PT ;  /* 0x0000000c1a1a7c10 */ /* 0x000fc400087fe4ff */
[----:B------:R-:W-:Y:S02]  /*95e70*/  IADD3 R27, P0, PT, R27, UR10, RZ ;  /* 0x0000000a1b1b7c10 */ /* 0x000fe4000ff1e0ff */
[----:B------:R-:W-:Y:S02]  /*95e80*/  IADD3 R29, P2, PT, R29, UR10, RZ ;  /* 0x0000000a1d1d7c10 */ /* 0x000fe4000ff5e0ff */
[----:B--2---:R-:W-:Y:S02]  /*95e90*/  IADD3.X R8, PT, PT, R8, UR12, RZ, P1, !PT ;  /* 0x0000000c08087c10 */ /* 0x004fe40008ffe4ff */
        /* <DEDUP_REMOVED lines=31> */
[----:B0-----:R-:W2:Y:S04]  /*96090*/  LDL.LU R29, [R1+0x2130] ;  /* 0x00213000011d7983 */ /* 0x001ea80000300800 */
[----:B------:R-:W3:Y:S01]  /*960a0*/  LDL.LU R8, [R1+0x2168] ;  /* 0x0021680001087983 */ /* 0x000ee20000300800 */
[----:B------:R-:W-:-:S03]  /*960b0*/  IADD3.X R0, PT, PT, R0, UR12, RZ, P1, !PT ;  /* 0x0000000c00007c10 */ /* 0x000fc60008ffe4ff */
[----:B---3--:R0:W-:Y:S04]  /*960c0*/  STL [R1+0x300c], R8 ;  /* 0x00300c0801007387 */ /* 0x0081e80000100800 */
[----:B------:R1:W-:Y:S04]  /*960d0*/  STL [R1+0x2184], R0 ;  /* 0x0021840001007387 */ /* 0x0003e80000100800 */
[----:B0-----:R-:W3:Y:S04]  /*960e0*/  LDL.LU R8, [R1+0x217c] ;  /* 0x00217c0001087983 */ /* 0x001ee80000300800 */
[----:B------:R-:W4:Y:S04]  /*960f0*/  LDL.LU R12, [R1+0x2174] ;  /* 0x00217400010c7983 */ /* 0x000f280000300800 */
[----:B------:R-:W5:Y:S04]  /*96100*/  LDL.LU R13, [R1+0x2120] ;  /* 0x00212000010d7983 */ /* 0x000f680000300800 */
[----:B------:R-:W4:Y:S04]  /*96110*/  LDL.LU R14, [R1+0x216c] ;  /* 0x00216c00010e7983 */ /* 0x000f280000300800 */
[----:B------:R-:W4:Y:S04]  /*96120*/  LDL.LU R15, [R1+0x2158] ;  /* 0x00215800010f7983 */ /* 0x000f280000300800 */
        /* <DEDUP_REMOVED lines=19> */
[----:B--2---:R-:W-:-:S03]  /*96260*/  IADD3 R29, P1, PT, R29, UR10, RZ ;  /* 0x0000000a1d1d7c10 */ /* 0x004fc6000ff3e0ff */
[----:B------:R-:W2:Y:S04]  /*96270*/  LDL.LU R26, [R1+0x2108] ;  /* 0x00210800011a7983 */ /* 0x000ea80000300800 */
[----:B------:R-:W2:Y:S04]  /*96280*/  LDL.LU R27, [R1+0x2114] ;  /* 0x00211400011b7983 */ /* 0x000ea80000300800 */
[----:B------:R-:W2:Y:S04]  /*96290*/  LDL.LU R28, [R1+0x20c0] ;  /* 0x0020c000011c7983 */ /* 0x000ea80000300800 */
[----:B-1----:R-:W2:Y:S04]  /*962a0*/  LDL.LU R0, [R1+0x210c] ;  /* 0x00210c0001007983 */ /* 0x002ea80000300800 */
[----:B------:R0:W-:Y:S04]  /*962b0*/  STL [R1+0x2130], R29 ;  /* 0x0021301d01007387 */ /* 0x0001e80000100800 */
[----:B0-----:R-:W2:Y:S01]  /*962c0*/  LDL.LU R29, [R1+0x20f8] ;  /* 0x0020f800011d7983 */ /* 0x001ea20000300800 */
[----:B---3--:R-:W-:-:S05]  /*962d0*/  IADD3.X R8, PT, PT, R8, UR12, RZ, P3, !PT ;  /* 0x0000000c08087c10 */ /* 0x008fca0009ffe4ff */
[----:B------:R0:W-:Y:S04]  /*962e0*/  STL [R1+0x217c], R8 ;  /* 0x00217c0801007387 */ /* 0x0001e80000100800 */
[----:B0-----:R-:W3:Y:S01]  /*962f0*/  LDL.LU R8, [R1+0x300c] ;  /* 0x00300c0001087983 */ /* 0x001ee20000300800 */
[----:B----4-:R-:W-:Y:S02]  /*96300*/  IADD3.X R12, PT, PT, R12, UR12, RZ, P2, !PT ;  /* 0x0000000c0c0c7c10 */ /* 0x010fe400097fe4ff */
[----:B-----5:R-:W-:Y:S02]  /*96310*/  IADD3 R13, P2, PT, R13, UR10, RZ ;  /* 0x0000000a0d0d7c10 */ /* 0x020fe4000ff5e0ff */
        /* <DEDUP_REMOVED lines=19> */
[----:B--2---:R-:W-:-:S02]  /*96450*/  IADD3 R26, P2, PT, R26, UR10, RZ ;  /* 0x0000000a1a1a7c10 */ /* 0x004fc4000ff5e0ff */
[----:B------:R-:W-:Y:S02]  /*96460*/  IADD3.X R27, PT, PT, R27, UR12, RZ, P1, !PT ;  /* 0x0000000c1b1b7c10 */ /* 0x000fe40008ffe4ff */
[----:B------:R-:W-:Y:S02]  /*96470*/  IADD3 R28, P1, PT, R28, UR10, RZ ;  /* 0x0000000a1c1c7c10 */ /* 0x000fe4000ff3e0ff */
[----:B---3--:R-:W-:-:S04]  /*96480*/  IADD3 R8, P3, PT, R8, UR10, RZ ;  /* 0x0000000a08087c10 */ /* 0x008fc8000ff7e0ff */
[----:B------:R-:W-:Y:S01]  /*96490*/  IADD3.X R2, PT, PT, R2, UR12, RZ, P3, !PT ;  /* 0x0000000c02027c10 */ /* 0x000fe20009ffe4ff */
[----:B------:R-:W-:Y:S04]  /*964a0*/  STL [R1+0x2168], R8 ;  /* 0x0021680801007387 */ /* 0x000fe80000100800 */
        /* <DEDUP_REMOVED lines=22> */
[----:B------:R-:W-:Y:S04]  /*96610*/  STL [R1+0x2124], R23 ;  /* 0x0021241701007387 */ /* 0x000fe80000100800 */
[----:B------:R-:W-:Y:S04]  /*96620*/  STL [R1+0x20d0], R24 ;  /* 0x0020d01801007387 */ /* 0x000fe80000100800 */
[----:B------:R-:W-:Y:S04]  /*96630*/  STL [R1+0x211c], R25 ;  /* 0x00211c1901007387 */ /* 0x000fe80000100800 */
[----:B------:R-:W-:Y:S04]  /*96640*/  STL [R1+0x2108], R26 ;  /* 0x0021081a01007387 */ /* 0x000fe80000100800 */
[----:B------:R0:W-:Y:S04]  /*96650*/  STL [R1+0x210c], R0 ;  /* 0x00210c0001007387 */ /* 0x0001e80000100800 */
[----:B------:R-:W-:Y:S04]  /*96660*/  STL [R1+0x2114], R27 ;  /* 0x0021141b01007387 */ /* 0x000fe80000100800 */
[----:B0-----:R-:W2:Y:S04]  /*96670*/  LDL.LU R0, [R1+0x2104] ;  /* 0x0021040001007983 */ /* 0x001ea80000300800 */
[----:B------:R-:W-:Y:S04]  /*96680*/  STL [R1+0x20c0], R28 ;  /* 0x0020c01c01007387 */ /* 0x000fe80000100800 */
[----:B------:R-:W3:Y:S01]  /*96690*/  LDL.LU R8, [R1+0x20fc] ;  /* 0x0020fc0001087983 */ /* 0x000ee20000300800 */
[----:B------:R-:W-:-:S03]  /*966a0*/  IADD3 R29, P3, PT, R29, UR10, RZ ;  /* 0x0000000a1d1d7c10 */ /* 0x000fc6000ff7e0ff */
[----:B---3--:R0:W-:Y:S04]  /*966b0*/  STL [R1+0x3008], R8 ;  /* 0x0030080801007387 */ /* 0x0081e80000100800 */
[----:B0-----:R-:W3:Y:S04]  /*966c0*/  LDL.LU R8, [R1+0x20b0] ;  /* 0x0020b00001087983 */ /* 0x001ee80000300800 */
[----:B------:R0:W-:Y:S04]  /*966d0*/  STL [R1+0x20f8], R29 ;  /* 0x0020f81d01007387 */ /* 0x0001e80000100800 */
[----:B------:R-:W4:Y:S04]  /*966e0*/  LDL.LU R12, [R1+0x20e8] ;  /* 0x0020e800010c7983 */ /* 0x000f280000300800 */
[----:B------:R-:W5:Y:S04]  /*966f0*/  LDL.LU R13, [R1+0x20f4] ;  /* 0x0020f400010d7983 */ /* 0x000f680000300800 */
        /* <DEDUP_REMOVED lines=21> */
[----:B--2---:R-:W-:-:S03]  /*96850*/  IADD3.X R0, PT, PT, R0, UR12, RZ, P2, !PT ;  /* 0x0000000c00007c10 */ /* 0x004fc600097fe4ff */
[----:B------:R-:W2:Y:S04]  /*96860*/  LDL.LU R26, [R1+0x209c] ;  /* 0x00209c00011a7983 */ /* 0x000ea80000300800 */
[----:B------:R-:W2:Y:S04]  /*96870*/  LDL.LU R27, [R1+0x2088] ;  /* 0x00208800011b7983 */ /* 0x000ea80000300800 */
[----:B0-----:R-:W2:Y:S04]  /*96880*/  LDL.LU R29, [R1+0x2094] ;  /* 0x00209400011d7983 */ /* 0x001ea80000300800 */
[----:B------:R-:W2:Y:S04]  /*96890*/  LDL.LU R28, [R1+0x2040] ;  /* 0x00204000011c7983 */ /* 0x000ea80000300800 */
[----:B------:R0:W-:Y:S04]  /*968a0*/  STL [R1+0x2104], R0 ;  /* 0x0021040001007387 */ /* 0x0001e80000100800 */
[----:B0-----:R-:W2:Y:S01]  /*968b0*/  LDL.LU R0, [R1+0x208c] ;  /* 0x00208c0001007983 */ /* 0x001ea20000300800 */
[----:B---3--:R-:W-:-:S05]  /*968c0*/  IADD3 R8, P2, PT, R8, UR10, RZ ;  /* 0x0000000a08087c10 */ /* 0x008fca000ff5e0ff */
[----:B------:R0:W-:Y:S04]  /*968d0*/  STL [R1+0x20b0], R8 ;  /* 0x0020b00801007387 */ /* 0x0001e80000100800 */
[----:B0-----:R-:W3:Y:S01]  /*968e0*/  LDL.LU R8, [R1+0x3008] ;  /* 0x0030080001087983 */ /* 0x001ee20000300800 */
[----:B-----5:R-:W-:Y:S02]  /*968f0*/  IADD3.X R13, PT, PT, R13, UR12, RZ, P3, !PT ;  /* 0x0000000c0d0d7c10 */ /* 0x020fe40009ffe4ff */
[----:B----4-:R-:W-:Y:S02]  /*96900*/  IADD3 R14, P3, PT, R14, UR10, RZ ;  /* 0x0000000a0e0e7c10 */ /* 0x010fe4000ff7e0ff */
        /* <DEDUP_REMOVED lines=18> */
[----:B--2---:R-:W-:Y:S02]  /*96a30*/  IADD3.X R26, PT, PT, R26, UR12, RZ, P3, !PT ;  /* 0x0000000c1a1a7c10 */ /* 0x004fe40009ffe4ff */
[----:B------:R-:W-:-:S02]  /*96a40*/  IADD3.X R29, PT, PT, R29, UR12, RZ, P2, !PT ;  /* 0x0000000c1d1d7c10 */ /* 0x000fc400097fe4ff */
[----:B------:R-:W-:Y:S02]  /*96a50*/  IADD3 R27, P3, PT, R27, UR10, RZ ;  /* 0x0000000a1b1b7c10 */ /* 0x000fe4000ff7e0ff */
[----:B---3--:R-:W-:Y:S02]  /*96a60*/  IADD3.X R8, PT, PT, R8, UR12, RZ, P5, !PT ;  /* 0x0000000c08087c10 */ /* 0x008fe4000affe4ff */
[----:B------:R-:W-:-:S03]  /*96a70*/  IADD3 R12, P5, PT, R12, UR10, RZ ;  /* 0x0000000a0c0c7c10 */ /* 0x000fc6000ffbe0ff */
        /* <DEDUP_REMOVED lines=31> */
[----:B------:R-:W-:-:S02]  /*96c70*/  IADD3 R28, P2, PT, R28, UR10, RZ ;  /* 0x0000000a1c1c7c10 */ /* 0x000fc4000ff5e0ff */
[----:B------:R-:W-:Y:S01]  /*96c80*/  IADD3.X R0, PT, PT, R0, UR12, RZ, P5, !PT ;  /* 0x0000000c00007c10 */ /* 0x000fe2000affe4ff */
[----:B---3--:R0:W-:Y:S04]  /*96c90*/  STL [R1+0x3004], R8 ;  /* 0x0030040801007387 */ /* 0x0081e80000100800 */
[----:B------:R-:W-:Y:S04]  /*96ca0*/  STL [R1+0x2040], R28 ;  /* 0x0020401c01007387 */ /* 0x000fe80000100800 */
[----:B0-----:R-:W3:Y:S04]  /*96cb0*/  LDL.LU R8, [R1+0x2084] ;  /* 0x0020840001087983 */ /* 0x001ee80000300800 */
[----:B------:R0:W-:Y:S04]  /*96cc0*/  STL [R1+0x208c], R0 ;  /* 0x00208c0001007387 */ /* 0x0001e80000100800 */
[----:B------:R-:W4:Y:S04]  /*96cd0*/  LDL.LU R12, [R1+0x207c] ;  /* 0x00207c00010c7983 */ /* 0x000f280000300800 */
[----:B------:R-:W5:Y:S04]  /*96ce0*/  LDL.LU R13, [R1+0x2068] ;  /* 0x00206800010d7983 */ /* 0x000f680000300800 */
        /* <DEDUP_REMOVED lines=23> */
[----:B0-----:R-:W2:Y:S04]  /*96e60*/  LDL.LU R0, [R1+0x201c] ;  /* 0x00201c0001007983 */ /* 0x001ea80000300800 */
[----:B------:R-:W2:Y:S04]  /*96e70*/  LDL.LU R27, [R1+0x2008] ;  /* 0x00200800011b7983 */ /* 0x000ea80000300800 */
[----:B------:R-:W2:Y:S04]  /*96e80*/  LDL.LU R28, [R1+0x2014] ;  /* 0x00201400011c7983 */ /* 0x000ea80000300800 */
        /* <DEDUP_REMOVED lines=28> */
[----:B---3--:R-:W-:-:S05]  /*97050*/  IADD3 R8, P3, PT, R8, UR10, RZ ;  /* 0x0000000a08087c10 */ /* 0x008fca000ff7e0ff */
        /* <DEDUP_REMOVED lines=31> */
[----:B------:R-:W-:-:S03]  /*97250*/  IADD3.X R28, PT, PT, R28, UR12, RZ, P3, !PT ;  /* 0x0000000c1c1c7c10 */ /* 0x000fc60009ffe4ff */
[----:B------:R-:W-:Y:S01]  /*97260*/  STL [R1+0x2008], R27 ;  /* 0x0020081b01007387 */ /* 0x000fe20000100800 */
[----:B------:R-:W-:-:S03]  /*97270*/  IADD3 R29, P3, PT, R29, UR10, RZ ;  /* 0x0000000a1d1d7c10 */ /* 0x000fc6000ff7e0ff */
[----:B---3--:R0:W-:Y:S04]  /*97280*/  STL [R1+0x3000], R8 ;  /* 0x0030000801007387 */ /* 0x0081e80000100800 */
[----:B------:R-:W-:Y:S04]  /*97290*/  STL [R1+0x2014], R28 ;  /* 0x0020141c01007387 */ /* 0x000fe80000100800 */
        /* <DEDUP_REMOVED lines=26> */
[----:B0-----:R-:W2:Y:S04]  /*97440*/  LDL.LU R29, [R1+0x1fa4] ;  /* 0x001fa400011d7983 */ /* 0x001ea80000300800 */
[----:B------:R-:W2:Y:S04]  /*97450*/  LDL.LU R26, [R1+0x1f50] ;  /* 0x001f5000011a7983 */ /* 0x000ea80000300800 */
[----:B------:R-:W2:Y:S04]  /*97460*/  LDL.LU R27, [R1+0x1f9c] ;  /* 0x001f9c00011b7983 */ /* 0x000ea80000300800 */
        /* <DEDUP_REMOVED lines=27> */
[----:B------:R-:W-:-:S02]  /*97620*/  IADD3 R26, P3, PT, R26, UR10, RZ ;  /* 0x0000000a1a1a7c10 */ /* 0x000fc4000ff7e0ff */
[----:B---3--:R-:W-:Y:S02]  /*97630*/  IADD3.X R8, PT, PT, R8, UR12, RZ, P5, !PT ;  /* 0x0000000c08087c10 */ /* 0x008fe4000affe4ff */
        /* <DEDUP_REMOVED lines=25> */
[----:B------:R0:W-:Y:S04]  /*977d0*/  STL [R1+0x1fa4], R29 ;  /* 0x001fa41d01007387 */ /* 0x0001e80000100800 */
[----:B------:R-:W-:Y:S04]  /*977e0*/  STL [R1+0x1fac], R24 ;  /* 0x001fac1801007387 */ /* 0x000fe80000100800 */
[----:B0-----:R-:W2:Y:S04]  /*977f0*/  LDL.LU R29, [R1+0x1f40] ;  /* 0x001f4000011d7983 */ /* 0x001ea80000300800 */
[----:B------:R-:W-:Y:S04]  /*97800*/  STL [R1+0x1f98], R25 ;  /* 0x001f981901007387 */ /* 0x000fe80000100800 */
[----:B------:R-:W-:Y:S04]  /*97810*/  STL [R1+0x1f50], R26 ;  /* 0x001f501a01007387 */ /* 0x000fe80000100800 */
[----:B------:R-:W3:Y:S01]  /*97820*/  LDL.LU R8, [R1+0x1f78] ;  /* 0x001f780001087983 */ /* 0x000ee20000300800 */
[----:B------:R-:W-:-:S02]  /*97830*/  IADD3.X R27, PT, PT, R27, UR12, RZ, P4, !PT ;  /* 0x0000000c1b1b7c10 */ /* 0x000fc4000a7fe4ff */
[----:B------:R-:W-:-:S03]  /*97840*/  IADD3 R28, P4, PT, R28, UR10, RZ ;  /* 0x0000000a1c1c7c10 */ /* 0x000fc6000ff9e0ff */
[----:B------:R-:W-:Y:S01]  /*97850*/  STL [R1+0x1f9c], R27 ;  /* 0x001f9c1b01007387 */ /* 0x000fe20000100800 */
[----:B------:R-:W-:-:S03]  /*97860*/  IADD3.X R0, PT, PT, R0, UR12, RZ, P5, !PT ;  /* 0x0000000c00007c10 */ /* 0x000fc6000affe4ff */
        /* <DEDUP_REMOVED lines=27> */
[----:B0-----:R-:W2:Y:S04]  /*97a20*/  LDL.LU R0, [R1+0x1f2c] ;  /* 0x001f2c0001007983 */ /* 0x001ea80000300800 */
[----:B------:R-:W2:Y:S04]  /*97a30*/  LDL.LU R25, [R1+0x1f18] ;  /* 0x001f180001197983 */ /* 0x000ea80000300800 */
[----:B------:R-:W2:Y:S04]  /*97a40*/  LDL.LU R26, [R1+0x1f24] ;  /* 0x001f2400011a7983 */ /* 0x000ea80000300800 */
[----:B------:R-:W2:Y:S04]  /*97a50*/  LDL.LU R27, [R1+0x1ed0] ;  /* 0x001ed000011b7983 */ /* 0x000ea80000300800 */
[----:B------:R0:W-:Y:S04]  /*97a60*/  STL [R1+0x1f40], R29 ;  /* 0x001f401d01007387 */ /* 0x0001e80000100800 */
[----:B------:R-:W2:Y:S04]  /*97a70*/  LDL.LU R28, [R1+0x1f1c] ;  /* 0x001f1c00011c7983 */ /* 0x000ea80000300800 */
        /* <DEDUP_REMOVED lines=23> */
[----:B------:R-:W-:Y:S02]  /*97bf0*/  IADD3.X R23, PT, PT, R23, UR12, RZ, P3, !PT ;  /* 0x0000000c17177c10 */ /* 0x000fe40009ffe4ff */
[----:B------:R-:W-:Y:S02]  /*97c00*/  IADD3 R24, P3, PT, R24, UR10, RZ ;  /* 0x0000000a18187c10 */ /* 0x000fe4000ff7e0ff */
[----:B------:R-:W-:-:S02]  /*97c10*/  IADD3 R25, P4, PT, R25, UR10, RZ ;  /* 0x0000000a19197c10 */ /* 0x000fc4000ff9e0ff */
[----:B------:R-:W-:Y:S02]  /*97c20*/  IADD3.X R26, PT, PT, R26, UR12, RZ, P5, !PT ;  /* 0x0000000c1a1a7c10 */ /* 0x000fe4000affe4ff */
        /* <DEDUP_REMOVED lines=28> */
[----:B------:R-:W-:Y:S04]  /*97df0*/  STL [R1+0x1f18], R25 ;  /* 0x001f181901007387 */ /* 0x000fe80000100800 */
        /* <DEDUP_REMOVED lines=37> */
[----:B------:R-:W2:Y:S04]  /*98050*/  LDL.LU R27, [R1+0x1ea4] ;  /* 0x001ea400011b7983 */ /* 0x000ea80000300800 */
[----:B------:R-:W2:Y:S04]  /*98060*/  LDL.LU R28, [R1+0x1e50] ;  /* 0x001e5000011c7983 */ /* 0x000ea80000300800 */
        /* <DEDUP_REMOVED lines=21> */
[----:B--2---:R-:W-:Y:S02]  /*981c0*/  IADD3.X R29, PT, PT, R29, UR12, RZ, P5, !PT ;  /* 0x0000000c1d1d7c10 */ /* 0x004fe4000affe4ff */
[----:B------:R-:W-:Y:S02]  /*981d0*/  IADD3 R23, P4, PT, R23, UR10, RZ ;  /* 0x0000000a17177c10 */ /* 0x000fe4000ff9e0ff */
[----:B------:R-:W-:Y:S02]  /*981e0*/  IADD3 R24, P5, PT, R24, UR10, RZ ;  /* 0x0000000a18187c10 */ /* 0x000fe4000ffbe0ff */
[----:B------:R-:W-:Y:S02]  /*981f0*/  IADD3.X R25, PT, PT, R25, UR12, RZ, P6, !PT ;  /* 0x0000000c19197c10 */ /* 0x000fe4000b7fe4ff */
[----:B------:R-:W-:-:S02]  /*98200*/  IADD3 R26, P6, PT, R26, UR10, RZ ;  /* 0x0000000a1a1a7c10 */ /* 0x000fc4000ffde0ff */
        /* <DEDUP_REMOVED lines=67> */
[----:B------:R-:W2:Y:S04]  /*98640*/  LDL.LU R27, [R1+0x1e18] ;  /* 0x001e1800011b7983 */ /* 0x000ea80000300800 */
        /* <DEDUP_REMOVED lines=27> */
[----:B------:R-:W-:Y:S02]  /*98800*/  IADD3.X R26, PT, PT, R26, UR12, RZ, P0, !PT ;  /* 0x0000000c1a1a7c10 */ /* 0x000fe400087fe4ff */
        /* <DEDUP_REMOVED lines=20> */
[----:B------:R-:W-:Y:S01]  /*98950*/  STL [R1+0x1e38], R20 ;  /* 0x001e381401007387 */ /* 0x000fe20000100800 */
[----:B------:R-:W-:-:S03]  /*98960*/  IADD3 R23, P6, PT, R23, UR10, RZ ;  /* 0x0000000a17177c10 */ /* 0x000fc6000ffde0ff */
[----:B------:R0:W-:Y:S04]  /*98970*/  STL [R1+0x1e3c], R0 ;  /* 0x001e3c0001007387 */ /* 0x0001e80000100800 */
[----:B------:R-:W-:Y:S04]  /*98980*/  STL [R1+0x1e44], R21 ;  /* 0x001e441501007387 */ /* 0x000fe80000100800 */
[----:B0-----:R-:W2:Y:S04]  /*98990*/  LDL.LU R0, [R1+0x1e1c] ;  /* 0x001e1c0001007983 */ /* 0x001ea80000300800 */
[----:B------:R-:W-:Y:S04]  /*989a0*/  STL [R1+0x1df0], R22 ;  /* 0x001df01601007387 */ /* 0x000fe80000100800 */
[----:B------:R-:W-:Y:S04]  /*989b0*/  STL [R1+0x1e28], R23 ;  /* 0x001e281701007387 */ /* 0x000fe80000100800 */
        /* <DEDUP_REMOVED lines=87> */
[----:B------:R0:W-:Y:S01]  /*98f30*/  STL [R1+0x1dc4], R29 ;  /* 0x001dc41d01007387 */ /* 0x0001e20000100800 */
[----:B------:R-:W-:-:S03]  /*98f40*/  IADD3.X R23, PT, PT, R23, UR12, RZ, P0, !PT ;  /* 0x0000000c17177c10 */ /* 0x000fc600087fe4ff */
[----:B------:R-:W-:Y:S01]  /*98f50*/  STL [R1+0x1dcc], R20 ;  /* 0x001dcc1401007387 */ /* 0x000fe20000100800 */
[----:B------:R-:W-:-:S03]  /*98f60*/  IADD3 R24, P0, PT, R24, UR10, RZ ;  /* 0x0000000a18187c10 */ /* 0x000fc6000ff1e0ff */
[----:B0-----:R-:W2:Y:S04]  /*98f70*/  LDL.LU R29, [R1+0x1d50] ;  /* 0x001d5000011d7983 */ /* 0x001ea80000300800 */
[----:B------:R-:W-:Y:S04]  /*98f80*/  STL [R1+0x1db8], R21 ;  /* 0x001db81501007387 */ /* 0x000fe80000100800 */
[----:B------:R-:W-:Y:S04]  /*98f90*/  STL [R1+0x1d70], R22 ;  /* 0x001d701601007387 */ /* 0x000fe80000100800 */
        /* <DEDUP_REMOVED lines=63> */
[----:B------:R-:W-:Y:S02]  /*99390*/  IADD3 R21, P0, PT, R21, UR10, RZ ;  /* 0x0000000a15157c10 */ /* 0x000fe4000ff1e0ff */
[----:B------:R-:W-:Y:S02]  /*993a0*/  IADD3.X R22, PT, PT, R22, UR12, RZ, P6, !PT ;  /* 0x0000000c16167c10 */ /* 0x000fe4000b7fe4ff */
[----:B------:R-:W-:Y:S02]  /*993b0*/  IADD3 R23, P6, PT, R23, UR10, RZ ;  /* 0x0000000a17177c10 */ /* 0x000fe4000ffde0ff */
[----:B------:R-:W-:Y:S02]  /*993c0*/  IADD3.X R24, PT, PT, R24, UR12, RZ, P1, !PT ;  /* 0x0000000c18187c10 */ /* 0x000fe40008ffe4ff */
        /* <DEDUP_REMOVED lines=81> */
[----:B------:R-:W-:Y:S02]  /*998e0*/  IADD3.X R7, PT, PT, R7, UR12, RZ, P5, !PT ;  /* 0x0000000c07077c10 */ /* 0x000fe4000affe4ff */
[----:B------:R-:W-:Y:S02]  /*998f0*/  IADD3 R9, P5, PT, R9, UR10, RZ ;  /* 0x0000000a09097c10 */ /* 0x000fe4000ffbe0ff */
[----:B------:R-:W-:-:S02]  /*99900*/  IADD3 R11, P6, PT, R11, UR10, RZ ;  /* 0x0000000a0b0b7c10 */ /* 0x000fc4000ffde0ff */
[----:B------:R-:W-:Y:S02]  /*99910*/  IADD3.X R16, PT, PT, R16, UR12, RZ, P4, !PT ;  /* 0x0000000c10107c10 */ /* 0x000fe4000a7fe4ff */
[----:B------:R-:W-:Y:S02]  /*99920*/  IADD3 R17, P4, PT, R17, UR10, RZ ;  /* 0x0000000a11117c10 */ /* 0x000fe4000ff9e0ff */
[----:B------:R-:W-:Y:S02]  /*99930*/  IADD3.X R18, PT, PT, R18, UR12, RZ, P0, !PT ;  /* 0x0000000c12127c10 */ /* 0x000fe400087fe4ff */
[----:B--2---:R-:W-:Y:S02]  /*99940*/  IADD3.X R29, PT, PT, R29, UR12, RZ, P6, !PT ;  /* 0x0000000c1d1d7c10 */ /* 0x004fe4000b7fe4ff */
[----:B------:R-:W-:Y:S02]  /*99950*/  IADD3 R19, P0, PT, R19, UR10, RZ ;  /* 0x0000000a13137c10 */ /* 0x000fe4000ff1e0ff */
[----:B------:R-:W-:-:S02]  /*99960*/  IADD3 R20, P6, PT, R20, UR10, RZ ;  /* 0x0000000a14147c10 */ /* 0x000fc4000ffde0ff */
[----:B------:R-:W-:Y:S02]  /*99970*/  IADD3.X R21, PT, PT, R21, UR12, RZ, P1, !PT ;  /* 0x0000000c15157c10 */ /* 0x000fe40008ffe4ff */
[----:B------:R-:W-:Y:S02]  /*99980*/  IADD3 R22, P1, PT, R22, UR10, RZ ;  /* 0x0000000a16167c10 */ /* 0x000fe4000ff3e0ff */
[----:B------:R-:W-:Y:S02]  /*99990*/  IADD3.X R23, PT, PT, R23, UR12, RZ, P0, !PT ;  /* 0x0000000c17177c10 */ /* 0x000fe400087fe4ff */
        /* <DEDUP_REMOVED lines=116> */
[----:B------:R-:W-:Y:S01]  /*9a0e0*/  STL [R1+0x28d0], R17 ;  /* 0x0028d01101007387 */ /* 0x000fe20000100800 */
[----:B------:R-:W-:-:S02]  /*9a0f0*/  IADD3.X R22, PT, PT, R22, UR12, RZ, P2, !PT ;  /* 0x0000000c16167c10 */ /* 0x000fc400097fe4ff */
[----:B------:R-:W-:Y:S01]  /*9a100*/  IADD3 R23, P2, PT, R23, UR10, RZ ;  /* 0x0000000a17177c10 */ /* 0x000fe2000ff5e0ff */
        /* <DEDUP_REMOVED lines=158> */
[----:B------:R-:W-:Y:S02]  /*9aaf0*/  IADD3.X R11, PT, PT, R11, UR12, RZ, P0, !PT ;  /* 0x0000000c0b0b7c10 */ /* 0x000fe400087fe4ff */
[----:B------:R-:W-:Y:S02]  /*9ab00*/  IADD3 R16, P0, PT, R16, UR10, RZ ;  /* 0x0000000a10107c10 */ /* 0x000fe4000ff1e0ff */
        /* <DEDUP_REMOVED lines=281> */
[----:B--2---:R-:W-:-:S02]  /*9bca0*/  IADD3.X R29, PT, PT, R29, UR12, RZ, P2, !PT ;  /* 0x0000000c1d1d7c10 */ /* 0x004fc400097fe4ff */
        /* <DEDUP_REMOVED lines=144> */
[----:B------:R1:W-:Y:S04]  /*9c5b0*/  STL [R1+0x2be8], R28 ;  /* 0x002be81c01007387 */ /* 0x0003e80000100800 */
        /* <DEDUP_REMOVED lines=30> */
[----:B0-----:R-:W2:Y:S04]  /*9c7a0*/  LDL.LU R29, [R1+0x2c6c] ;  /* 0x002c6c00011d7983 */ /* 0x001ea80000300800 */
[----:B------:R-:W2:Y:S01]  /*9c7b0*/  LDL.LU R0, [R1+0x2c7c] ;  /* 0x002c7c0001007983 */ /* 0x000ea20000300800 */
        /* <DEDUP_REMOVED lines=9> */
[----:B--2---:R-:W-:Y:S02]  /*9c850*/  IADD3.X R9, PT, PT, R9, UR12, RZ, P4, !PT ;  /* 0x0000000c09097c10 */ /* 0x004fe4000a7fe4ff */
[----:B------:R-:W-:Y:S02]  /*9c860*/  IADD3.X R7, PT, PT, R7, UR12, RZ, P3, !PT ;  /* 0x0000000c07077c10 */ /* 0x000fe40009ffe4ff */
[----:B------:R-:W-:Y:S02]  /*9c870*/  IADD3 R10, P4, PT, R10, UR10, RZ ;  /* 0x0000000a0a0a7c10 */ /* 0x000fe4000ff9e0ff */
[----:B------:R-:W-:-:S02]  /*9c880*/  IADD3.X R11, PT, PT, R11, UR12, RZ, P6, !PT ;  /* 0x0000000c0b0b7c10 */ /* 0x000fc4000b7fe4ff */
[----:B------:R-:W-:Y:S02]  /*9c890*/  IADD3 R16, P6, PT, R16, UR10, RZ ;  /* 0x0000000a10107c10 */ /* 0x000fe4000ffde0ff */
[----:B------:R-:W-:Y:S02]  /*9c8a0*/  IADD3.X R17, PT, PT, R17, UR12, RZ, P0, !PT ;  /* 0x0000000c11117c10 */ /* 0x000fe400087fe4ff */
[----:B------:R-:W-:Y:S02]  /*9c8b0*/  IADD3 R18, P0, PT, R18, UR10, RZ ;  /* 0x0000000a12127c10 */ /* 0x000fe4000ff1e0ff */
[----:B------:R-:W-:Y:S02]  /*9c8c0*/  IADD3.X R19, PT, PT, R19, UR12, RZ, P1, !PT ;  /* 0x0000000c13137c10 */ /* 0x000fe40008ffe4ff */
[----:B---3--:R-:W-:-:S05]  /*9c8d0*/  IADD3.X R8, PT, PT, R8, UR12, RZ, P2, !PT ;  /* 0x0000000c08087c10 */ /* 0x008fca00097fe4ff */
[----:B------:R0:W-:Y:S04]  /*9c8e0*/  STL [R1+0x2bf8], R8 ;  /* 0x002bf80801007387 */ /* 0x0001e80000100800 */
[----:B0-----:R-:W2:Y:S01]  /*9c8f0*/  LDL.LU R8, [R1+0x2fc4] ;  /* 0x002fc40001087983 */ /* 0x001ea20000300800 */
[----:B------:R-:W-:-:S04]  /*9c900*/  IADD3 R12, P2, PT, R12, UR10, RZ ;  /* 0x0000000a0c0c7c10 */ /* 0x000fc8000ff5e0ff */
[----:B------:R-:W-:Y:S01]  /*9c910*/  IADD3.X R3, PT, PT, R3, UR12, RZ, P2, !PT ;  /* 0x0000000c03037c10 */ /* 0x000fe200097fe4ff */
[----:B------:R0:W-:Y:S04]  /*9c920*/  STL [R1+0x2c44], R12 ;  /* 0x002c440c01007387 */ /* 0x0001e80000100800 */
[----:B------:R0:W-:Y:S01]  /*9c930*/  STL [R1+0x2bfc], R13 ;  /* 0x002bfc0d01007387 */ /* 0x0001e20000100800 */
[----:B------:R-:W-:-:S03]  /*9c940*/  IADD3 R4, P2, PT, R4, UR10, RZ ;  /* 0x0000000a04047c10 */ /* 0x000fc6000ff5e0ff */
[----:B------:R0:W-:Y:S04]  /*9c950*/  STL [R1+0x2c80], R14 ;  /* 0x002c800e01007387 */ /* 0x0001e80000100800 */
        /* <DEDUP_REMOVED lines=9> */
[----:B------:R0:W-:Y:S01]  /*9c9f0*/  STL [R1+0x2c38], R11 ;  /* 0x002c380b01007387 */ /* 0x0001e20000100800 */
[----:B------:R-:W-:-:S03]  /*9ca00*/  IADD3 R20, P1, PT, R20, UR10, RZ ;  /* 0x0000000a14147c10 */ /* 0x000fc6000ff3e0ff */
[----:B------:R0:W-:Y:S01]  /*9ca10*/  STL [R1+0x2c74], R16 ;  /* 0x002c741001007387 */ /* 0x0001e20000100800 */
[----:B------:R-:W-:-:S03]  /*9ca20*/  IADD3.X R21, PT, PT, R21, UR12, RZ, P2, !PT ;  /* 0x0000000c15157c10 */ /* 0x000fc600097fe4ff */
[----:B------:R0:W-:Y:S01]  /*9ca30*/  STL [R1+0x2c48], R17 ;  /* 0x002c481101007387 */ /* 0x0001e20000100800 */
[----:B------:R-:W-:-:S03]  /*9ca40*/  IADD3.X R22, PT, PT, R22, UR12, RZ, P4, !PT ;  /* 0x0000000c16167c10 */ /* 0x000fc6000a7fe4ff */
[----:B------:R0:W-:Y:S01]  /*9ca50*/  STL [R1+0x2c84], R18 ;  /* 0x002c841201007387 */ /* 0x0001e20000100800 */
[----:B------:R-:W-:-:S03]  /*9ca60*/  IADD3 R23, P2, PT, R23, UR10, RZ ;  /* 0x0000000a17177c10 */ /* 0x000fc6000ff5e0ff */
[----:B------:R0:W-:Y:S01]  /*9ca70*/  STL [R1+0x2c58], R19 ;  /* 0x002c581301007387 */ /* 0x0001e20000100800 */
[----:B------:R-:W-:-:S03]  /*9ca80*/  IADD3 R24, P4, PT, R24, UR10, RZ ;  /* 0x0000000a18187c10 */ /* 0x000fc6000ff9e0ff */
[----:B------:R0:W-:Y:S01]  /*9ca90*/  STL [R1+0x2c8c], R20 ;  /* 0x002c8c1401007387 */ /* 0x0001e20000100800 */
[----:B------:R-:W-:-:S03]  /*9caa0*/  IADD3.X R25, PT, PT, R25, UR12, RZ, P5, !PT ;  /* 0x0000000c19197c10 */ /* 0x000fc6000affe4ff */
        /* <DEDUP_REMOVED lines=10> */
[----:B------:R0:W-:Y:S04]  /*9cb50*/  STL [R1+0x2c3c], R26 ;  /* 0x002c3c1a01007387 */ /* 0x0001e80000100800 */
[----:B------:R0:W-:Y:S04]  /*9cb60*/  STL [R1+0x2c4c], R27 ;  /* 0x002c4c1b01007387 */ /* 0x0001e80000100800 */
[----:B------:R0:W-:Y:S01]  /*9cb70*/  STL [R1+0x2c7c], R0 ;  /* 0x002c7c0001007387 */ /* 0x0001e20000100800 */
[----:B------:R-:W-:-:S03]  /*9cb80*/  USHF.R.S32.HI UR9, URZ, 0x7, UR9 ;  /* 0x00000007ff097899 */ /* 0x000fc60008011409 */
[----:B------:R0:W-:Y:S04]  /*9cb90*/  STL [R1+0x2c5c], R28 ;  /* 0x002c5c1c01007387 */ /* 0x0001e80000100800 */
[----:B------:R0:W-:Y:S01]  /*9cba0*/  STL [R1+0x2c6c], R29 ;  /* 0x002c6c1d01007387 */ /* 0x0001e20000100800 */
[----:B--2---:R-:W-:-:S13]  /*9cbb0*/  ISETP.NE.U32.AND P3, PT, R8, UR9, PT ;  /* 0x0000000908007c0c */ /* 0x004fda000bf65070 */
[----:B0-----:R-:W-:Y:S05]  /*9cbc0*/  @P3 BRA `(.L_x_2) ;  /* 0xfffff8fc00303947 */ /* 0x001fea000383ffff */
.L_x_1:
[----:B------:R-:W2:Y:S01]  /*9cbd0*/  LDL.LU R4, [R1+0xda0] ;  /* 0x000da00001047983 */ /* 0x000ea20000300800 */
[----:B------:R-:W2:Y:S03]  /*9cbe0*/  LDCU UR74, c[0x0][0x3b8] ;  /* 0x00007700ff4a77ac */ /* 0x000ea60008000800 */
[----:B------:R-:W-:Y:S01]  /*9cbf0*/  STL [R1+0x39cc], R23 ;  /* 0x0039cc1701007387 */ /* 0x000fe20000100800 */
[----:B------:R-:W0:Y:S03]  /*9cc00*/  LDCU UR73, c[0x0][0x3b8] ;  /* 0x00007700ff4977ac */ /* 0x000e260008000800 */
[----:B------:R-:W-:Y:S01]  /*9cc10*/  STL [R1+0x39c8], R22 ;  /* 0x0039c81601007387 */ /* 0x000fe20000100800 */
[----:B------:R-:W3:Y:S03]  /*9cc20*/  LDCU UR70, c[0x0][0x3b8] ;  /* 0x00007700ff4677ac */ /* 0x000ee60008000800 */
[----:B------:R-:W-:Y:S01]  /*9cc30*/  STL [R1+0x39a8], R18 ;  /* 0x0039a81201007387 */ /* 0x000fe20000100800 */
[----:B------:R-:W4:Y:S03]  /*9cc40*/  LDCU UR69, c[0x0][0x3b8] ;  /* 0x00007700ff4577ac */ /* 0x000f260008000800 */
[----:B------:R-:W-:Y:S01]  /*9cc50*/  STL [R1+0x3140], R25 ;  /* 0x0031401901007387 */ /* 0x000fe20000100800 */
[----:B------:R-:W5:Y:S03]  /*9cc60*/  LDCU UR41, c[0x0][0x3b8] ;  /* 0x00007700ff2977ac */ /* 0x000f660008000800 */
[----:B------:R-:W-:Y:S01]  /*9cc70*/  STL [R1+0x308c], R29 ;  /* 0x00308c1d01007387 */ /* 0x000fe20000100800 */
[----:B------:R-:W1:Y:S03]  /*9cc80*/  LDCU UR26, c[0x0][0x3b8] ;  /* 0x00007700ff1a77ac */ /* 0x000e660008000800 */
[----:B------:R-:W-:Y:S01]  /*9cc90*/  STL [R1+0x306c], R28 ;  /* 0x00306c1c01007387 */ /* 0x000fe20000100800 */
[----:B------:R-:W0:Y:S03]  /*9cca0*/  LDCU UR27, c[0x0][0x3b8] ;  /* 0x00007700ff1b77ac */ /* 0x000e260008000800 */
        /* <DEDUP_REMOVED lines=8> */
[----:B------:R1:W-:Y:S01]  /*9cd30*/  STL [R1+0x3040], R2 ;  /* 0x0030400201007387 */ /* 0x0003e20000100800 */
[----:B------:R-:W0:Y:S01]  /*9cd40*/  LDCU UR33, c[0x0][0x3b8] ;  /* 0x00007700ff2177ac */ /* 0x000e220008000800 */
[----:B------:R-:W0:Y:S01]  /*9cd50*/  LDCU UR35, c[0x0][0x3b8] ;  /* 0x00007700ff2377ac */ /* 0x000e220008000800 */
[----:B------:R-:W0:Y:S01]  /*9cd60*/  LDCU UR9, c[0x0][0x3b8] ;  /* 0x00007700ff0977ac */ /* 0x000e220008000800 */
[----:B-1----:R-:W5:Y:S01]  /*9cd70*/  LDL R2, [R1+0xda8] ;  /* 0x000da80001027983 */ /* 0x002f620000100800 */
[----:B------:R-:W1:Y:S03]  /*9cd80*/  LDCU UR37, c[0x0][0x3b8] ;  /* 0x00007700ff2577ac */ /* 0x000e660008000800 */
[----:B------:R-:W-:Y:S01]  /*9cd90*/  STL [R1+0x3038], R3 ;  /* 0x0030380301007387 */ /* 0x000fe20000100800 */
[----:B------:R-:W0:Y:S03]  /*9cda0*/  LDCU UR38, c[0x0][0x3b8] ;  /* 0x00007700ff2677ac */ /* 0x000e260008000800 */
[----:B------:R3:W-:Y:S01]  /*9cdb0*/  STL [R1+0x3030], R16 ;  /* 0x0030301001007387 */ /* 0x0007e20000100800 */
[----:B------:R-:W0:Y:S03]  /*9cdc0*/  LDCU UR39, c[0x0][0x3b8] ;  /* 0x00007700ff2777ac */ /* 0x000e260008000800 */
[----:B------:R1:W-:Y:S01]  /*9cdd0*/  STL [R1+0x302c], R17 ;  /* 0x00302c1101007387 */ /* 0x0003e20000100800 */
[----:B------:R-:W0:Y:S03]  /*9cde0*/  LDCU UR11, c[0x0][0x3b8] ;  /* 0x00007700ff0b77ac */ /* 0x000e260008000800 */
[----:B------:R-:W-:Y:S01]  /*9cdf0*/  STL [R1+0x2ff0], R26 ;  /* 0x002ff01a01007387 */ /* 0x000fe20000100800 */
[----:B---3--:R-:W-:Y:S01]  /*9ce00*/  MOV.SPILL R16, UR6 ;  /* 0x0000000600107c02 */ /* 0x008fe20009000f00 */
[----:B------:R-:W3:Y:S01]  /*9ce10*/  LDCU UR10, c[0x0][0x3b8] ;  /* 0x00007700ff0a77ac */ /* 0x000ee20008000800 */
[----:B-1----:R-:W-:Y:S01]  /*9ce20*/  MOV.SPILL R17, UR7 ;  /* 0x0000000700117c02 */ /* 0x002fe20009000f00 */
[----:B------:R-:W1:Y:S04]  /*9ce30*/  LDCU UR43, c[0x0][0x3b8] ;  /* 0x00007700ff2b77ac */ /* 0x000e680008000800 */
[----:B------:R-:W-:Y:S01]  /*9ce40*/  STL.64 [R1+0x3090], R16 ;  /* 0x0030901001007387 */ /* 0x000fe20000100a00 */
        /* <DEDUP_REMOVED lines=49> */
[----:B------:R-:W0:Y:S01]  /*9d160*/  LDCU.64 UR4, c[0x0][0x398] ;  /* 0x00007300ff0477ac */ /* 0x000e220008000a00 */
[----:B--2---:R-:W-:Y:S01]  /*9d170*/  IMAD R5, R4, UR74, RZ ;  /* 0x0000004a04057c24 */ /* 0x004fe2000f8e02ff */
[----:B------:R-:W2:Y:S03]  /*9d180*/  LDCU UR74, c[0x0][0x3b8] ;  /* 0x00007700ff4a77ac */ /* 0x000ea60008000800 */
[----:B0-----:R-:W-:Y:S01]  /*9d190*/  VIADD R0, R5, UR73 ;  /* 0x0000004905007c36 */ /* 0x001fe20008000000 */
[----:B------:R-:W-:Y:S01]  /*9d1a0*/  STL [R1+0x264], R5 ;  /* 0x0002640501007387 */ /* 0x000fe20000100800 */
[----:B------:R-:W0:Y:S02]  /*9d1b0*/  LDCU UR73, c[0x0][0x3b8] ;  /* 0x00007700ff4977ac */ /* 0x000e240008000800 */
[----:B------:R-:W-:Y:S01]  /*9d1c0*/  VIADD R27, R0, UR70 ;  /* 0x00000046001b7c36 */ /* 0x000fe20008000000 */
[----:B------:R0:W-:Y:S01]  /*9d1d0*/  STL [R1], R0 ;  /* 0x0000000001007387 */ /* 0x0001e20000100800 */
[----:B------:R-:W0:Y:S02]  /*9d1e0*/  LDCU UR70, c[0x0][0x3b8] ;  /* 0x00007700ff4677ac */ /* 0x000e240008000800 */
[----:B----4-:R-:W-:Y:S01]  /*9d1f0*/  VIADD R24, R27, UR69 ;  /* 0x000000451b187c36 */ /* 0x010fe20008000000 */
[----:B------:R-:W-:Y:S01]  /*9d200*/  STL [R1+0x39ac], R27 ;  /* 0x0039ac1b01007387 */ /* 0x000fe20000100800 */
[----:B------:R-:W4:Y:S02]  /*9d210*/  LDCU UR69, c[0x0][0x3b8] ;  /* 0x00007700ff4577ac */ /* 0x000f240008000800 */
[----:B-----5:R-:W-:Y:S01]  /*9d220*/  VIADD R10, R24, UR41 ;  /* 0x00000029180a7c36 */ /* 0x020fe20008000000 */
[----:B------:R-:W-:Y:S01]  /*9d230*/  STL [R1+0x39b0], R24 ;  /* 0x0039b01801007387 */ /* 0x000fe20000100800 */
[----:B------:R-:W5:Y:S02]  /*9d240*/  LDCU UR41, c[0x0][0x3b8] ;  /* 0x00007700ff2977ac */ /* 0x000f640008000800 */
[----:B------:R-:W-:Y:S01]  /*9d250*/  VIADD R11, R10, UR26 ;  /* 0x0000001a0a0b7c36 */ /* 0x000fe20008000000 */
[----:B------:R-:W0:Y:S03]  /*9d260*/  LDCU UR26, c[0x0][0x3b8] ;  /* 0x00007700ff1a77ac */ /* 0x000e260008000800 */
[----:B------:R-:W-:Y:S01]  /*9d270*/  VIADD R12, R11, UR27 ;  /* 0x0000001b0b0c7c36 */ /* 0x000fe20008000000 */
[----:B------:R-:W-:Y:S01]  /*9d280*/  STL.64 [R1+0x39a0], R10 ;  /* 0x0039a00a01007387 */ /* 0x000fe20000100a00 */
[----:B------:R-:W1:Y:S02]  /*9d290*/  LDCU UR27, c[0x0][0x3b8] ;  /* 0x00007700ff1b77ac */ /* 0x000e640008000800 */
[----:B------:R-:W-:Y:S01]  /*9d2a0*/  VIADD R13, R12, UR29 ;  /* 0x0000001d0c0d7c36 */ /* 0x000fe20008000000 */
[----:B------:R-:W1:Y:S03]  /*9d2b0*/  LDCU UR29, c[0x0][0x3b8] ;  /* 0x00007700ff1d77ac */ /* 0x000e660008000800 */
[----:B------:R-:W-:Y:S01]  /*9d2c0*/  VIADD R14, R13, UR77 ;  /* 0x0000004d0d0e7c36 */ /* 0x000fe20008000000 */
[----:B------:R-:W-:Y:S01]  /*9d2d0*/  STL.64 [R1+0x3990], R12 ;  /* 0x0039900c01007387 */ /* 0x000fe20000100a00 */
[----:B------:R-:W1:Y:S02]  /*9d2e0*/  LDCU UR77, c[0x0][0x3b8] ;  /* 0x00007700ff4d77ac */ /* 0x000e640008000800 */
[----:B------:R-:W-:Y:S01]  /*9d2f0*/  VIADD R15, R14, UR31 ;  /* 0x0000001f0e0f7c36 */ /* 0x000fe20008000000 */
[----:B------:R-:W1:Y:S03]  /*9d300*/  LDCU UR31, c[0x0][0x3b8] ;  /* 0x00007700ff1f77ac */ /* 0x000e660008000800 */
[----:B0-----:R-:W-:Y:S01]  /*9d310*/  VIADD R0, R15, UR32 ;  /* 0x000000200f007c36 */ /* 0x001fe20008000000 */
[----:B------:R-:W-:Y:S01]  /*9d320*/  STL.64 [R1+0x3970], R14 ;  /* 0x0039700e01007387 */ /* 0x000fe20000100a00 */
[----:B------:R-:W0:Y:S03]  /*9d330*/  LDCU UR32, c[0x0][0x3b8] ;  /* 0x00007700ff2077ac */ /* 0x000e260008000800 */
[----:B------:R1:W-:Y:S02]  /*9d340*/  STL [R1+0x8], R0 ;  /* 0x0000080001007387 */ /* 0x0003e40000100800 */
[----:B-1----:R-:W-:Y:S01]  /*9d350*/  VIADD R0, R0, UR33 ;  /* 0x0000002100007c36 */ /* 0x002fe20008000000 */
[----:B------:R-:W1:Y:S04]  /*9d360*/  LDCU UR33, c[0x0][0x3b8] ;  /* 0x00007700ff2177ac */ /* 0x000e680008000800 */
[----:B------:R0:W-:Y:S02]  /*9d370*/  STL [R1+0xc], R0 ;  /* 0x00000c0001007387 */ /* 0x0001e40000100800 */
[----:B0-----:R-:W-:Y:S01]  /*9d380*/  VIADD R0, R0, UR35 ;  /* 0x0000002300007c36 */ /* 0x001fe20008000000 */
[----:B------:R-:W0:Y:S04]  /*9d390*/  LDCU UR35, c[0x0][0x3b8] ;  /* 0x00007700ff2377ac */ /* 0x000e280008000800 */
        /* <DEDUP_REMOVED lines=16> */
[----:B---3--:R-:W-:Y:S01]  /*9d4a0*/  VIADD R0, R0, UR10 ;  /* 0x0000000a00007c36 */ /* 0x008fe20008000000 */
[----:B------:R-:W3:Y:S04]  /*9d4b0*/  LDCU UR10, c[0x0][0x3b8] ;  /* 0x00007700ff0a77ac */ /* 0x000ee80008000800 */
        /* <DEDUP_REMOVED lines=145> */
[----:B--2---:R-:W-:Y:S01]  /*9ddd0*/  VIADD R0, R0, UR74 ;  /* 0x0000004a00007c36 */ /* 0x004fe20008000000 */
[----:B------:R-:W2:Y:S04]  /*9dde0*/  LDCU UR74, c[0x0][0x3b8] ;  /* 0x00007700ff4a77ac */ /* 0x000ea80008000800 */
[----:B------:R0:W-:Y:S02]  /*9ddf0*/  STL [R1+0x230], R0 ;  /* 0x0002300001007387 */ /* 0x0001e40000100800 */
[----:B0-----:R-:W-:Y:S01]  /*9de00*/  VIADD R0, R0, UR73 ;  /* 0x0000004900007c36 */ /* 0x001fe20008000000 */
[----:B------:R-:W0:Y:S04]  /*9de10*/  LDCU UR73, c[0x0][0x3b8] ;  /* 0x00007700ff4977ac */ /* 0x000e280008000800 */
[----:B------:R1:W-:Y:S04]  /*9de20*/  STL [R1+0x238], R0 ;  /* 0x0002380001007387 */ /* 0x0003e80000100800 */
[----:B------:R-:W2:Y:S04]  /*9de30*/  LDL.LU R27, [R1+0x820] ;  /* 0x00082000011b7983 */ /* 0x000ea80000300800 */
[----:B------:R-:W2:Y:S01]  /*9de40*/  LDL.LU R26, [R1+0x824] ;  /* 0x00082400011a7983 */ /* 0x000ea20000300800 */
[----:B-1----:R-:W-:Y:S01]  /*9de50*/  VIADD R0, R0, UR70 ;  /* 0x0000004600007c36 */ /* 0x002fe20008000000 */
[----:B------:R-:W1:Y:S02]  /*9de60*/  LDCU UR70, c[0x0][0x3b8] ;  /* 0x00007700ff4677ac */ /* 0x000e640008000800 */
[----:B------:R-:W3:Y:S04]  /*9de70*/  LDL.LU R29, [R1+0x828] ;  /* 0x00082800011d7983 */ /* 0x000ee80000300800 */
[----:B------:R4:W-:Y:S04]  /*9de80*/  STL [R1+0x23c], R0 ;  /* 0x00023c0001007387 */ /* 0x0009e80000100800 */
[----:B------:R-:W3:Y:S04]  /*9de90*/  LDL.LU R25, [R1+0x82c] ;  /* 0x00082c0001197983 */ /* 0x000ee80000300800 */
[----:B------:R-:W3:Y:S01]  /*9dea0*/  LDL.LU R22, [R1+0x850] ;  /* 0x0008500001167983 */ /* 0x000ee20000300800 */
[----:B----4-:R-:W-:Y:S01]  /*9deb0*/  VIADD R0, R0, UR69 ;  /* 0x0000004500007c36 */ /* 0x010fe20008000000 */
[----:B------:R-:W4:Y:S02]  /*9dec0*/  LDCU UR69, c[0x0][0x3b8] ;  /* 0x00007700ff4577ac */ /* 0x000f240008000800 */
[----:B------:R-:W4:Y:S04]  /*9ded0*/  LDL.LU R23, [R1+0x854] ;  /* 0x0008540001177983 */ /* 0x000f280000300800 */
[----:B------:R5:W-:Y:S02]  /*9dee0*/  STL [R1+0x240], R0 ;  /* 0x0002400001007387 */ /* 0x000be40000100800 */
[----:B-----5:R-:W-:Y:S01]  /*9def0*/  VIADD R0, R0, UR41 ;  /* 0x0000002900007c36 */ /* 0x020fe20008000000 */
[----:B------:R-:W5:Y:S04]  /*9df00*/  LDCU UR41, c[0x0][0x3b8] ;  /* 0x00007700ff2977ac */ /* 0x000f680008000800 */
[----:B------:R0:W-:Y:S02]  /*9df10*/  STL [R1+0x248], R0 ;  /* 0x0002480001007387 */ /* 0x0001e40000100800 */
[----:B0-----:R-:W-:Y:S01]  /*9df20*/  VIADD R0, R0, UR26 ;  /* 0x0000001a00007c36 */ /* 0x001fe20008000000 */
[----:B------:R-:W0:Y:S04]  /*9df30*/  LDCU UR26, c[0x0][0x3b8] ;  /* 0x00007700ff1a77ac */ /* 0x000e280008000800 */
[----:B------:R1:W-:Y:S04]  /*9df40*/  STL [R1+0x24c], R0 ;  /* 0x00024c0001007387 */ /* 0x0003e80000100800 */
[----:B------:R-:W5:Y:S04]  /*9df50*/  LDL.LU R16, [R1+0x858] ;  /* 0x0008580001107983 */ /* 0x000f680000300800 */
[----:B------:R-:W5:Y:S01]  /*9df60*/  LDL.LU R17, [R1+0x85c] ;  /* 0x00085c0001117983 */ /* 0x000f620000300800 */
[----:B-1----:R-:W-:Y:S01]  /*9df70*/  VIADD R0, R0, UR27 ;  /* 0x0000001b00007c36 */ /* 0x002fe20008000000 */
[----:B------:R-:W1:Y:S02]  /*9df80*/  LDCU UR27, c[0x0][0x3b8] ;  /* 0x00007700ff1b77ac */ /* 0x000e640008000800 */
[----:B------:R-:W5:Y:S04]  /*9df90*/  LDL.LU R3, [R1+0x950] ;  /* 0x0009500001037983 */ /* 0x000f680000300800 */
[----:B------:R0:W-:Y:S04]  /*9dfa0*/  STL [R1+0x254], R0 ;  /* 0x0002540001007387 */ /* 0x0001e80000100800 */
[----:B------:R-:W5:Y:S04]  /*9dfb0*/  LDL.LU R20, [R1+0x954] ;  /* 0x0009540001147983 */ /* 0x000f680000300800 */
[----:B------:R-:W5:Y:S04]  /*9dfc0*/  LDL.LU R9, [R1+0x958] ;  /* 0x0009580001097983 */ /* 0x000f680000300800 */
[----:B------:R-:W5:Y:S04]  /*9dfd0*/  LDL.LU R8, [R1+0x95c] ;  /* 0x00095c0001087983 */ /* 0x000f680000300800 */
[----:B------:R-:W5:Y:S04]  /*9dfe0*/  LDL.LU R7, [R1+0x960] ;  /* 0x0009600001077983 */ /* 0x000f680000300800 */
[----:B------:R-:W5:Y:S01]  /*9dff0*/  LDL.LU R6, [R1+0x964] ;  /* 0x0009640001067983 */ /* 0x000f620000300800 */
[----:B0-----:R-:W-:Y:S01]  /*9e000*/  VIADD R0, R0, UR29 ;  /* 0x0000001d00007c36 */ /* 0x001fe20008000000 */
[----:B------:R-:W0:Y:S04]  /*9e010*/  LDCU UR29, c[0x0][0x3b8] ;  /* 0x00007700ff1d77ac */ /* 0x000e280008000800 */
[----:B------:R1:W-:Y:S04]  /*9e020*/  STL [R1+0x25c], R0 ;  /* 0x00025c0001007387 */ /* 0x0003e80000100800 */
[----:B------:R-:W5:Y:S04]  /*9e030*/  LDL.LU R19, [R1+0x968] ;  /* 0x0009680001137983 */ /* 0x000f680000300800 */
[----:B------:R-:W5:Y:S01]  /*9e040*/  LDL.LU R21, [R1+0x96c] ;  /* 0x00096c0001157983 */ /* 0x000f620000300800 */
[----:B-1----:R-:W-:Y:S01]  /*9e050*/  VIADD R0, R0, UR77 ;  /* 0x0000004d00007c36 */ /* 0x002fe20008000000 */
[----:B------:R-:W1:Y:S02]  /*9e060*/  LDCU UR77, c[0x0][0x3b8] ;  /* 0x00007700ff4d77ac */ /* 0x000e640008000800 */
[----:B------:R-:W5:Y:S01]  /*9e070*/  LDL.LU R28, [R1+0x970] ;  /* 0x00097000011c7983 */ /* 0x000f620000300800 */
[----:B------:R-:W-:Y:S01]  /*9e080*/  IMAD R5, R2, UR30, RZ ;  /* 0x0000001e02057c24 */ /* 0x000fe2000f8e02ff */
[----:B------:R-:W0:Y:S02]  /*9e090*/  LDCU UR30, c[0x0][0x3b8] ;  /* 0x00007700ff1e77ac */ /* 0x000e240008000800 */
[----:B------:R1:W-:Y:S04]  /*9e0a0*/  STL [R1+0x260], R0 ;  /* 0x0002600001007387 */ /* 0x0003e80000100800 */
[----:B------:R-:W5:Y:S04]  /*9e0b0*/  LDL.LU R18, [R1+0x974] ;  /* 0x0009740001127983 */ /* 0x000f680000300800 */
[----:B------:R2:W-:Y:S01]  /*9e0c0*/  STL [R1+0x39b4], R2 ;  /* 0x0039b40201007387 */ /* 0x0005e20000100800 */
[----:B-1----:R-:W-:Y:S01]  /*9e0d0*/  VIADD R0, R0, UR31 ;  /* 0x0000001f00007c36 */ /* 0x002fe20008000000 */
[----:B------:R-:W1:Y:S01]  /*9e0e0*/  LDCU UR31, c[0x0][0x3b8] ;  /* 0x00007700ff1f77ac */ /* 0x000e620008000800 */
[----:B--2---:R-:W-:-:S05]  /*9e0f0*/  F2FP.SATFINITE.E4M3.F32.PACK_AB_MERGE_C R2, R26, R27, RZ ;  /* 0x0000001b1a02723e */ /* 0x004fca00048070ff */
[----:B------:R4:W-:Y:S01]  /*9e100*/  STL [R1+0x15ec], R2 ;  /* 0x0015ec0201007387 */ /* 0x0009e20000100800 */
[----:B---3--:R-:W-:-:S03]  /*9e110*/  F2FP.SATFINITE.E4M3.F32.PACK_AB_MERGE_C R10, R25, R29, RZ ;  /* 0x0000001d190a723e */ /* 0x008fc600048070ff */
[----:B------:R2:W-:Y:S01]  /*9e120*/  STL [R1+0x258], R0 ;  /* 0x0002580001007387 */ /* 0x0005e20000100800 */
[----:B----4-:R-:W-:-:S03]  /*9e130*/  F2FP.SATFINITE.E4M3.F32.PACK_AB_MERGE_C R2, R23, R22, RZ ;  /* 0x000000161702723e */ /* 0x010fc600048070ff */
[----:B------:R5:W-:Y:S01]  /*9e140*/  STL [R1+0x15e8], R10 ;  /* 0x0015e80a01007387 */ /* 0x000be20000100800 */
[----:B--2---:R-:W-:Y:S01]  /*9e150*/  VIADD R0, R0, UR32 ;  /* 0x0000002000007c36 */ /* 0x004fe20008000000 */
[----:B------:R-:W2:Y:S02]  /*9e160*/  LDCU UR32, c[0x0][0x3b8] ;  /* 0x00007700ff2077ac */ /* 0x000ea40008000800 */
[----:B------:R-:W-:Y:S04]  /*9e170*/  STL [R1+0x163c], R2 ;  /* 0x00163c0201007387 */ /* 0x000fe80000100800 */
[----:B------:R-:W3:Y:S04]  /*9e180*/  LDL.LU R11, [R1+0x978] ;  /* 0x00097800010b7983 */ /* 0x000ee80000300800 */
[----:B------:R-:W3:Y:S04]  /*9e190*/  LDL.LU R24, [R1+0x97c] ;  /* 0x00097c0001187983 */ /* 0x000ee80000300800 */
[----:B------:R-:W4:Y:S04]  /*9e1a0*/  LDL.LU R27, [R1+0x990] ;  /* 0x00099000011b7983 */ /* 0x000f280000300800 */
[----:B------:R0:W-:Y:S04]  /*9e1b0*/  STL [R1+0x250], R0 ;  /* 0x0002500001007387 */ /* 0x0001e80000100800 */
[----:B------:R-:W4:Y:S04]  /*9e1c0*/  LDL.LU R26, [R1+0x994] ;  /* 0x00099400011a7983 */ /* 0x000f280000300800 */
[----:B------:R-:W2:Y:S04]  /*9e1d0*/  LDL.LU R29, [R1+0x998] ;  /* 0x00099800011d7983 */ /* 0x000ea80000300800 */
[----:B------:R-:W2:Y:S04]  /*9e1e0*/  LDL.LU R25, [R1+0x99c] ;  /* 0x00099c0001197983 */ /* 0x000ea80000300800 */
[----:B------:R-:W2:Y:S04]  /*9e1f0*/  LDL.LU R22, [R1+0xa90] ;  /* 0x000a900001167983 */ /* 0x000ea80000300800 */
[----:B------:R-:W2:Y:S01]  /*9e200*/  LDL.LU R23, [R1+0xa94] ;  /* 0x000a940001177983 */ /* 0x000ea20000300800 */
[----:B-----5:R-:W-:Y:S01]  /*9e210*/  F2FP.SATFINITE.E4M3.F32.PACK_AB_MERGE_C R10, R17, R16, RZ ;  /* 0x00000010110a723e */ /* 0x020fe200048070ff */
[----:B0-----:R-:W-:Y:S01]  /*9e220*/  VIADD R0, R0, UR33 ;  /* 0x0000002100007c36 */ /* 0x001fe20008000000 */
[----:B------:R-:W0:Y:S03]  /*9e230*/  LDCU UR33, c[0x0][0x3b8] ;  /* 0x00007700ff2177ac */ /* 0x000e260008000800 */
[----:B------:R-:W-:Y:S01]  /*9e240*/  STL [R1+0x1640], R10 ;  /* 0x0016400a01007387 */ /* 0x000fe20000100800 */
[----:B------:R-:W-:-:S05]  /*9e250*/  F2FP.SATFINITE.E4M3.F32.PACK_AB_MERGE_C R2, R20, R3, RZ ;  /* 0x000000031402723e */ /* 0x000fca00048070ff */
[----:B------:R5:W-:Y:S01]  /*9e260*/  STL [R1+0x1694], R2 ;  /* 0x0016940201007387 */ /* 0x000be20000100800 */
[----:B------:R-:W-:-:S03]  /*9e270*/  F2FP.SATFINITE.E4M3.F32.PACK_AB_MERGE_C R3, R8, R9, RZ ;  /* 0x000000090803723e */ /* 0x000fc600048070ff */
[----:B------:R0:W-:Y:S01]  /*9e280*/  STL [R1+0x244], R0 ;  /* 0x0002440001007387 */ /* 0x0001e20000100800 */
[----:B-----5:R-:W-:-:S03]  /*9e290*/  F2FP.SATFINITE.E4M3.F32.PACK_AB_MERGE_C R2, R6, R7, RZ ;  /* 0x000000070602723e */ /* 0x020fc600048070ff */
[----:B------:R5:W-:Y:S01]  /*9e2a0*/  STL [R1+0x1690], R3 ;  /* 0x0016900301007387 */ /* 0x000be20000100800 */
[----:B0-----:R-:W-:Y:S01]  /*9e2b0*/  VIADD R0, R0, UR35 ;  /* 0x0000002300007c36 */ /* 0x001fe20008000000 */
[----:B------:R-:W0:Y:S02]  /*9e2c0*/  LDCU UR35, c[0x0][0x3b8] ;  /* 0x00007700ff2377ac */ /* 0x000e240008000800 */
[----:B------:R0:W-:Y:S04]  /*9e2d0*/  STL [R1+0x16e8], R2 ;  /* 0x0016e80201007387 */ /* 0x0001e80000100800 */
[----:B------:R-:W2:Y:S04]  /*9e2e0*/  LDL.LU R9, [R1+0xa98] ;  /* 0x000a980001097983 */ /* 0x000ea80000300800 */
[----:B------:R-:W2:Y:S04]  /*9e2f0*/  LDL.LU R8, [R1+0xa9c] ;  /* 0x000a9c0001087983 */ /* 0x000ea80000300800 */
[----:B------:R-:W2:Y:S04]  /*9e300*/  LDL.LU R7, [R1+0xaa0] ;  /* 0x000aa00001077983 */ /* 0x000ea80000300800 */
[----:B------:R1:W-:Y:S04]  /*9e310*/  STL [R1+0x234], R0 ;  /* 0x0002340001007387 */ /* 0x0003e80000100800 */
[----:B------:R-:W2:Y:S01]  /*9e320*/  LDL.LU R6, [R1+0xaa4] ;  /* 0x000aa40001067983 */ /* 0x000ea20000300800 */
[----:B-----5:R-:W-:-:S02]  /*9e330*/  F2FP.SATFINITE.E4M3.F32.PACK_AB_MERGE_C R3, R21, R19, RZ ;  /* 0x000000131503723e */ /* 0x020fc400048070ff */
[----:B0-----:R-:W-:Y:S01]  /*9e340*/  F2FP.SATFINITE.E4M3.F32.PACK_AB_MERGE_C R2, R18, R28, RZ ;  /* 0x0000001c1202723e */ /* 0x001fe200048070ff */
[----:B-1----:R-:W-:Y:S02]  /*9e350*/  VIADD R0, R0, UR9 ;  /* 0x0000000900007c36 */ /* 0x002fe40008000000 */
[----:B------:R0:W-:Y:S01]  /*9e360*/  STL [R1+0x16f0], R3 ;  /* 0x0016f00301007387 */ /* 0x0001e20000100800 */
[----:B------:R-:W1:Y:S03]  /*9e370*/  LDCU UR9, c[0x0][0x3b8] ;  /* 0x00007700ff0977ac */ /* 0x000e660008000800 */
[----:B------:R-:W5:Y:S04]  /*9e380*/  LDL.LU R16, [R1+0xaa8] ;  /* 0x000aa80001107983 */ /* 0x000f680000300800 */
[----:B------:R-:W-:Y:S04]  /*9e390*/  STL [R1+0x1724], R2 ;  /* 0x0017240201007387 */ /* 0x000fe80000100800 */
[----:B------:R-:W5:Y:S04]  /*9e3a0*/  LDL.LU R17, [R1+0xaac] ;  /* 0x000aac0001117983 */ /* 0x000f680000300800 */
[----:B0-----:R-:W5:Y:S04]  /*9e3b0*/  LDL.LU R3, [R1+0xab0] ;  /* 0x000ab00001037983 */ /* 0x001f680000300800 */
[----:B------:R0:W-:Y:S04]  /*9e3c0*/  STL [R1+0x22c], R0 ;  /* 0x00022c0001007387 */ /* 0x0001e80000100800 */
[----:B------:R-:W5:Y:S04]  /*9e3d0*/  LDL.LU R20, [R1+0xab4] ;  /* 0x000ab40001147983 */ /* 0x000f680000300800 */
[----:B------:R-:W5:Y:S04]  /*9e3e0*/  LDL.LU R19, [R1+0xab8] ;  /* 0x000ab80001137983 */ /* 0x000f680000300800 */
[----:B------:R-:W5:Y:S04]  /*9e3f0*/  LDL.LU R21, [R1+0xabc] ;  /* 0x000abc0001157983 */ /* 0x000f680000300800 */
[----:B------:R-:W5:Y:S01]  /*9e400*/  LDL.LU R28, [R1+0xbd0] ;  /* 0x000bd000011c7983 */ /* 0x000f620000300800 */
[----:B0-----:R-:W-:Y:S01]  /*9e410*/  VIADD R0, R0, UR37 ;  /* 0x0000002500007c36 */ /* 0x001fe20008000000 */
[----:B------:R-:W0:Y:S02]  /*9e420*/  LDCU UR37, c[0x0][0x3b8] ;  /* 0x00007700ff2577ac */ /* 0x000e240008000800 */
[----:B------:R-:W5:Y:S01]  /*9e430*/  LDL.LU R18, [R1+0xbd4] ;  /* 0x000bd40001127983 */ /* 0x000f620000300800 */
[----:B---3--:R-:W-:-:S05]  /*9e440*/  F2FP.SATFINITE.E4M3.F32.PACK_AB_MERGE_C R10, R24, R11, RZ ;  /* 0x0000000b180a723e */ /* 0x008fca00048070ff */
[----:B------:R2:W-:Y:S01]  /*9e450*/  STL [R1+0x1730], R10 ;  /* 0x0017300a01007387 */ /* 0x0005e20000100800 */
[----:B----4-:R-:W-:-:S05]  /*9e460*/  F2FP.SATFINITE.E4M3.F32.PACK_AB_MERGE_C R2, R26, R27, RZ ;  /* 0x0000001b1a02723e */ /* 0x010fca00048070ff */
[----:B------:R3:W-:Y:S01]  /*9e470*/  STL [R1+0x170c], R2 ;  /* 0x00170c0201007387 */ /* 0x0007e20000100800 */
[----:B--2---:R-:W-:-:S03]  /*9e480*/  F2FP.SATFINITE.E4M3.F32.PACK_AB_MERGE_C R10, R25, R29, RZ ;  /* 0x0000001d190a723e */ /* 0x004fc600048070ff */
[----:B------:R2:W-:Y:S01]  /*9e490*/  STL [R1+0x220], R0 ;  /* 0x0002200001007387 */ /* 0x0005e20000100800 */
[----:B---3--:R-:W-:-:S03]  /*9e4a0*/  F2FP.SATFINITE.E4M3.F32.PACK_AB_MERGE_C R2, R23, R22, RZ ;  /* 0x000000161702723e */ /* 0x008fc600048070ff */
[----:B------:R-:W-:Y:S01]  /*9e4b0*/  STL [R1+0x1708], R10 ;  /* 0x0017080a01007387 */ /* 0x000fe20000100800 */
[----:B--2---:R-:W-:Y:S01]  /*9e4c0*/  VIADD R0, R0, UR38 ;  /* 0x0000002600007c36 */ /* 0x004fe20008000000 */
[----:B------:R-:W2:Y:S02]  /*9e4d0*/  LDCU UR38, c[0x0][0x3b8] ;  /* 0x00007700ff2677ac */ /* 0x000ea40008000800 */
[----:B------:R-:W-:Y:S04]  /*9e4e0*/  STL [R1+0x16c8], R2 ;  /* 0x0016c80201007387 */ /* 0x000fe80000100800 */
[----:B------:R-:W3:Y:S04]  /*9e4f0*/  LDL.LU R11, [R1+0xbd8] ;  /* 0x000bd800010b7983 */ /* 0x000ee80000300800 */
[----:B------:R-:W3:Y:S04]  /*9e500*/  LDL.LU R24, [R1+0xbdc] ;  /* 0x000bdc0001187983 */ /* 0x000ee80000300800 */
[----:B------:R-:W4:Y:S04]  /*9e510*/  LDL.LU R27, [R1+0xcd0] ;  /* 0x000cd000011b7983 */ /* 0x000f280000300800 */
[----:B------:R0:W-:Y:S04]  /*9e520*/  STL [R1+0x210], R0 ;  /* 0x0002100001007387 */ /* 0x0001e80000100800 */
[----:B------:R-:W4:Y:S04]  /*9e530*/  LDL R26, [R1+0xcd4] ;  /* 0x000cd400011a7983 */ /* 0x000f280000100800 */
[----:B------:R-:W2:Y:S04]  /*9e540*/  LDL.LU R29, [R1+0xcd8] ;  /* 0x000cd800011d7983 */ /* 0x000ea80000300800 */
[----:B------:R-:W2:Y:S04]  /*9e550*/  LDL.LU R25, [R1+0xcdc] ;  /* 0x000cdc0001197983 */ /* 0x000ea80000300800 */
[----:B------:R-:W2:Y:S04]  /*9e560*/  LDL.LU R22, [R1+0xce0] ;  /* 0x000ce00001167983 */ /* 0x000ea80000300800 */
[----:B------:R-:W2:Y:S01]  /*9e570*/  LDL.LU R23, [R1+0xce4] ;  /* 0x000ce40001177983 */ /* 0x000ea20000300800 */
[----:B------:R-:W-:Y:S01]  /*9e580*/  F2FP.SATFINITE.E4M3.F32.PACK_AB_MERGE_C R8, R8, R9, RZ ;  /* 0x000000090808723e */ /* 0x000fe200048070ff */
[----:B0-----:R-:W-:Y:S01]  /*9e590*/  VIADD R0, R0, UR39 ;  /* 0x0000002700007c36 */ /* 0x001fe20008000000 */
[----:B------:R-:W0:Y:S03]  /*9e5a0*/  LDCU UR39, c[0x0][0x3b8] ;  /* 0x00007700ff2777ac */ /* 0x000e260008000800 */
[----:B------:R0:W-:Y:S04]  /*9e5b0*/  STL [R1+0x16f8], R8 ;  /* 0x0016f80801007387 */ /* 0x0001e80000100800 */
[----:B------:R-:W2:Y:S01]  /*9e5c0*/  LDL.LU R9, [R1+0xce8] ;  /* 0x000ce80001097983 */ /* 0x000ea20000300800 */
[----:B------:R-:W-:-:S05]  /*9e5d0*/  F2FP.SATFINITE.E4M3.F32.PACK_AB_MERGE_C R2, R6, R7, RZ ;  /* 0x000000070602723e */ /* 0x000fca00048070ff */
[----:B------:R-:W-:Y:S04]  /*9e5e0*/  STL [R1+0x16b4], R2 ;  /* 0x0016b40201007387 */ /* 0x000fe80000100800 */
[----:B0-----:R-:W2:Y:S04]  /*9e5f0*/  LDL.LU R8, [R1+0xcec] ;  /* 0x000cec0001087983 */ /* 0x001ea80000300800 */
[----:B------:R-:W2:Y:S04]  /*9e600*/  LDL.LU R7, [R1+0xcf0] ;  /* 0x000cf00001077983 */ /* 0x000ea80000300800 */
[----:B------:R0:W-:Y:S04]  /*9e610*/  STL [R1+0x208], R0 ;  /* 0x0002080001007387 */ /* 0x0001e80000100800 */
[----:B------:R-:W2:Y:S01]  /*9e620*/  LDL.LU R6, [R1+0xcf4] ;  /* 0x000cf40001067983 */ /* 0x000ea20000300800 */
[----:B-----5:R-:W-:Y:S01]  /*9e630*/  F2FP.SATFINITE.E4M3.F32.PACK_AB_MERGE_C R10, R17, R16, RZ ;  /* 0x00000010110a723e */ /* 0x020fe200048070ff */
[----:B0-----:R-:W-:Y:S01]  /*9e640*/  VIADD R0, R0, UR11 ;  /* 0x0000000b00007c36 */ /* 0x001fe20008000000 */
[----:B------:R-:W-:-:S03]  /*9e650*/  F2FP.SATFINITE.E4M3.F32.PACK_AB_MERGE_C R2, R20, R3, RZ ;  /* 0x000000031402723e */ /* 0x000fc600048070ff */
[----:B------:R-:W-:Y:S01]  /*9e660*/  STL [R1+0x16b0], R10 ;  /* 0x0016b00a01007387 */ /* 0x000fe20000100800 */
[----:B------:R-:W0:Y:S03]  /*9e670*/  LDCU UR11, c[0x0][0x3b8] ;  /* 0x00007700ff0b77ac */ /* 0x000e260008000800 */
[----:B------:R5:W-:Y:S01]  /*9e680*/  STL [R1+0x1650], R2 ;  /* 0x0016500201007387 */ /* 0x000be20000100800 */
[----:B------:R-:W-:-:S03]  /*9e690*/  F2FP.SATFINITE.E4M3.F32.PACK_AB_MERGE_C R3, R21, R19, RZ ;  /* 0x000000131503723e */ /* 0x000fc600048070ff */
[----:B------:R0:W-:Y:S01]  /*9e6a0*/  STL [R1+0x1fc], R0 ;  /* 0x0001fc0001007387 */ /* 0x0001e20000100800 */
[----:B-----5:R-:W-:-:S03]  /*9e6b0*/  F2FP.SATFINITE.E4M3.F32.PACK_AB_MERGE_C R2, R18, R28, RZ ;  /* 0x0000001c1202723e */ /* 0x020fc600048070ff */
[----:B------:R5:W-:Y:S01]  /*9e6c0*/  STL [R1+0x164c], R3 ;  /* 0x00164c0301007387 */ /* 0x000be20000100800 */
[----:B0-----:R-:W-:Y:S01]  /*9e6d0*/  VIADD R0, R0, UR10 ;  /* 0x0000000a00007c36 */ /* 0x001fe20008000000 */
[----:B------:R-:W0:Y:S02]  /*9e6e0*/  LDCU UR10, c[0x0][0x3b8] ;  /* 0x00007700ff0a77ac */ /* 0x000e240008000800 */
[----:B------:R-:W-:Y:S04]  /*9e6f0*/  STL [R1+0x15f4], R2 ;  /* 0x0015f40201007387 */ /* 0x000fe80000100800 */
[----:B------:R-:W2:Y:S04]  /*9e700*/  LDL.LU R16, [R1+0xcf8] ;  /* 0x000cf80001107983 */ /* 0x000ea80000300800 */
[----:B------:R-:W2:Y:S04]  /*9e710*/  LDL.LU R17, [R1+0xcfc] ;  /* 0x000cfc0001117983 */ /* 0x000ea80000300800 */
[----:B-----5:R-:W5:Y:S04]  /*9e720*/  LDL.LU R3, [R1+0xd10] ;  /* 0x000d100001037983 */ /* 0x020f680000300800 */
[----:B------:R0:W-:Y:S04]  /*9e730*/  STL [R1+0x1ec], R0 ;  /* 0x0001ec0001007387 */ /* 0x0001e80000100800 */
[----:B------:R-:W5:Y:S04]  /*9e740*/  LDL R20, [R1+0xd14] ;  /* 0x000d140001147983 */ /* 0x000f680000100800 */
        /* <DEDUP_REMOVED lines=20> */
[----:B------:R0:W-:Y:S01]  /*9e890*/  STL [R1+0x1d8], R0 ;  /* 0x0001d80001007387 */ /* 0x0001e20000100800 */
[----:B------:R-:W-:-:S03]  /*9e8a0*/  F2FP.SATFINITE.E4M3.F32.PACK_AB_MERGE_C R8, R8, R9, RZ ;  /* 0x000000090808723e */ /* 0x000fc600048070ff */
[----:B------:R-:W4:Y:S04]  /*9e8b0*/  LDL R23, [R1+0xd04] ;  /* 0x000d040001177983 */ /* 0x000f280000100800 */
[----:B------:R1:W-:Y:S01]  /*9e8c0*/  STL [R1+0x1588], R8 ;  /* 0x0015880801007387 */ /* 0x0003e20000100800 */
[----:B0-----:R-:W-:Y:S01]  /*9e8d0*/  VIADD R0, R0, UR45 ;  /* 0x0000002d00007c36 */ /* 0x001fe20008000000 */
[----:B------:R-:W0:Y:S02]  /*9e8e0*/  LDCU UR45, c[0x0][0x3b8] ;  /* 0x00007700ff2d77ac */ /* 0x000e240008000800 */
[----:B------:R-:W2:Y:S01]  /*9e8f0*/  LDL.LU R11, [R1+0xd08] ;  /* 0x000d0800010b7983 */ /* 0x000ea20000300800 */
[----:B------:R-:W-:-:S05]  /*9e900*/  F2FP.SATFINITE.E4M3.F32.PACK_AB_MERGE_C R2, R6, R7, RZ ;  /* 0x000000070602723e */ /* 0x000fca00048070ff */
[----:B------:R-:W-:Y:S04]  /*9e910*/  STL [R1+0x1554], R2 ;  /* 0x0015540201007387 */ /* 0x000fe80000100800 */
[----:B------:R-:W2:Y:S04]  /*9e920*/  LDL.LU R24, [R1+0xd0c] ;  /* 0x000d0c0001187983 */ /* 0x000ea80000300800 */
[----:B------:R-:W2:Y:S04]  /*9e930*/  LDL.LU R27, [R1+0xcc0] ;  /* 0x000cc000011b7983 */ /* 0x000ea80000300800 */
[----:B------:R0:W-:Y:S04]  /*9e940*/  STL [R1+0x1c8], R0 ;  /* 0x0001c80001007387 */ /* 0x0001e80000100800 */
[----:B------:R-:W2:Y:S04]  /*9e950*/  LDL.LU R26, [R1+0xcc4] ;  /* 0x000cc400011a7983 */ /* 0x000ea80000300800 */
[----:B------:R-:W2:Y:S04]  /*9e960*/  LDL.LU R9, [R1+0xcc8] ;  /* 0x000cc80001097983 */ /* 0x000ea80000300800 */
[----:B-1----:R-:W2:Y:S04]  /*9e970*/  LDL.LU R8, [R1+0xccc] ;  /* 0x000ccc0001087983 */ /* 0x002ea80000300800 */
[----:B------:R-:W2:Y:S04]  /*9e980*/  LDL.LU R7, [R1+0xcb0] ;  /* 0x000cb00001077983 */ /* 0x000ea80000300800 */
[----:B------:R-:W2:Y:S01]  /*9e990*/  LDL.LU R6, [R1+0xcb4] ;  /* 0x000cb40001067983 */ /* 0x000ea20000300800 */
[----:B------:R-:W-:Y:S01]  /*9e9a0*/  F2FP.SATFINITE.E4M3.F32.PACK_AB_MERGE_C R10, R17, R16, RZ ;  /* 0x00000010110a723e */ /* 0x000fe200048070ff */
[----:B0-----:R-:W-:Y:S01]  /*9e9b0*/  VIADD R0, R0, UR75 ;  /* 0x0000004b00007c36 */ /* 0x001fe20008000000 */
[----:B------:R-:W-:-:S03]  /*9e9c0*/  UMOV UR76, UR4 ;  /* 0x00000004004c7c82 */ /* 0x000fc60008000000 */
[----:B------:R-:W-:Y:S01]  /*9e9d0*/  STL [R1+0x1550], R10 ;  /* 0x0015500a01007387 */ /* 0x000fe20000100800 */
[----:B------:R-:W0:Y:S01]  /*9e9e0*/  LDCU UR75, c[0x0][0x3b8] ;  /* 0x00007700ff4b77ac */ /* 0x000e220008000800 */
[----:B-----5:R-:W-:-:S05]  /*9e9f0*/  F2FP.SATFINITE.E4M3.F32.PACK_AB_MERGE_C R2, R20, R3, RZ ;  /* 0x000000031402723e */ /* 0x020fca00048070ff */
[----:B------:R1:W-:Y:S01]  /*9ea00*/  STL [R1+0x1538], R2 ;  /* 0x0015380201007387 */ /* 0x0003e20000100800 */
[----:B------:R-:W-:-:S03]  /*9ea10*/  F2FP.SATFINITE.E4M3.F32.PACK_AB_MERGE_C R3, R21, R19, RZ ;  /* 0x000000131503723e */ /* 0x000fc600048070ff */
[----:B------:R5:W-:Y:S01]  /*9ea20*/  STL [R1+0x1c0], R0 ;  /* 0x0001c00001007387 */ /* 0x000be20000100800 */
[----:B-1----:R-:W-:-:S03]  /*9ea30*/  F2FP.SATFINITE.E4M3.F32.PACK_AB_MERGE_C R2, R18, R28, RZ ;  /* 0x0000001c1202723e */ /* 0x002fc600048070ff */
[----:B------:R1:W-:Y:S01]  /*9ea40*/  STL [R1+0x1534], R3 ;  /* 0x0015340301007387 */ /* 0x0003e20000100800 */
[----:B-----5:R-:W-:Y:S01]  /*9ea50*/  VIADD R0, R0, UR55 ;  /* 0x0000003700007c36 */ /* 0x020fe20008000000 */
[----:B------:R-:W5:Y:S02]  /*9ea60*/  LDCU UR55, c[0x0][0x3b8] ;  /* 0x00007700ff3777ac */ /* 0x000f640008000800 */
[----:B------:R-:W-:Y:S04]  /*9ea70*/  STL [R1+0x151c], R2 ;  /* 0x00151c0201007387 */ /* 0x000fe80000100800 */
[----:B------:R-:W5:Y:S04]  /*9ea80*/  LDL.LU R16, [R1+0xcb8] ;  /* 0x000cb80001107983 */ /* 0x000f680000300800 */
[----:B------:R-:W5:Y:S04]  /*9ea90*/  LDL.LU R17, [R1+0xcbc] ;  /* 0x000cbc0001117983 */ /* 0x000f680000300800 */
[----:B-1----:R-:W5:Y:S04]  /*9eaa0*/  LDL.LU R3, [R1+0xca0] ;  /* 0x000ca00001037983 */ /* 0x002f680000300800 */
[----:B------:R1:W-:Y:S04]  /*9eab0*/  STL [R1+0x1b4], R0 ;  /* 0x0001b40001007387 */ /* 0x0003e80000100800 */
[----:B------:R-:W5:Y:S04]  /*9eac0*/  LDL R20, [R1+0xca4] ;  /* 0x000ca40001147983 */ /* 0x000f680000100800 */
[----:B------:R-:W5:Y:S04]  /*9ead0*/  LDL.LU R19, [R1+0xca8] ;  /* 0x000ca80001137983 */ /* 0x000f680000300800 */
[----:B------:R-:W5:Y:S01]  /*9eae0*/  LDL R21, [R1+0xcac] ;  /* 0x000cac0001157983 */ /* 0x000f620000100800 */
[----:B-1----:R-:W-:Y:S01]  /*9eaf0*/  VIADD R0, R0, UR51 ;  /* 0x0000003300007c36 */ /* 0x002fe20008000000 */
[----:B------:R-:W1:Y:S02]  /*9eb00*/  LDCU UR51, c[0x0][0x3b8] ;  /* 0x00007700ff3377ac */ /* 0x000e640008000800 */
[----:B------:R-:W5:Y:S04]  /*9eb10*/  LDL.LU R28, [R1+0xc90] ;  /* 0x000c9000011c7983 */ /* 0x000f680000300800 */
[----:B------:R-:W5:Y:S01]  /*9eb20*/  LDL.LU R18, [R1+0xc94] ;  /* 0x000c940001127983 */ /* 0x000f620000300800 */
[----:B---3--:R-:W-:-:S05]  /*9eb30*/  F2FP.SATFINITE.E4M3.F32.PACK_AB_MERGE_C R10, R25, R29, RZ ;  /* 0x0000001d190a723e */ /* 0x008fca00048070ff */
[----:B------:R2:W-:Y:S04]  /*9eb40*/  STL [R1+0x1518], R10 ;  /* 0x0015180a01007387 */ /* 0x0005e80000100800 */
[----:B------:R-:W3:Y:S01]  /*9eb50*/  LDL.LU R29, [R1+0xc98] ;  /* 0x000c9800011d7983 */ /* 0x000ee20000300800 */
[----:B----4-:R-:W-:-:S05]  /*9eb60*/  F2FP.SATFINITE.E4M3.F32.PACK_AB_MERGE_C R2, R23, R22, RZ ;  /* 0x000000161702723e */ /* 0x010fca00048070ff */
[----:B------:R4:W-:Y:S04]  /*9eb70*/  STL [R1+0x14e8], R2 ;  /* 0x0014e80201007387 */ /* 0x0009e80000100800 */
[----:B------:R-:W3:Y:S04]  /*9eb80*/  LDL.LU R25, [R1+0xc9c] ;  /* 0x000c9c0001197983 */ /* 0x000ee80000300800 */
[----:B------:R-:W3:Y:S04]  /*9eb90*/  LDL.LU R22, [R1+0xc80] ;  /* 0x000c800001167983 */ /* 0x000ee80000300800 */
[----:B------:R0:W-:Y:S01]  /*9eba0*/  STL [R1+0x1a4], R0 ;  /* 0x0001a40001007387 */ /* 0x0001e20000100800 */
[----:B--2---:R-:W-:-:S03]  /*9ebb0*/  F2FP.SATFINITE.E4M3.F32.PACK_AB_MERGE_C R10, R24, R11, RZ ;  /* 0x0000000b180a723e */ /* 0x004fc600048070ff */
[----:B------:R-:W2:Y:S04]  /*9ebc0*/  LDL R23, [R1+0xc84] ;  /* 0x000c840001177983 */ /* 0x000ea80000100800 */
[----:B------:R-:W-:Y:S01]  /*9ebd0*/  STL [R1+0x1504], R10 ;  /* 0x0015040a01007387 */ /* 0x000fe20000100800 */
[----:B----4-:R-:W-:Y:S01]  /*9ebe0*/  F2FP.SATFINITE.E4M3.F32.PACK_AB_MERGE_C R2, R26, R27, RZ ;  /* 0x0000001b1a02723e */ /* 0x010fe200048070ff */
[----:B0-----:R-:W-:Y:S01]  /*9ebf0*/  VIADD R0, R0, UR54 ;  /* 0x0000003600007c36 */ /* 0x001fe20008000000 */
[----:B------:R-:W-:-:S03]  /*9ec00*/  F2FP.SATFINITE.E4M3.F32.PACK_AB_MERGE_C R8, R8, R9, RZ ;  /* 0x000000090808723e */ /* 0x000fc600048070ff */
[----:B------:R0:W-:Y:S01]  /*9ec10*/  STL [R1+0x15cc], R2 ;  /* 0x0015cc0201007387 */ /* 0x0001e20000100800 */
[----:B------:R-:W-:Y:S01]  /*9ec20*/  UMOV UR4, UR5 ;  /* 0x0000000500047c82 */ /* 0x000fe20008000000 */
[----:B------:R-:W4:Y:S02]  /*9ec30*/  LDCU UR54, c[0x0][0x3b8] ;  /* 0x00007700ff3677ac */ /* 0x000f240008000800 */
[----:B------:R1:W-:Y:S01]  /*9ec40*/  STL [R1+0x19c], R0 ;  /* 0x00019c0001007387 */ /* 0x0003e20000100800 */
[----:B0-----:R-:W-:-:S03]  /*9ec50*/  F2FP.SATFINITE.E4M3.F32.PACK_AB_MERGE_C R2, R6, R7, RZ ;  /* 0x000000070602723e */ /* 0x001fc600048070ff */
[----:B------:R0:W-:Y:S01]  /*9ec60*/  STL [R1+0x15c8], R8 ;  /* 0x0015c80801007387 */ /* 0x0001e20000100800 */
[----:B-1----:R-:W-:-:S03]  /*9ec70*/  VIADD R0, R0, UR50 ;  /* 0x0000003200007c36 */ /* 0x002fc60008000000 */
[----:B------:R-:W-:Y:S01]  /*9ec80*/  STL [R1+0x160c], R2 ;  /* 0x00160c0201007387 */ /* 0x000fe20000100800 */
[----:B------:R-:W1:Y:S03]  /*9ec90*/  LDCU UR50, c[0x0][0x3b8] ;  /* 0x00007700ff3277ac */ /* 0x000e660008000800 */
[----:B------:R-:W4:Y:S04]  /*9eca0*/  LDL.LU R11, [R1+0xc88] ;  /* 0x000c8800010b7983 */ /* 0x000f280000300800 */
[----:B------:R-:W4:Y:S04]  /*9ecb0*/  LDL.LU R24, [R1+0xc8c] ;  /* 0x000c8c0001187983 */ /* 0x000f280000300800 */
[----:B------:R-:W4:Y:S04]  /*9ecc0*/  LDL.LU R27, [R1+0xc70] ;  /* 0x000c7000011b7983 */ /* 0x000f280000300800 */
[----:B------:R0:W-:Y:S04]  /*9ecd0*/  STL [R1+0x190], R0 ;  /* 0x0001900001007387 */ /* 0x0001e80000100800 */
[----:B------:R-:W4:Y:S04]  /*9ece0*/  LDL R26, [R1+0xc74] ;  /* 0x000c7400011a7983 */ /* 0x000f280000100800 */
[----:B------:R-:W4:Y:S04]  /*9ecf0*/  LDL.LU R9, [R1+0xc78] ;  /* 0x000c780001097983 */ /* 0x000f280000300800 */
[----:B0-----:R-:W4:Y:S04]  /*9ed00*/  LDL R8, [R1+0xc7c] ;  /* 0x000c7c0001087983 */ /* 0x001f280000100800 */
[----:B------:R-:W4:Y:S04]  /*9ed10*/  LDL.LU R7, [R1+0xc60] ;  /* 0x000c600001077983 */ /* 0x000f280000300800 */
[----:B------:R-:W4:Y:S01]  /*9ed20*/  LDL.LU R6, [R1+0xc64] ;  /* 0x000c640001067983 */ /* 0x000f220000300800 */
[----:B-----5:R-:W-:Y:S01]  /*9ed30*/  F2FP.SATFINITE.E4M3.F32.PACK_AB_MERGE_C R10, R17, R16, RZ ;  /* 0x00000010110a723e */ /* 0x020fe200048070ff */
[----:B------:R-:W-:Y:S01]  /*9ed40*/  VIADD R0, R0, UR56 ;  /* 0x0000003800007c36 */ /* 0x000fe20008000000 */
        /* <DEDUP_REMOVED lines=11> */
[----:B-----5:R-:W5:Y:S04]  /*9ee00*/  LDL.LU R3, [R1+0xc68] ;  /* 0x000c680001037983 */ /* 0x020f680000300800 */
[----:B------:R-:W5:Y:S04]  /*9ee10*/  LDL.LU R20, [R1+0xc6c] ;  /* 0x000c6c0001147983 */ /* 0x000f680000300800 */
[----:B------:R-:W5:Y:S04]  /*9ee20*/  LDL.LU R28, [R1+0xc50] ;  /* 0x000c5000011c7983 */ /* 0x000f680000300800 */
[----:B------:R0:W-:Y:S04]  /*9ee30*/  STL [R1+0x178], R0 ;  /* 0x0001780001007387 */ /* 0x0001e80000100800 */
[----:B------:R-:W5:Y:S01]  /*9ee40*/  LDL R18, [R1+0xc54] ;  /* 0x000c540001127983 */ /* 0x000f620000100800 */
[----:B0-----:R-:W-:Y:S01]  /*9ee50*/  VIADD R0, R0, UR58 ;  /* 0x0000003a00007c36 */ /* 0x001fe20008000000 */
[----:B------:R-:W0:Y:S01]  /*9ee60*/  LDCU UR58, c[0x0][0x3b8] ;  /* 0x00007700ff3a77ac */ /* 0x000e220008000800 */
[----:B---3--:R-:W-:-:S05]  /*9ee70*/  F2FP.SATFINITE.E4M3.F32.PACK_AB_MERGE_C R10, R25, R29, RZ ;  /* 0x0000001d190a723e */ /* 0x008fca00048070ff */
[----:B------:R4:W-:Y:S04]  /*9ee80*/  STL [R1+0x16d0], R10 ;  /* 0x0016d00a01007387 */ /* 0x0009e80000100800 */
[----:B------:R-:W3:Y:S01]  /*9ee90*/  LDL.LU R16, [R1+0xc58] ;  /* 0x000c580001107983 */ /* 0x000ee20000300800 */
[----:B--2---:R-:W-:-:S05]  /*9eea0*/  F2FP.SATFINITE.E4M3.F32.PACK_AB_MERGE_C R2, R23, R22, RZ ;  /* 0x000000161702723e */ /* 0x004fca00048070ff */
[----:B------:R-:W-:Y:S04]  /*9eeb0*/  STL [R1+0x1704], R2 ;  /* 0x0017040201007387 */ /* 0x000fe80000100800 */
[----:B------:R-:W3:Y:S04]  /*9eec0*/  LDL.LU R17, [R1+0xc5c] ;  /* 0x000c5c0001117983 */ /* 0x000ee80000300800 */
[----:B------:R-:W2:Y:S04]  /*9eed0*/  LDL.LU R19, [R1+0xc40] ;  /* 0x000c400001137983 */ /* 0x000ea80000300800 */
[----:B------:R0:W-:Y:S04]  /*9eee0*/  STL [R1+0x16c], R0 ;  /* 0x00016c0001007387 */ /* 0x0001e80000100800 */
[----:B------:R-:W2:Y:S04]  /*9eef0*/  LDL.LU R21, [R1+0xc44] ;  /* 0x000c440001157983 */ /* 0x000ea80000300800 */
[----:B------:R-:W2:Y:S04]  /*9ef00*/  LDL.LU R29, [R1+0xc48] ;  /* 0x000c4800011d7983 */ /* 0x000ea80000300800 */
[----:B------:R-:W2:Y:S04]  /*9ef10*/  LDL R25, [R1+0xc4c] ;  /* 0x000c4c0001197983 */ /* 0x000ea80000100800 */
[----:B------:R-:W2:Y:S04]  /*9ef20*/  LDL.LU R22, [R1+0xc30] ;  /* 0x000c300001167983 */ /* 0x000ea80000300800 */
[----:B------:R-:W2:Y:S01]  /*9ef30*/  LDL.LU R23, [R1+0xc34] ;  /* 0x000c340001177983 */ /* 0x000ea20000300800 */
[----:B----4-:R-:W-:Y:S01]  /*9ef40*/  F2FP.SATFINITE.E4M3.F32.PACK_AB_MERGE_C R10, R24, R11, RZ ;  /* 0x0000000b180a723e */ /* 0x010fe200048070ff */
[----:B0-----:R-:W-:Y:S01]  /*9ef50*/  VIADD R0, R0, UR59 ;  /* 0x0000003b00007c36 */ /* 0x001fe20008000000 */
[----:B------:R-:W0:Y:S03]  /*9ef60*/  LDCU UR59, c[0x0][0x3b8] ;  /* 0x00007700ff3b77ac */ /* 0x000e260008000800 */
[----:B------:R-:W-:Y:S01]  /*9ef70*/  STL [R1+0x1710], R10 ;  /* 0x0017100a01007387 */ /* 0x000fe20000100800 */
[----:B------:R-:W-:-:S05]  /*9ef80*/  F2FP.SATFINITE.E4M3.F32.PACK_AB_MERGE_C R2, R26, R27, RZ ;  /* 0x0000001b1a02723e */ /* 0x000fca00048070ff */
[----:B------:R4:W-:Y:S01]  /*9ef90*/  STL [R1+0x1718], R2 ;  /* 0x0017180201007387 */ /* 0x0009e20000100800 */
[----:B------:R-:W-:-:S03]  /*9efa0*/  F2FP.SATFINITE.E4M3.F32.PACK_AB_MERGE_C R8, R8, R9, RZ ;  /* 0x000000090808723e */ /* 0x000fc600048070ff */
[----:B------:R0:W-:Y:S01]  /*9efb0*/  STL [R1+0x64], R0 ;  /* 0x0000640001007387 */ /* 0x0001e20000100800 */
[----:B----4-:R-:W-:-:S03]  /*9efc0*/  F2FP.SATFINITE.E4M3.F32.PACK_AB_MERGE_C R2, R6, R7, RZ ;  /* 0x000000070602723e */ /* 0x010fc600048070ff */
[----:B------:R4:W-:Y:S01]  /*9efd0*/  STL [R1+0x1714], R8 ;  /* 0x0017140801007387 */ /* 0x0009e20000100800 */
[----:B0-----:R-:W-:Y:S01]  /*9efe0*/  VIADD R0, R0, UR60 ;  /* 0x0000003c00007c36 */ /* 0x001fe20008000000 */
[----:B------:R-:W0:Y:S02]  /*9eff0*/  LDCU UR60, c[0x0][0x3b8] ;  /* 0x00007700ff3c77ac */ /* 0x000e240008000800 */
[----:B------:R-:W-:Y:S04]  /*9f000*/  STL [R1+0x16d8], R2 ;  /* 0x0016d80201007387 */ /* 0x000fe80000100800 */
[----:B------:R-:W2:Y:S04]  /*9f010*/  LDL.LU R11, [R1+0xc38] ;  /* 0x000c3800010b7983 */ /* 0x000ea80000300800 */
[----:B------:R-:W2:Y:S04]  /*9f020*/  LDL.LU R24, [R1+0xc3c] ;  /* 0x000c3c0001187983 */ /* 0x000ea80000300800 */
[----:B------:R-:W2:Y:S04]  /*9f030*/  LDL.LU R27, [R1+0xc20] ;  /* 0x000c2000011b7983 */ /* 0x000ea80000300800 */
[----:B------:R0:W-:Y:S04]  /*9f040*/  STL [R1+0x68], R0 ;  /* 0x0000680001007387 */ /* 0x0001e80000100800 */
[----:B------:R-:W2:Y:S04]  /*9f050*/  LDL.LU R26, [R1+0xc24] ;  /* 0x000c2400011a7983 */ /* 0x000ea80000300800 */
[----:B------:R-:W2:Y:S04]  /*9f060*/  LDL.LU R9, [R1+0xc28] ;  /* 0x000c280001097983 */ /* 0x000ea80000300800 */
[----:B----4-:R-:W4:Y:S04]  /*9f070*/  LDL.LU R8, [R1+0xc2c] ;  /* 0x000c2c0001087983 */ /* 0x010f280000300800 */
[----:B------:R-:W4:Y:S04]  /*9f080*/  LDL.LU R7, [R1+0xc10] ;  /* 0x000c100001077983 */ /* 0x000f280000300800 */
[----:B------:R-:W4:Y:S01]  /*9f090*/  LDL.LU R6, [R1+0xc14] ;  /* 0x000c140001067983 */ /* 0x000f220000300800 */
[----:B-----5:R-:W-:Y:S01]  /*9f0a0*/  F2FP.SATFINITE.E4M3.F32.PACK_AB_MERGE_C R3, R20, R3, RZ ;  /* 0x000000031403723e */ /* 0x020fe200048070ff */
[----:B0-----:R-:W-:Y:S01]  /*9f0b0*/  VIADD R0, R0, UR61 ;  /* 0x0000003d00007c36 */ /* 0x001fe20008000000 */
[----:B------:R-:W0:Y:S03]  /*9f0c0*/  LDCU UR61, c[0x0][0x3b8] ;  /* 0x00007700ff3d77ac */ /* 0x000e260008000800 */
[----:B------:R5:W-:Y:S01]  /*9f0d0*/  STL [R1+0x16d4], R3 ;  /* 0x0016d40301007387 */ /* 0x000be20000100800 */
[----:B------:R-:W-:-:S03]  /*9f0e0*/  F2FP.SATFINITE.E4M3.F32.PACK_AB_MERGE_C R2, R18, R28, RZ ;  /* 0x0000001c1202723e */ /* 0x000fc600048070ff */
[----:B-----5:R-:W5:Y:S04]  /*9f0f0*/  LDL.LU R3, [R1+0xc18] ;  /* 0x000c180001037983 */ /* 0x020f680000300800 */
[----:B------:R-:W-:Y:S04]  /*9f100*/  STL [R1+0x1684], R2 ;  /* 0x0016840201007387 */ /* 0x000fe80000100800 */
[----:B------:R-:W5:Y:S04]  /*9f110*/  LDL.LU R20, [R1+0xc1c] ;  /* 0x000c1c0001147983 */ /* 0x000f680000300800 */
[----:B------:R-:W5:Y:S04]  /*9f120*/  LDL.LU R28, [R1+0xc00] ;  /* 0x000c0000011c7983 */ /* 0x000f680000300800 */
[----:B------:R0:W-:Y:S04]  /*9f130*/  STL [R1+0x160], R0 ;  /* 0x0001600001007387 */ /* 0x0001e80000100800 */
[----:B------:R-:W5:Y:S01]  /*9f140*/  LDL.LU R18, [R1+0xc04] ;  /* 0x000c040001127983 */ /* 0x000f620000300800 */
[----:B0-----:R-:W-:Y:S01]  /*9f150*/  VIADD R0, R0, UR62 ;  /* 0x0000003e00007c36 */ /* 0x001fe20008000000 */
[----:B------:R-:W0:Y:S01]  /*9f160*/  LDCU UR62, c[0x0][0x3b8] ;  /* 0x00007700ff3e77ac */ /* 0x000e220008000800 */
[----:B---3--:R-:W-:-:S05]  /*9f170*/  F2FP.SATFINITE.E4M3.F32.PACK_AB_MERGE_C R10, R17, R16, RZ ;  /* 0x00000010110a723e */ /* 0x008fca00048070ff */
[----:B------:R3:W-:Y:S01]  /*9f180*/  STL [R1+0x171c], R10 ;  /* 0x00171c0a01007387 */ /* 0x0007e20000100800 */
[----:B--2---:R-:W-:-:S05]  /*9f190*/  F2FP.SATFINITE.E4M3.F32.PACK_AB_MERGE_C R2, R21, R19, RZ ;  /* 0x000000131502723e */ /* 0x004fca00048070ff */
[----:B------:R2:W-:Y:S01]  /*9f1a0*/  STL [R1+0x162c], R2 ;  /* 0x00162c0201007387 */ /* 0x0005e20000100800 */
[----:B---3--:R-:W-:-:S03]  /*9f1b0*/  F2FP.SATFINITE.E4M3.F32.PACK_AB_MERGE_C R10, R25, R29, RZ ;  /* 0x0000001d190a723e */ /* 0x008fc600048070ff */
[----:B------:R3:W-:Y:S01]  /*9f1c0*/  STL [R1+0x15c], R0 ;  /* 0x00015c0001007387 */ /* 0x0007e20000100800 */
[----:B--2---:R-:W-:-:S03]  /*9f1d0*/  F2FP.SATFINITE.E4M3.F32.PACK_AB_MERGE_C R2, R23, R22, RZ ;  /* 0x000000161702723e */ /* 0x004fc600048070ff */
[----:B------:R2:W-:Y:S01]  /*9f1e0*/  STL [R1+0x1624], R10 ;  /* 0x0016240a01007387 */ /* 0x0005e20000100800 */
[----:B---3--:R-:W-:Y:S01]  /*9f1f0*/  VIADD R0, R0, UR63 ;  /* 0x0000003f00007c36 */ /* 0x008fe20008000000 */
[----:B------:R-:W3:Y:S02]  /*9f200*/  LDCU UR63, c[0x0][0x3b8] ;  /* 0x00007700ff3f77ac */ /* 0x000ee40008000800 */
[----:B------:R-:W-:Y:S04]  /*9f210*/  STL [R1+0x15d8], R2 ;  /* 0x0015d80201007387 */ /* 0x000fe80000100800 */
[----:B------:R-:W3:Y:S04]  /*9f220*/  LDL.LU R16, [R1+0xc08] ;  /* 0x000c080001107983 */ /* 0x000ee80000300800 */
[----:B------:R-:W3:Y:S04]  /*9f230*/  LDL.LU R17, [R1+0xc0c] ;  /* 0x000c0c0001117983 */ /* 0x000ee80000300800 */
[----:B------:R-:W3:Y:S04]  /*9f240*/  LDL.LU R19, [R1+0xbf0] ;  /* 0x000bf00001137983 */ /* 0x000ee80000300800 */
[----:B------:R0:W-:Y:S04]  /*9f250*/  STL [R1+0x6c], R0 ;  /* 0x00006c0001007387 */ /* 0x0001e80000100800 */
[----:B------:R-:W3:Y:S04]  /*9f260*/  LDL.LU R21, [R1+0xbf4] ;  /* 0x000bf40001157983 */ /* 0x000ee80000300800 */
[----:B------:R-:W3:Y:S04]  /*9f270*/  LDL.LU R29, [R1+0xbf8] ;  /* 0x000bf800011d7983 */ /* 0x000ee80000300800 */
[----:B------:R-:W3:Y:S04]  /*9f280*/  LDL.LU R25, [R1+0xbfc] ;  /* 0x000bfc0001197983 */ /* 0x000ee80000300800 */
[----:B------:R-:W3:Y:S04]  /*9f290*/  LDL.LU R22, [R1+0xbe0] ;  /* 0x000be00001167983 */ /* 0x000ee80000300800 */
[----:B------:R-:W3:Y:S01]  /*9f2a0*/  LDL.LU R23, [R1+0xbe4] ;  /* 0x000be40001177983 */ /* 0x000ee20000300800 */
[----:B--2---:R-:W-:Y:S01]  /*9f2b0*/  F2FP.SATFINITE.E4M3.F32.PACK_AB_MERGE_C R10, R24, R11, RZ ;  /* 0x0000000b180a723e */ /* 0x004fe200048070ff */
[----:B0-----:R-:W-:Y:S01]  /*9f2c0*/  VIADD R0, R0, UR64 ;  /* 0x0000004000007c36 */ /* 0x001fe20008000000 */
[----:B------:R-:W0:Y:S03]  /*9f2d0*/  LDCU UR64, c[0x0][0x3b8] ;  /* 0x00007700ff4077ac */ /* 0x000e260008000800 */
[----:B------:R-:W-:Y:S01]  /*9f2e0*/  STL [R1+0x1728], R10 ;  /* 0x0017280a01007387 */ /* 0x000fe20000100800 */
[----:B------:R-:W-:-:S05]  /*9f2f0*/  F2FP.SATFINITE.E4M3.F32.PACK_AB_MERGE_C R2, R26, R27, RZ ;  /* 0x0000001b1a02723e */ /* 0x000fca00048070ff */
[----:B------:R2:W-:Y:S01]  /*9f300*/  STL [R1+0x1580], R2 ;  /* 0x0015800201007387 */ /* 0x0005e20000100800 */
[----:B----4-:R-:W-:-:S03]  /*9f310*/  F2FP.SATFINITE.E4M3.F32.PACK_AB_MERGE_C R8, R8, R9, RZ ;  /* 0x000000090808723e */ /* 0x010fc600048070ff */
[----:B------:R4:W-:Y:S01]  /*9f320*/  STL [R1+0x158], R0 ;  /* 0x0001580001007387 */ /* 0x0009e20000100800 */
[----:B--2---:R-:W-:-:S03]  /*9f330*/  F2FP.SATFINITE.E4M3.F32.PACK_AB_MERGE_C R2, R6, R7, RZ ;  /* 0x000000070602723e */ /* 0x004fc600048070ff */
[----:B------:R2:W-:Y:S01]  /*9f340*/  STL [R1+0x157c], R8 ;  /* 0x00157c0801007387 */ /* 0x0005e20000100800 */
[----:B----4-:R-:W-:Y:S01]  /*9f350*/  VIADD R0, R0, UR65 ;  /* 0x0000004100007c36 */ /* 0x010fe20008000000 */
[----:B------:R-:W4:Y:S02]  /*9f360*/  LDCU UR65, c[0x0][0x3b8] ;  /* 0x00007700ff4177ac */ /* 0x000f240008000800 */
[----:B------:R-:W-:Y:S04]  /*9f370*/  STL [R1+0x1560], R2 ;  /* 0x0015600201007387 */ /* 0x000fe80000100800 */
[----:B------:R-:W4:Y:S04]  /*9f380*/  LDL.LU R9, [R1+0xbe8] ;  /* 0x000be80001097983 */ /* 0x000f280000300800 */
[----:B--2---:R-:W4:Y:S04]  /*9f390*/  LDL.LU R8, [R1+0xbec] ;  /* 0x000bec0001087983 */ /* 0x004f280000300800 */
[----:B------:R-:W2:Y:S04]  /*9f3a0*/  LDL.LU R7, [R1+0xbc0] ;  /* 0x000bc00001077983 */ /* 0x000ea80000300800 */
[----:B------:R0:W-:Y:S04]  /*9f3b0*/  STL [R1+0x154], R0 ;  /* 0x0001540001007387 */ /* 0x0001e80000100800 */
[----:B------:R-:W2:Y:S01]  /*9f3c0*/  LDL.LU R6, [R1+0xbc4] ;  /* 0x000bc40001067983 */ /* 0x000ea20000300800 */
[----:B-----5:R-:W-:Y:S01]  /*9f3d0*/  F2FP.SATFINITE.E4M3.F32.PACK_AB_MERGE_C R3, R20, R3, RZ ;  /* 0x000000031403723e */ /* 0x020fe200048070ff */
[----:B0-----:R-:W-:-:S04]  /*9f3e0*/  VIADD R0, R0, UR66 ;  /* 0x0000004200007c36 */ /* 0x001fc80008000000 */
[----:B------:R0:W-:Y:S01]  /*9f3f0*/  STL [R1+0x172c], R3 ;  /* 0x00172c0301007387 */ /* 0x0001e20000100800 */
[----:B------:R-:W5:Y:S01]  /*9f400*/  LDCU UR66, c[0x0][0x3b8] ;  /* 0x00007700ff4277ac */ /* 0x000f620008000800 */
[----:B------:R-:W-:Y:S02]  /*9f410*/  F2FP.SATFINITE.E4M3.F32.PACK_AB_MERGE_C R2, R18, R28, RZ ;  /* 0x0000001c1202723e */ /* 0x000fe400048070ff */
[----:B------:R-:W5:Y:S04]  /*9f420*/  LDL.LU R11, [R1+0xbc8] ;  /* 0x000bc800010b7983 */ /* 0x000f680000300800 */
[----:B------:R-:W-:Y:S04]  /*9f430*/  STL [R1+0x152c], R2 ;  /* 0x00152c0201007387 */ /* 0x000fe80000100800 */
[----:B------:R-:W5:Y:S04]  /*9f440*/  LDL.LU R24, [R1+0xbcc] ;  /* 0x000bcc0001187983 */ /* 0x000f680000300800 */
[----:B------:R-:W5:Y:S04]  /*9f450*/  LDL.LU R27, [R1+0xa80] ;  /* 0x000a8000011b7983 */ /* 0x000f680000300800 */
[----:B------:R1:W-:Y:S04]  /*9f460*/  STL [R1+0x150], R0 ;  /* 0x0001500001007387 */ /* 0x0003e80000100800 */
[----:B------:R-:W5:Y:S04]  /*9f470*/  LDL.LU R26, [R1+0xa84] ;  /* 0x000a8400011a7983 */ /* 0x000f680000300800 */
[----:B0-----:R-:W5:Y:S04]  /*9f480*/  LDL.LU R3, [R1+0xa88] ;  /* 0x000a880001037983 */ /* 0x001f680000300800 */
[----:B------:R-:W5:Y:S04]  /*9f490*/  LDL.LU R20, [R1+0xa8c] ;  /* 0x000a8c0001147983 */ /* 0x000f680000300800 */
[----:B------:R-:W5:Y:S01]  /*9f4a0*/  LDL.LU R28, [R1+0xa70] ;  /* 0x000a7000011c7983 */ /* 0x000f620000300800 */
[----:B-1----:R-:W-:Y:S01]  /*9f4b0*/  VIADD R0, R0, UR52 ;  /* 0x0000003400007c36 */ /* 0x002fe20008000000 */
[----:B------:R-:W0:Y:S02]  /*9f4c0*/  LDCU UR52, c[0x0][0x3b8] ;  /* 0x00007700ff3477ac */ /* 0x000e240008000800 */
[----:B------:R-:W5:Y:S01]  /*9f4d0*/  LDL.LU R18, [R1+0xa74] ;  /* 0x000a740001127983 */ /* 0x000f620000300800 */
[----:B---3--:R-:W-:-:S05]  /*9f4e0*/  F2FP.SATFINITE.E4M3.F32.PACK_AB_MERGE_C R10, R17, R16, RZ ;  /* 0x00000010110a723e */ /* 0x008fca00048070ff */
[----:B------:R1:W-:Y:S01]  /*9f4f0*/  STL [R1+0x1528], R10 ;  /* 0x0015280a01007387 */ /* 0x0003e20000100800 */
[----:B------:R-:W-:-:S05]  /*9f500*/  F2FP.SATFINITE.E4M3.F32.PACK_AB_MERGE_C R2, R21, R19, RZ ;  /* 0x000000131502723e */ /* 0x000fca00048070ff */
[----:B------:R3:W-:Y:S01]  /*9f510*/  STL [R1+0x1514], R2 ;  /* 0x0015140201007387 */ /* 0x0007e20000100800 */
[----:B-1----:R-:W-:-:S03]  /*9f520*/  F2FP.SATFINITE.E4M3.F32.PACK_AB_MERGE_C R10, R25, R29, RZ ;  /* 0x0000001d190a723e */ /* 0x002fc600048070ff */
[----:B------:R1:W-:Y:S01]  /*9f530*/  STL [R1+0x14c], R0 ;  /* 0x00014c0001007387 */ /* 0x0003e20000100800 */
[----:B---3--:R-:W-:-:S03]  /*9f540*/  F2FP.SATFINITE.E4M3.F32.PACK_AB_MERGE_C R2, R23, R22, RZ ;  /* 0x000000161702723e */ /* 0x008fc600048070ff */
[----:B------:R-:W-:Y:S01]  /*9f550*/  STL [R1+0x1734], R10 ;  /* 0x0017340a01007387 */ /* 0x000fe20000100800 */
[----:B-1----:R-:W-:Y:S01]  /*9f560*/  VIADD R0, R0, UR53 ;  /* 0x0000003500007c36 */ /* 0x002fe20008000000 */
[----:B------:R-:W1:Y:S02]  /*9f570*/  LDCU UR53, c[0x0][0x3b8] ;  /* 0x00007700ff3577ac */ /* 0x000e640008000800 */
        /* <DEDUP_REMOVED lines=10> */
[----:B----4-:R-:W-:Y:S01]  /*9f620*/  F2FP.SATFINITE.E4M3.F32.PACK_AB_MERGE_C R8, R8, R9, RZ ;  /* 0x000000090808723e */ /* 0x010fe200048070ff */
[----:B0-----:R-:W-:Y:S01]  /*9f630*/  VIADD R0, R0, UR47 ;  /* 0x0000002f00007c36 */ /* 0x001fe20008000000 */
[----:B------:R-:W0:Y:S03]  /*9f640*/  LDCU UR47, c[0x0][0x3b8] ;  /* 0x00007700ff2f77ac */ /* 0x000e260008000800 */
[----:B------:R4:W-:Y:S04]  /*9f650*/  STL [R1+0x14d4], R8 ;  /* 0x0014d40801007387 */ /* 0x0009e80000100800 */
[----:B------:R-:W3:Y:S01]  /*9f660*/  LDL.LU R9, [R1+0xa58] ;  /* 0x000a580001097983 */ /* 0x000ee20000300800 */
[----:B--2---:R-:W-:-:S05]  /*9f670*/  F2FP.SATFINITE.E4M3.F32.PACK_AB_MERGE_C R2, R6, R7, RZ ;  /* 0x000000070602723e */ /* 0x004fca00048070ff */
[----:B------:R-:W-:Y:S04]  /*9f680*/  STL [R1+0x14e4], R2 ;  /* 0x0014e40201007387 */ /* 0x000fe80000100800 */
[----:B----4-:R-:W2:Y:S04]  /*9f690*/  LDL.LU R8, [R1+0xa5c] ;  /* 0x000a5c0001087983 */ /* 0x010ea80000300800 */
[----:B------:R-:W4:Y:S04]  /*9f6a0*/  LDL.LU R7, [R1+0xa40] ;  /* 0x000a400001077983 */ /* 0x000f280000300800 */
[----:B------:R0:W-:Y:S04]  /*9f6b0*/  STL [R1+0x148], R0 ;  /* 0x0001480001007387 */ /* 0x0001e80000100800 */
[----:B------:R-:W4:Y:S01]  /*9f6c0*/  LDL.LU R6, [R1+0xa44] ;  /* 0x000a440001067983 */ /* 0x000f220000300800 */
[----:B-----5:R-:W-:Y:S01]  /*9f6d0*/  F2FP.SATFINITE.E4M3.F32.PACK_AB_MERGE_C R10, R24, R11, RZ ;  /* 0x0000000b180a723e */ /* 0x020fe200048070ff */
[----:B0-----:R-:W-:-:S04]  /*9f6e0*/  VIADD R0, R0, UR48 ;  /* 0x0000003000007c36 */ /* 0x001fc80008000000 */
[----:B------:R-:W-:Y:S01]  /*9f6f0*/  STL [R1+0x1738], R10 ;  /* 0x0017380a01007387 */ /* 0x000fe20000100800 */
[----:B------:R-:W0:Y:S01]  /*9f700*/  LDCU UR48, c[0x0][0x3b8] ;  /* 0x00007700ff3077ac */ /* 0x000e220008000800 */
        /* <DEDUP_REMOVED lines=9> */
[----:B------:R-:W4:Y:S04]  /*9f7a0*/  LDL.LU R11, [R1+0xa48] ;  /* 0x000a4800010b7983 */ /* 0x000f280000300800 */
[----:B------:R-:W4:Y:S04]  /*9f7b0*/  LDL.LU R24, [R1+0xa4c] ;  /* 0x000a4c0001187983 */ /* 0x000f280000300800 */
[----:B------:R-:W4:Y:S04]  /*9f7c0*/  LDL.LU R27, [R1+0xa30] ;  /* 0x000a3000011b7983 */ /* 0x000f280000300800 */
[----:B------:R0:W-:Y:S04]  /*9f7d0*/  STL [R1+0x70], R0 ;  /* 0x0000700001007387 */ /* 0x0001e80000100800 */
[----:B------:R-:W4:Y:S04]  /*9f7e0*/  LDL.LU R26, [R1+0xa34] ;  /* 0x000a3400011a7983 */ /* 0x000f280000300800 */
[----:B-----5:R-:W5:Y:S04]  /*9f7f0*/  LDL.LU R3, [R1+0xa38] ;  /* 0x000a380001037983 */ /* 0x020f680000300800 */
[----:B------:R-:W5:Y:S04]  /*9f800*/  LDL.LU R20, [R1+0xa3c] ;  /* 0x000a3c0001147983 */ /* 0x000f680000300800 */
[----:B------:R-:W5:Y:S01]  /*9f810*/  LDL.LU R28, [R1+0xa20] ;  /* 0x000a2000011c7983 */ /* 0x000f620000300800 */
[----:B0-----:R-:W-:Y:S01]  /*9f820*/  VIADD R0, R0, UR67 ;  /* 0x0000004300007c36 */ /* 0x001fe20008000000 */
[----:B------:R-:W0:Y:S02]  /*9f830*/  LDCU UR67, c[0x0][0x3b8] ;  /* 0x00007700ff4377ac */ /* 0x000e240008000800 */
[----:B------:R-:W5:Y:S01]  /*9f840*/  LDL.LU R18, [R1+0xa24] ;  /* 0x000a240001127983 */ /* 0x000f620000300800 */
[----:B---3--:R-:W-:-:S05]  /*9f850*/  F2FP.SATFINITE.E4M3.F32.PACK_AB_MERGE_C R10, R17, R16, RZ ;  /* 0x00000010110a723e */ /* 0x008fca00048070ff */
[----:B------:R3:W-:Y:S01]  /*9f860*/  STL [R1+0x15d0], R10 ;  /* 0x0015d00a01007387 */ /* 0x0007e20000100800 */
[----:B------:R-:W-:-:S05]  /*9f870*/  F2FP.SATFINITE.E4M3.F32.PACK_AB_MERGE_C R2, R21, R19, RZ ;  /* 0x000000131502723e */ /* 0x000fca00048070ff */
[----:B------:R0:W-:Y:S01]  /*9f880*/  STL [R1+0x1618], R2 ;  /* 0x0016180201007387 */ /* 0x0001e20000100800 */
[----:B---3--:R-:W-:-:S03]  /*9f890*/  F2FP.SATFINITE.E4M3.F32.PACK_AB_MERGE_C R10, R25, R29, RZ ;  /* 0x0000001d190a723e */ /* 0x008fc600048070ff */
[----:B------:R3:W-:Y:S01]  /*9f8a0*/  STL [R1+0x78], R0 ;  /* 0x0000780001007387 */ /* 0x0007e20000100800 */
[----:B0-----:R-:W-:-:S03]  /*9f8b0*/  F2FP.SATFINITE.E4M3.F32.PACK_AB_MERGE_C R2, R23, R22, RZ ;  /* 0x000000161702723e */ /* 0x001fc600048070ff */
[----:B------:R-:W-:Y:S01]  /*9f8c0*/  STL [R1+0x1630], R10 ;  /* 0x0016300a01007387 */ /* 0x000fe20000100800 */
[----:B---3--:R-:W-:Y:S01]  /*9f8d0*/  VIADD R0, R0, UR12 ;  /* 0x0000000c00007c36 */ /* 0x008fe20008000000 */
[----:B------:R-:W0:Y:S02]  /*9f8e0*/  LDCU UR12, c[0x0][0x3b8] ;  /* 0x00007700ff0c77ac */ /* 0x000e240008000800 */
[----:B------:R-:W-:Y:S04]  /*9f8f0*/  STL [R1+0x1674], R2 ;  /* 0x0016740201007387 */ /* 0x000fe80000100800 */
[----:B------:R-:W3:Y:S04]  /*9f900*/  LDL.LU R19, [R1+0xa28] ;  /* 0x000a280001137983 */ /* 0x000ee80000300800 */
[----:B------:R-:W3:Y:S04]  /*9f910*/  LDL.LU R25, [R1+0xa2c] ;  /* 0x000a2c0001197983 */ /* 0x000ee80000300800 */
[----:B------:R-:W3:Y:S04]  /*9f920*/  LDL.LU R22, [R1+0xa10] ;  /* 0x000a100001167983 */ /* 0x000ee80000300800 */
[----:B------:R0:W-:Y:S04]  /*9f930*/  STL [R1+0x140], R0 ;  /* 0x0001400001007387 */ /* 0x0001e80000100800 */
[----:B------:R-:W3:Y:S01]  /*9f940*/  LDL.LU R23, [R1+0xa14] ;  /* 0x000a140001177983 */ /* 0x000ee20000300800 */
[----:B--2---:R-:W-:Y:S01]  /*9f950*/  F2FP.SATFINITE.E4M3.F32.PACK_AB_MERGE_C R8, R8, R9, RZ ;  /* 0x000000090808723e */ /* 0x004fe200048070ff */
[----:B0-----:R-:W-:-:S04]  /*9f960*/  VIADD R0, R0, UR13 ;  /* 0x0000000d00007c36 */ /* 0x001fc80008000000 */
[----:B------:R0:W-:Y:S01]  /*9f970*/  STL [R1+0x1688], R8 ;  /* 0x0016880801007387 */ /* 0x0001e20000100800 */
[----:B------:R-:W2:Y:S03]  /*9f980*/  LDCU UR13, c[0x0][0x3b8] ;  /* 0x00007700ff0d77ac */ /* 0x000ea60008000800 */
[----:B------:R-:W2:Y:S01]  /*9f990*/  LDL.LU R16, [R1+0xa18] ;  /* 0x000a180001107983 */ /* 0x000ea20000300800 */
[----:B----4-:R-:W-:-:S05]  /*9f9a0*/  F2FP.SATFINITE.E4M3.F32.PACK_AB_MERGE_C R2, R6, R7, RZ ;  /* 0x000000070602723e */ /* 0x010fca00048070ff */
[----:B------:R-:W-:Y:S04]  /*9f9b0*/  STL [R1+0x16e4], R2 ;  /* 0x0016e40201007387 */ /* 0x000fe80000100800 */
[----:B------:R-:W2:Y:S04]  /*9f9c0*/  LDL.LU R17, [R1+0xa1c] ;  /* 0x000a1c0001117983 */ /* 0x000ea80000300800 */
[----:B------:R-:W4:Y:S04]  /*9f9d0*/  LDL.LU R21, [R1+0xa00] ;  /* 0x000a000001157983 */ /* 0x000f280000300800 */
[----:B------:R0:W-:Y:S04]  /*9f9e0*/  STL [R1+0x13c], R0 ;  /* 0x00013c0001007387 */ /* 0x0001e80000100800 */
[----:B------:R-:W4:Y:S04]  /*9f9f0*/  LDL.LU R29, [R1+0xa04] ;  /* 0x000a0400011d7983 */ /* 0x000f280000300800 */
[----:B------:R-:W4:Y:S04]  /*9fa00*/  LDL.LU R9, [R1+0xa08] ;  /* 0x000a080001097983 */ /* 0x000f280000300800 */
[----:B0-----:R-:W4:Y:S04]  /*9fa10*/  LDL.LU R8, [R1+0xa0c] ;  /* 0x000a0c0001087983 */ /* 0x001f280000300800 */
[----:B------:R-:W4:Y:S04]  /*9fa20*/  LDL.LU R7, [R1+0x9f0] ;  /* 0x0009f00001077983 */ /* 0x000f280000300800 */
[----:B------:R-:W4:Y:S01]  /*9fa30*/  LDL.LU R6, [R1+0x9f4] ;  /* 0x0009f40001067983 */ /* 0x000f220000300800 */
[----:B------:R-:W-:Y:S01]  /*9fa40*/  F2FP.SATFINITE.E4M3.F32.PACK_AB_MERGE_C R10, R24, R11, RZ ;  /* 0x0000000b180a723e */ /* 0x000fe200048070ff */
[----:B------:R-:W-:Y:S01]  /*9fa50*/  VIADD R0, R0, UR14 ;  /* 0x0000000e00007c36 */ /* 0x000fe20008000000 */
[----:B------:R-:W0:Y:S03]  /*9fa60*/  LDCU UR14, c[0x0][0x3b8] ;  /* 0x00007700ff0e77ac */ /* 0x000e260008000800 */
[----:B------:R-:W-:Y:S01]  /*9fa70*/  STL [R1+0x16e0], R10 ;  /* 0x0016e00a01007387 */ /* 0x000fe20000100800 */
[----:B------:R-:W-:-:S05]  /*9fa80*/  F2FP.SATFINITE.E4M3.F32.PACK_AB_MERGE_C R2, R26, R27, RZ ;  /* 0x0000001b1a02723e */ /* 0x000fca00048070ff */
[----:B------:R0:W-:Y:S01]  /*9fa90*/  STL [R1+0x16c0], R2 ;  /* 0x0016c00201007387 */ /* 0x0001e20000100800 */
[----:B-----5:R-:W-:-:S03]  /*9faa0*/  F2FP.SATFINITE.E4M3.F32.PACK_AB_MERGE_C R3, R20, R3, RZ ;  /* 0x000000031403723e */ /* 0x020fc600048070ff */
[----:B------:R5:W-:Y:S01]  /*9fab0*/  STL [R1+0x138], R0 ;  /* 0x0001380001007387 */ /* 0x000be20000100800 */
[----:B0-----:R-:W-:-:S03]  /*9fac0*/  F2FP.SATFINITE.E4M3.F32.PACK_AB_MERGE_C R2, R18, R28, RZ ;  /* 0x0000001c1202723e */ /* 0x001fc600048070ff */
[----:B------:R0:W-:Y:S01]  /*9fad0*/  STL [R1+0x16bc], R3 ;  /* 0x0016bc0301007387 */ /* 0x0001e20000100800 */
[----:B-----5:R-:W-:Y:S01]  /*9fae0*/  VIADD R0, R0, UR15 ;  /* 0x0000000f00007c36 */ /* 0x020fe20008000000 */
[----:B------:R-:W5:Y:S02]  /*9faf0*/  LDCU UR15, c[0x0][0x3b8] ;  /* 0x00007700ff0f77ac */ /* 0x000f640008000800 */
[----:B------:R-:W-:Y:S04]  /*9fb00*/  STL [R1+0x165c], R2 ;  /* 0x00165c0201007387 */ /* 0x000fe80000100800 */
[----:B------:R-:W5:Y:S04]  /*9fb10*/  LDL.LU R11, [R1+0x9f8] ;  /* 0x0009f800010b7983 */ /* 0x000f680000300800 */
[----:B------:R-:W5:Y:S04]  /*9fb20*/  LDL.LU R24, [R1+0x9fc] ;  /* 0x0009fc0001187983 */ /* 0x000f680000300800 */
[----:B------:R-:W5:Y:S04]  /*9fb30*/  LDL.LU R27, [R1+0x9e0] ;  /* 0x0009e000011b7983 */ /* 0x000f680000300800 */
[----:B------:R1:W-:Y:S04]  /*9fb40*/  STL [R1+0x134], R0 ;  /* 0x0001340001007387 */ /* 0x0003e80000100800 */
[----:B------:R-:W5:Y:S04]  /*9fb50*/  LDL.LU R26, [R1+0x9e4] ;  /* 0x0009e400011a7983 */ /* 0x000f680000300800 */
[----:B0-----:R-:W5:Y:S04]  /*9fb60*/  LDL.LU R3, [R1+0x9e8] ;  /* 0x0009e80001037983 */ /* 0x001f680000300800 */
[----:B------:R-:W5:Y:S01]  /*9fb70*/  LDL.LU R20, [R1+0x9ec] ;  /* 0x0009ec0001147983 */ /* 0x000f620000300800 */
[----:B-1----:R-:W-:Y:S01]  /*9fb80*/  VIADD R0, R0, UR16 ;  /* 0x0000001000007c36 */ /* 0x002fe20008000000 */
[----:B------:R-:W0:Y:S02]  /*9fb90*/  LDCU UR16, c[0x0][0x3b8] ;  /* 0x00007700ff1077ac */ /* 0x000e240008000800 */
[----:B------:R-:W5:Y:S04]  /*9fba0*/  LDL.LU R28, [R1+0x9d0] ;  /* 0x0009d000011c7983 */ /* 0x000f680000300800 */
[----:B------:R-:W5:Y:S01]  /*9fbb0*/  LDL.LU R18, [R1+0x9d4] ;  /* 0x0009d40001127983 */ /* 0x000f620000300800 */
[----:B---3--:R-:W-:-:S05]  /*9fbc0*/  F2FP.SATFINITE.E4M3.F32.PACK_AB_MERGE_C R10, R25, R19, RZ ;  /* 0x00000013190a723e */ /* 0x008fca00048070ff */
[----:B------:R2:W-:Y:S04]  /*9fbd0*/  STL [R1+0x1664], R10 ;  /* 0x0016640a01007387 */ /* 0x0005e80000100800 */
[----:B------:R-:W3:Y:S01]  /*9fbe0*/  LDL.LU R19, [R1+0x9d8] ;  /* 0x0009d80001137983 */ /* 0x000ee20000300800 */
[----:B------:R-:W-:-:S05]  /*9fbf0*/  F2FP.SATFINITE.E4M3.F32.PACK_AB_MERGE_C R2, R23, R22, RZ ;  /* 0x000000161702723e */ /* 0x000fca00048070ff */
[----:B------:R-:W-:Y:S04]  /*9fc00*/  STL [R1+0x1608], R2 ;  /* 0x0016080201007387 */ /* 0x000fe80000100800 */
[----:B------:R-:W3:Y:S04]  /*9fc10*/  LDL.LU R25, [R1+0x9dc] ;  /* 0x0009dc0001197983 */ /* 0x000ee80000300800 */
[----:B------:R-:W3:Y:S04]  /*9fc20*/  LDL.LU R22, [R1+0x9c0] ;  /* 0x0009c00001167983 */ /* 0x000ee80000300800 */
[----:B------:R1:W-:Y:S04]  /*9fc30*/  STL [R1+0x80], R0 ;  /* 0x0000800001007387 */ /* 0x0003e80000100800 */
[----:B------:R-:W3:Y:S01]  /*9fc40*/  LDL.LU R23, [R1+0x9c4] ;  /* 0x0009c40001177983 */ /* 0x000ee20000300800 */
[----:B--2---:R-:W-:Y:S01]  /*9fc50*/  F2FP.SATFINITE.E4M3.F32.PACK_AB_MERGE_C R10, R17, R16, RZ ;  /* 0x00000010110a723e */ /* 0x004fe200048070ff */
[----:B-1----:R-:W-:-:S04]  /*9fc60*/  VIADD R0, R0, UR17 ;  /* 0x0000001100007c36 */ /* 0x002fc80008000000 */
[----:B------:R-:W-:Y:S01]  /*9fc70*/  STL [R1+0x1604], R10 ;  /* 0x0016040a01007387 */ /* 0x000fe20000100800 */
[----:B------:R-:W1:Y:S01]  /*9fc80*/  LDCU UR17, c[0x0][0x3b8] ;  /* 0x00007700ff1177ac */ /* 0x000e620008000800 */
[----:B----4-:R-:W-:-:S05]  /*9fc90*/  F2FP.SATFINITE.E4M3.F32.PACK_AB_MERGE_C R2, R29, R21, RZ ;  /* 0x000000151d02723e */ /* 0x010fca00048070ff */
[----:B------:R2:W-:Y:S01]  /*9fca0*/  STL [R1+0x15b0], R2 ;  /* 0x0015b00201007387 */ /* 0x0005e20000100800 */
[----:B------:R-:W-:-:S03]  /*9fcb0*/  F2FP.SATFINITE.E4M3.F32.PACK_AB_MERGE_C R8, R8, R9, RZ ;  /* 0x000000090808723e */ /* 0x000fc600048070ff */
[----:B------:R4:W-:Y:S04]  /*9fcc0*/  STL [R1+0x130], R0 ;  /* 0x0001300001007387 */ /* 0x0009e80000100800 */
[----:B------:R0:W-:Y:S01]  /*9fcd0*/  STL [R1+0x15b8], R8 ;  /* 0x0015b80801007387 */ /* 0x0001e20000100800 */
[----:B--2---:R-:W-:-:S03]  /*9fce0*/  F2FP.SATFINITE.E4M3.F32.PACK_AB_MERGE_C R2, R6, R7, RZ ;  /* 0x000000070602723e */ /* 0x004fc600048070ff */
[----:B------:R-:W2:Y:S04]  /*9fcf0*/  LDL.LU R16, [R1+0x9c8] ;  /* 0x0009c80001107983 */ /* 0x000ea80000300800 */
[----:B------:R-:W-:Y:S04]  /*9fd00*/  STL [R1+0x155c], R2 ;  /* 0x00155c0201007387 */ /* 0x000fe80000100800 */
[----:B------:R-:W2:Y:S04]  /*9fd10*/  LDL.LU R17, [R1+0x9cc] ;  /* 0x0009cc0001117983 */ /* 0x000ea80000300800 */
[----:B------:R-:W2:Y:S04]  /*9fd20*/  LDL.LU R9, [R1+0x9b0] ;  /* 0x0009b00001097983 */ /* 0x000ea80000300800 */
[----:B------:R-:W2:Y:S01]  /*9fd30*/  LDL.LU R7, [R1+0x9b4] ;  /* 0x0009b40001077983 */ /* 0x000ea20000300800 */
[----:B----4-:R-:W-:Y:S01]  /*9fd40*/  VIADD R0, R0, UR18 ;  /* 0x0000001200007c36 */ /* 0x010fe20008000000 */
[----:B------:R-:W4:Y:S02]  /*9fd50*/  LDCU UR18, c[0x0][0x3b8] ;  /* 0x00007700ff1277ac */ /* 0x000f240008000800 */
[----:B------:R-:W4:Y:S04]  /*9fd60*/  LDL.LU R21, [R1+0x9b8] ;  /* 0x0009b80001157983 */ /* 0x000f280000300800 */
[----:B------:R-:W4:Y:S04]  /*9fd70*/  LDL.LU R29, [R1+0x9bc] ;  /* 0x0009bc00011d7983 */ /* 0x000f280000300800 */
[----:B0-----:R-:W4:Y:S04]  /*9fd80*/  LDL.LU R8, [R1+0x9a0] ;  /* 0x0009a00001087983 */ /* 0x001f280000300800 */
[----:B------:R0:W-:Y:S04]  /*9fd90*/  STL [R1+0x12c], R0 ;  /* 0x00012c0001007387 */ /* 0x0001e80000100800 */
[----:B------:R-:W4:Y:S01]  /*9fda0*/  LDL.LU R6, [R1+0x9a4] ;  /* 0x0009a40001067983 */ /* 0x000f220000300800 */
        /* <DEDUP_REMOVED lines=14> */
[----:B-----5:R-:W5:Y:S04]  /*9fe90*/  LDL.LU R3, [R1+0x9ac] ;  /* 0x0009ac0001037983 */ /* 0x020f680000300800 */
[----:B------:R-:W5:Y:S04]  /*9fea0*/  LDL.LU R28, [R1+0x980] ;  /* 0x00098000011c7983 */ /* 0x000f680000300800 */
[----:B------:R0:W-:Y:S04]  /*9feb0*/  STL [R1+0x84], R0 ;  /* 0x0000840001007387 */ /* 0x0001e80000100800 */
[----:B------:R-:W5:Y:S01]  /*9fec0*/  LDL.LU R18, [R1+0x984] ;  /* 0x0009840001127983 */ /* 0x000f620000300800 */
[----:B0-----:R-:W-:Y:S01]  /*9fed0*/  VIADD R0, R0, UR21 ;  /* 0x0000001500007c36 */ /* 0x001fe20008000000 */
[----:B------:R-:W0:Y:S01]  /*9fee0*/  LDCU UR21, c[0x0][0x3b8] ;  /* 0x00007700ff1577ac */ /* 0x000e220008000800 */
[----:B---3--:R-:W-:-:S05]  /*9fef0*/  F2FP.SATFINITE.E4M3.F32.PACK_AB_MERGE_C R10, R25, R19, RZ ;  /* 0x00000013190a723e */ /* 0x008fca00048070ff */
[----:B------:R2:W-:Y:S04]  /*9ff00*/  STL [R1+0x150c], R10 ;  /* 0x00150c0a01007387 */ /* 0x0005e80000100800 */
[----:B------:R-:W3:Y:S01]  /*9ff10*/  LDL.LU R11, [R1+0x988] ;  /* 0x00098800010b7983 */ /* 0x000ee20000300800 */
[----:B------:R-:W-:-:S05]  /*9ff20*/  F2FP.SATFINITE.E4M3.F32.PACK_AB_MERGE_C R2, R23, R22, RZ ;  /* 0x000000161702723e */ /* 0x000fca00048070ff */
[----:B------:R0:W-:Y:S04]  /*9ff30*/  STL [R1+0x14ec], R2 ;  /* 0x0014ec0201007387 */ /* 0x0001e80000100800 */
[----:B------:R-:W3:Y:S04]  /*9ff40*/  LDL.LU R20, [R1+0x98c] ;  /* 0x00098c0001147983 */ /* 0x000ee80000300800 */
[----:B------:R-:W3:Y:S04]  /*9ff50*/  LDL.LU R19, [R1+0x940] ;  /* 0x0009400001137983 */ /* 0x000ee80000300800 */
[----:B------:R0:W-:Y:S04]  /*9ff60*/  STL [R1+0x128], R0 ;  /* 0x0001280001007387 */ /* 0x0001e80000100800 */
[----:B------:R-:W3:Y:S04]  /*9ff70*/  LDL.LU R25, [R1+0x944] ;  /* 0x0009440001197983 */ /* 0x000ee80000300800 */
[----:B------:R-:W3:Y:S04]  /*9ff80*/  LDL.LU R22, [R1+0x948] ;  /* 0x0009480001167983 */ /* 0x000ee80000300800 */
[----:B------:R-:W3:Y:S01]  /*9ff90*/  LDL.LU R23, [R1+0x94c] ;  /* 0x00094c0001177983 */ /* 0x000ee20000300800 */
[----:B--2---:R-:W-:-:S05]  /*9ffa0*/  F2FP.SATFINITE.E4M3.F32.PACK_AB_MERGE_C R10, R17, R16, RZ ;  /* 0x00000010110a723e */ /* 0x004fca00048070ff */
[----:B------:R4:W-:Y:S01]  /*9ffb0*/  STL [R1+0x1500], R10 ;  /* 0x0015000a01007387 */ /* 0x0009e20000100800 */
[----:B0-----:R-:W-:-:S03]  /*9ffc0*/  F2FP.SATFINITE.E4M3.F32.PACK_AB_MERGE_C R2, R7, R9, RZ ;  /* 0x000000090702723e */ /* 0x001fc600048070ff */
[----:B------:R-:W2:Y:S04]  /*9ffd0*/  LDL.LU R9, [R1+0x930] ;  /* 0x0009300001097983 */ /* 0x000ea80000300800 */
[----:B------:R0:W-:Y:S04]  /*9ffe0*/  STL [R1+0x14d0], R2 ;  /* 0x0014d00201007387 */ /* 0x0001e80000100800 */
[----:B------:R-:W2:Y:S01]  /*9fff0*/  LDL.LU R7, [R1+0x934] ;  /* 0x0009340001077983 */ /* 0x000ea20000300800 */
[----:B------:R-:W-:Y:S01]  /*a0000*/  VIADD R0, R0, UR22 ;  /* 0x0000001600007c36 */ /* 0x000fe20008000000 */
[----:B----4-:R-:W-:Y:S01]  /*a0010*/  F2FP.SATFINITE.E4M3.F32.PACK_AB_MERGE_C R10, R29, R21, RZ ;  /* 0x000000151d0a723e */ /* 0x010fe200048070ff */
[----:B------:R-:W4:Y:S03]  /*a0020*/  LDCU UR22, c[0x0][0x3b8] ;  /* 0x00007700ff1677ac */ /* 0x000f260008000800 */
[----:B------:R1:W-:Y:S01]  /*a0030*/  STL [R1+0x124], R0 ;  /* 0x0001240001007387 */ /* 0x0003e20000100800 */
[----:B0-----:R-:W-:-:S03]  /*a0040*/  F2FP.SATFINITE.E4M3.F32.PACK_AB_MERGE_C R2, R6, R8, RZ ;  /* 0x000000080602723e */ /* 0x001fc600048070ff */
[----:B------:R-:W-:Y:S04]  /*a0050*/  STL [R1+0x14cc], R10 ;  /* 0x0014cc0a01007387 */ /* 0x000fe80000100800 */
[----:B------:R-:W4:Y:S01]  /*a0060*/  LDL.LU R24, [R1+0x938] ;  /* 0x0009380001187983 */ /* 0x000f220000300800 */
[----:B-1----:R-:W-:Y:S01]  /*a0070*/  VIADD R0, R0, UR23 ;  /* 0x0000001700007c36 */ /* 0x002fe20008000000 */
[----:B------:R-:W0:Y:S02]  /*a0080*/  LDCU UR23, c[0x0][0x3b8] ;  /* 0x00007700ff1777ac */ /* 0x000e240008000800 */
[----:B------:R-:W-:Y:S04]  /*a0090*/  STL [R1+0x14a0], R2 ;  /* 0x0014a00201007387 */ /* 0x000fe80000100800 */
[----:B------:R-:W4:Y:S04]  /*a00a0*/  LDL.LU R27, [R1+0x93c] ;  /* 0x00093c00011b7983 */ /* 0x000f280000300800 */
[----:B------:R-:W4:Y:S04]  /*a00b0*/  LDL.LU R16, [R1+0x920] ;  /* 0x0009200001107983 */ /* 0x000f280000300800 */
[----:B------:R1:W-:Y:S04]  /*a00c0*/  STL [R1+0x120], R0 ;  /* 0x0001200001007387 */ /* 0x0003e80000100800 */
[----:B------:R-:W4:Y:S04]  /*a00d0*/  LDL.LU R17, [R1+0x924] ;  /* 0x0009240001117983 */ /* 0x000f280000300800 */
[----:B------:R-:W4:Y:S04]  /*a00e0*/  LDL.LU R21, [R1+0x928] ;  /* 0x0009280001157983 */ /* 0x000f280000300800 */
[----:B------:R-:W4:Y:S04]  /*a00f0*/  LDL R29, [R1+0x92c] ;  /* 0x00092c00011d7983 */ /* 0x000f280000100800 */
[----:B------:R-:W4:Y:S04]  /*a0100*/  LDL.LU R8, [R1+0x910] ;  /* 0x0009100001087983 */ /* 0x000f280000300800 */
[----:B------:R-:W4:Y:S01]  /*a0110*/  LDL R6, [R1+0x914] ;  /* 0x0009140001067983 */ /* 0x000f220000100800 */
[----:B-1----:R-:W-:Y:S01]  /*a0120*/  VIADD R0, R0, UR24 ;  /* 0x0000001800007c36 */ /* 0x002fe20008000000 */
[----:B------:R-:W1:Y:S01]  /*a0130*/  LDCU UR24, c[0x0][0x3b8] ;  /* 0x00007700ff1877ac */ /* 0x000e620008000800 */
[----:B-----5:R-:W-:-:S05]  /*a0140*/  F2FP.SATFINITE.E4M3.F32.PACK_AB_MERGE_C R3, R3, R26, RZ ;  /* 0x0000001a0303723e */ /* 0x020fca00048070ff */
[----:B------:R5:W-:Y:S04]  /*a0150*/  STL [R1+0x14a4], R3 ;  /* 0x0014a40301007387 */ /* 0x000be80000100800 */
[----:B------:R-:W4:Y:S01]  /*a0160*/  LDL.LU R26, [R1+0x918] ;  /* 0x00091800011a7983 */ /* 0x000f220000300800 */
[----:B------:R-:W-:-:S05]  /*a0170*/  F2FP.SATFINITE.E4M3.F32.PACK_AB_MERGE_C R2, R18, R28, RZ ;  /* 0x0000001c1202723e */ /* 0x000fca00048070ff */
[----:B------:R0:W-:Y:S04]  /*a0180*/  STL [R1+0x14bc], R2 ;  /* 0x0014bc0201007387 */ /* 0x0001e80000100800 */
[----:B-----5:R-:W5:Y:S04]  /*a0190*/  LDL R3, [R1+0x91c] ;  /* 0x00091c0001037983 */ /* 0x020f680000100800 */
[----:B------:R-:W5:Y:S04]  /*a01a0*/  LDL.LU R28, [R1+0x900] ;  /* 0x00090000011c7983 */ /* 0x000f680000300800 */
[----:B------:R1:W-:Y:S01]  /*a01b0*/  STL [R1+0x11c], R0 ;  /* 0x00011c0001007387 */ /* 0x0003e20000100800 */
[----:B0-----:R-:W-:Y:S01]  /*a01c0*/  VIADD R2, R0, UR25 ;  /* 0x0000001900027c36 */ /* 0x001fe20008000000 */
[----:B------:R-:W0:Y:S02]  /*a01d0*/  LDCU UR25, c[0x0][0x3b8] ;  /* 0x00007700ff1977ac */ /* 0x000e240008000800 */
[----:B------:R-:W5:Y:S01]  /*a01e0*/  LDL R18, [R1+0x904] ;  /* 0x0009040001127983 */ /* 0x000f620000100800 */
[----:B---3--:R-:W-:-:S05]  /*a01f0*/  F2FP.SATFINITE.E4M3.F32.PACK_AB_MERGE_C R11, R20, R11, RZ ;  /* 0x0000000b140b723e */ /* 0x008fca00048070ff */
[----:B------:R-:W-:Y:S01]  /*a0200*/  STL [R1+0x14b8], R11 ;  /* 0x0014b80b01007387 */ /* 0x000fe20000100800 */
[----:B------:R-:W-:-:S05]  /*a0210*/  F2FP.SATFINITE.E4M3.F32.PACK_AB_MERGE_C R10, R25, R19, RZ ;  /* 0x00000013190a723e */ /* 0x000fca00048070ff */
[----:B------:R3:W-:Y:S04]  /*a0220*/  STL [R1+0x1568], R10 ;  /* 0x0015680a01007387 */ /* 0x0007e80000100800 */
[----:B-1----:R-:W5:Y:S01]  /*a0230*/  LDL.LU R0, [R1+0x908] ;  /* 0x0009080001007983 */ /* 0x002f620000300800 */
[----:B---3--:R-:W-:-:S03]  /*a0240*/  F2FP.SATFINITE.E4M3.F32.PACK_AB_MERGE_C R10, R23, R22, RZ ;  /* 0x00000016170a723e */ /* 0x008fc600048070ff */
[----:B------:R1:W-:Y:S04]  /*a0250*/  STL [R1+0x8c], R2 ;  /* 0x00008c0201007387 */ /* 0x0003e80000100800 */
[----:B------:R-:W-:Y:S04]  /*a0260*/  STL [R1+0x1564], R10 ;  /* 0x0015640a01007387 */ /* 0x000fe80000100800 */
[----:B------:R-:W3:Y:S04]  /*a0270*/  LDL.LU R20, [R1+0x90c] ;  /* 0x00090c0001147983 */ /* 0x000ee80000300800 */
[----:B------:R-:W3:Y:S01]  /*a0280*/  LDL.LU R25, [R1+0x8f0] ;  /* 0x0008f00001197983 */ /* 0x000ee20000300800 */
[----:B-1----:R-:W-:Y:S01]  /*a0290*/  VIADD R2, R2, UR28 ;  /* 0x0000001c02027c36 */ /* 0x002fe20008000000 */
[----:B------:R-:W1:Y:S02]  /*a02a0*/  LDCU UR28, c[0x0][0x3b8] ;  /* 0x00007700ff1c77ac */ /* 0x000e640008000800 */
[----:B------:R-:W3:Y:S01]  /*a02b0*/  LDL.LU R22, [R1+0x8f4] ;  /* 0x0008f40001167983 */ /* 0x000ee20000300800 */
[----:B--2---:R-:W-:-:S03]  /*a02c0*/  F2FP.SATFINITE.E4M3.F32.PACK_AB_MERGE_C R7, R7, R9, RZ ;  /* 0x000000090707723e */ /* 0x004fc600048070ff */
[----:B------:R-:W2:Y:S04]  /*a02d0*/  LDL.LU R19, [R1+0x8f8] ;  /* 0x0008f80001137983 */ /* 0x000ea80000300800 */
[----:B------:R0:W-:Y:S04]  /*a02e0*/  STL [R1+0x15b4], R7 ;  /* 0x0015b40701007387 */ /* 0x0001e80000100800 */
[----:B------:R-:W2:Y:S04]  /*a02f0*/  LDL R23, [R1+0x8fc] ;  /* 0x0008fc0001177983 */ /* 0x000ea80000100800 */
[----:B------:R-:W2:Y:S04]  /*a0300*/  LDL.LU R9, [R1+0x8e0] ;  /* 0x0008e00001097983 */ /* 0x000ea80000300800 */
[----:B------:R1:W-:Y:S04]  /*a0310*/  STL [R1+0x118], R2 ;  /* 0x0001180201007387 */ /* 0x0003e80000100800 */
[----:B0-----:R-:W2:Y:S01]  /*a0320*/  LDL R7, [R1+0x8e4] ;  /* 0x0008e40001077983 */ /* 0x001ea20000100800 */
[----:B----4-:R-:W-:-:S05]  /*a0330*/  F2FP.SATFINITE.E4M3.F32.PACK_AB_MERGE_C R11, R27, R24, RZ ;  /* 0x000000181b0b723e */ /* 0x010fca00048070ff */
[----:B------:R-:W-:Y:S01]  /*a0340*/  STL [R1+0x15c4], R11 ;  /* 0x0015c40b01007387 */ /* 0x000fe20000100800 */
[----:B-1----:R-:W-:Y:S01]  /*a0350*/  VIADD R2, R2, UR34 ;  /* 0x0000002202027c36 */ /* 0x002fe20008000000 */
[----:B------:R-:W0:Y:S01]  /*a0360*/  LDCU UR34, c[0x0][0x3b8] ;  /* 0x00007700ff2277ac */ /* 0x000e220008000800 */
[----:B------:R-:W-:-:S05]  /*a0370*/  F2FP.SATFINITE.E4M3.F32.PACK_AB_MERGE_C R10, R17, R16, RZ ;  /* 0x00000010110a723e */ /* 0x000fca00048070ff */
[----:B------:R1:W-:Y:S04]  /*a0380*/  STL [R1+0x1600], R10 ;  /* 0x0016000a01007387 */ /* 0x0003e80000100800 */
[----:B------:R4:W-:Y:S01]  /*a0390*/  STL [R1+0x114], R2 ;  /* 0x0001140201007387 */ /* 0x0009e20000100800 */
[----:B-1----:R-:W-:Y:S02]  /*a03a0*/  F2FP.SATFINITE.E4M3.F32.PACK_AB_MERGE_C R10, R29, R21, RZ ;  /* 0x000000151d0a723e */ /* 0x002fe400048070ff */
[----:B------:R-:W-:-:S03]  /*a03b0*/  F2FP.SATFINITE.E4M3.F32.PACK_AB_MERGE_C R6, R6, R8, RZ ;  /* 0x000000080606723e */ /* 0x000fc600048070ff */
[----:B------:R-:W-:Y:S04]  /*a03c0*/  STL [R1+0x1628], R10 ;  /* 0x0016280a01007387 */ /* 0x000fe80000100800 */
[----:B------:R-:W2:Y:S04]  /*a03d0*/  LDL.LU R21, [R1+0x8e8] ;  /* 0x0008e80001157983 */ /* 0x000ea80000300800 */
[----:B------:R1:W-:Y:S04]  /*a03e0*/  STL [R1+0x1660], R6 ;  /* 0x0016600601007387 */ /* 0x0003e80000100800 */
[----:B------:R-:W2:Y:S04]  /*a03f0*/  LDL R29, [R1+0x8ec] ;  /* 0x0008ec00011d7983 */ /* 0x000ea80000100800 */
[----:B------:R-:W2:Y:S01]  /*a0400*/  LDL.LU R8, [R1+0x8d0] ;  /* 0x0008d00001087983 */ /* 0x000ea20000300800 */
[----:B----4-:R-:W-:Y:S01]  /*a0410*/  VIADD R2, R2, UR36 ;  /* 0x0000002402027c36 */ /* 0x010fe20008000000 */
[----:B------:R-:W4:Y:S02]  /*a0420*/  LDCU UR36, c[0x0][0x3b8] ;  /* 0x00007700ff2477ac */ /* 0x000f240008000800 */
[----:B-1----:R-:W4:Y:S01]  /*a0430*/  LDL.LU R6, [R1+0x8d4] ;  /* 0x0008d40001067983 */ /* 0x002f220000300800 */
[----:B-----5:R-:W-:-:S03]  /*a0440*/  F2FP.SATFINITE.E4M3.F32.PACK_AB_MERGE_C R10, R3, R26, RZ ;  /* 0x0000001a030a723e */ /* 0x020fc600048070ff */
[----:B------:R-:W-:Y:S04]  /*a0450*/  STL [R1+0x88], R2 ;  /* 0x0000880201007387 */ /* 0x000fe80000100800 */
[----:B------:R1:W-:Y:S01]  /*a0460*/  STL [R1+0x1668], R10 ;  /* 0x0016680a01007387 */ /* 0x0003e20000100800 */
[----:B------:R-:W-:Y:S01]  /*a0470*/  F2FP.SATFINITE.E4M3.F32.PACK_AB_MERGE_C R3, R18, R28, RZ ;  /* 0x0000001c1203723e */ /* 0x000fe200048070ff */
[----:B------:R-:W-:Y:S01]  /*a0480*/  VIADD R18, R2, UR40 ;  /* 0x0000002802127c36 */ /* 0x000fe20008000000 */
[----:B------:R-:W5:Y:S03]  /*a0490*/  LDCU UR40, c[0x0][0x3b8] ;  /* 0x00007700ff2877ac */ /* 0x000f660008000800 */
[----:B------:R0:W-:Y:S04]  /*a04a0*/  STL [R1+0x16c4], R3 ;  /* 0x0016c40301007387 */ /* 0x0001e80000100800 */
[----:B-1----:R-:W5:Y:S04]  /*a04b0*/  LDL.LU R10, [R1+0x8d8] ;  /* 0x0008d800010a7983 */ /* 0x002f680000300800 */
[----:B------:R-:W5:Y:S04]  /*a04c0*/  LDL.LU R16, [R1+0x8dc] ;  /* 0x0008dc0001107983 */ /* 0x000f680000300800 */
[----:B------:R-:W5:Y:S04]  /*a04d0*/  LDL.LU R17, [R1+0x8c0] ;  /* 0x0008c00001117983 */ /* 0x000f680000300800 */
[----:B------:R-:W5:Y:S04]  /*a04e0*/  LDL.LU R26, [R1+0x8c4] ;  /* 0x0008c400011a7983 */ /* 0x000f680000300800 */
[----:B0-----:R-:W5:Y:S04]  /*a04f0*/  LDL.LU R3, [R1+0x8c8] ;  /* 0x0008c80001037983 */ /* 0x001f680000300800 */
[----:B------:R-:W5:Y:S01]  /*a0500*/  LDL.LU R28, [R1+0x8cc] ;  /* 0x0008cc00011c7983 */ /* 0x000f620000300800 */
[----:B---3--:R-:W-:-:S02]  /*a0510*/  F2FP.SATFINITE.E4M3.F32.PACK_AB_MERGE_C R2, R20, R0, RZ ;  /* 0x000000001402723e */ /* 0x008fc400048070ff */
[----:B------:R-:W-:Y:S02]  /*a0520*/  F2FP.SATFINITE.E4M3.F32.PACK_AB_MERGE_C R0, R22, R25, RZ ;  /* 0x000000191600723e */ /* 0x000fe400048070ff */
[----:B------:R-:W3:Y:S04]  /*a0530*/  LDL.LU R25, [R1+0x8b0] ;  /* 0x0008b00001197983 */ /* 0x000ee80000300800 */
[----:B------:R-:W-:Y:S04]  /*a0540*/  STL [R1+0x16dc], R2 ;  /* 0x0016dc0201007387 */ /* 0x000fe80000100800 */
[----:B------:R-:W3:Y:S01]  /*a0550*/  LDL.LU R22, [R1+0x8b4] ;  /* 0x0008b40001167983 */ /* 0x000ee20000300800 */
[----:B--2---:R-:W-:-:S03]  /*a0560*/  F2FP.SATFINITE.E4M3.F32.PACK_AB_MERGE_C R11, R23, R19, RZ ;  /* 0x00000013170b723e */ /* 0x004fc600048070ff */
[----:B------:R0:W-:Y:S02]  /*a0570*/  STL [R1+0x16ac], R0 ;  /* 0x0016ac0001007387 */ /* 0x0001e40000100800 */
[----:B0-----:R-:W-:Y:S01]  /*a0580*/  VIADD R0, R18, UR42 ;  /* 0x0000002a12007c36 */ /* 0x001fe20008000000 */
[----:B------:R-:W-:Y:S01]  /*a0590*/  F2FP.SATFINITE.E4M3.F32.PACK_AB_MERGE_C R2, R7, R9, RZ ;  /* 0x000000090702723e */ /* 0x000fe200048070ff */
[----:B------:R-:W0:Y:S03]  /*a05a0*/  LDCU UR42, c[0x0][0x3b8] ;  /* 0x00007700ff2a77ac */ /* 0x000e260008000800 */
[----:B------:R1:W-:Y:S04]  /*a05b0*/  STL [R1+0x110], R0 ;  /* 0x0001100001007387 */ /* 0x0003e80000100800 */
[----:B------:R2:W-:Y:S04]  /*a05c0*/  STL [R1+0x16a8], R11 ;  /* 0x0016a80b01007387 */ /* 0x0005e80000100800 */
[----:B------:R-:W-:Y:S01]  /*a05d0*/  STL [R1+0x1644], R2 ;  /* 0x0016440201007387 */ /* 0x000fe20000100800 */
[----:B-1----:R-:W-:Y:S01]  /*a05e0*/  VIADD R0, R0, UR46 ;  /* 0x0000002e00007c36 */ /* 0x002fe20008000000 */
[----:B------:R-:W1:Y:S02]  /*a05f0*/  LDCU UR46, c[0x0][0x3b8] ;  /* 0x00007700ff2e77ac */ /* 0x000e640008000800 */
[----:B--2---:R-:W2:Y:S04]  /*a0600*/  LDL.LU R11, [R1+0x8b8] ;  /* 0x0008b800010b7983 */ /* 0x004ea80000300800 */
[----:B------:R-:W2:Y:S04]  /*a0610*/  LDL R24, [R1+0x8bc] ;  /* 0x0008bc0001187983 */ /* 0x000ea80000100800 */
[----:B------:R-:W2:Y:S04]  /*a0620*/  LDL.LU R20, [R1+0x8a0] ;  /* 0x0008a00001147983 */ /* 0x000ea80000300800 */
[----:B------:R0:W-:Y:S04]  /*a0630*/  STL [R1+0x10c], R0 ;  /* 0x00010c0001007387 */ /* 0x0001e80000100800 */
[----:B------:R-:W2:Y:S04]  /*a0640*/  LDL.LU R23, [R1+0x8a4] ;  /* 0x0008a40001177983 */ /* 0x000ea80000300800 */
[----:B------:R-:W2:Y:S04]  /*a0650*/  LDL.LU R9, [R1+0x8a8] ;  /* 0x0008a80001097983 */ /* 0x000ea80000300800 */
[----:B------:R-:W2:Y:S01]  /*a0660*/  LDL.LU R7, [R1+0x8ac] ;  /* 0x0008ac0001077983 */ /* 0x000ea20000300800 */
[----:B------:R-:W-:Y:S01]  /*a0670*/  F2FP.SATFINITE.E4M3.F32.PACK_AB_MERGE_C R12, R29, R21, RZ ;  /* 0x000000151d0c723e */ /* 0x000fe200048070ff */
[----:B0-----:R-:W-:Y:S01]  /*a0680*/  VIADD R0, R0, UR49 ;  /* 0x0000003100007c36 */ /* 0x001fe20008000000 */
[----:B------:R-:W0:Y:S03]  /*a0690*/  LDCU UR49, c[0x0][0x3b8] ;  /* 0x00007700ff3177ac */ /* 0x000e260008000800 */
[----:B------:R-:W-:Y:S01]  /*a06a0*/  STL [R1+0x16ec], R12 ;  /* 0x0016ec0c01007387 */ /* 0x000fe20000100800 */
[----:B----4-:R-:W-:-:S03]  /*a06b0*/  F2FP.SATFINITE.E4M3.F32.PACK_AB_MERGE_C R2, R6, R8, RZ ;  /* 0x000000080602723e */ /* 0x010fc600048070ff */
[----:B------:R-:W4:Y:S04]  /*a06c0*/  LDL.LU R27, [R1+0x890] ;  /* 0x00089000011b7983 */ /* 0x000f280000300800 */
[----:B------:R-:W-:Y:S04]  /*a06d0*/  STL [R1+0x15e4], R2 ;  /* 0x0015e40201007387 */ /* 0x000fe80000100800 */
[----:B------:R-:W4:Y:S04]  /*a06e0*/  LDL.LU R19, [R1+0x894] ;  /* 0x0008940001137983 */ /* 0x000f280000300800 */
[----:B------:R-:W4:Y:S04]  /*a06f0*/  LDL.LU R21, [R1+0x898] ;  /* 0x0008980001157983 */ /* 0x000f280000300800 */
[----:B------:R0:W-:Y:S04]  /*a0700*/  STL [R1+0x108], R0 ;  /* 0x0001080001007387 */ /* 0x0001e80000100800 */
[----:B------:R-:W4:Y:S04]  /*a0710*/  LDL.LU R29, [R1+0x89c] ;  /* 0x00089c00011d7983 */ /* 0x000f280000300800 */
[----:B------:R-:W4:Y:S04]  /*a0720*/  LDL.LU R8, [R1+0x880] ;  /* 0x0008800001087983 */ /* 0x000f280000300800 */
[----:B------:R-:W4:Y:S01]  /*a0730*/  LDL.LU R6, [R1+0x884] ;  /* 0x0008840001067983 */ /* 0x000f220000300800 */
[----:B-----5:R-:W-:Y:S01]  /*a0740*/  F2FP.SATFINITE.E4M3.F32.PACK_AB_MERGE_C R10, R16, R10, RZ ;  /* 0x0000000a100a723e */ /* 0x020fe200048070ff */
[----:B0-----:R-:W-:Y:S01]  /*a0750*/  VIADD R0, R0, UR72 ;  /* 0x0000004800007c36 */ /* 0x001fe20008000000 */
[----:B------:R-:W0:Y:S01]  /*a0760*/  LDCU UR72, c[0x0][0x3b8] ;  /* 0x00007700ff4877ac */ /* 0x000e220008000800 */
[----:B------:R-:W-:-:S02]  /*a0770*/  F2FP.SATFINITE.E4M3.F32.PACK_AB_MERGE_C R2, R26, R17, RZ ;  /* 0x000000111a02723e */ /* 0x000fc400048070ff */
[----:B------:R-:W-:Y:S04]  /*a0780*/  STL [R1+0x1610], R10 ;  /* 0x0016100a01007387 */ /* 0x000fe80000100800 */
[----:B------:R5:W-:Y:S04]  /*a0790*/  STL [R1+0x1598], R2 ;  /* 0x0015980201007387 */ /* 0x000be80000100800 */
[----:B------:R-:W4:Y:S01]  /*a07a0*/  LDL.LU R16, [R1+0x888] ;  /* 0x0008880001107983 */ /* 0x000f220000300800 */
[----:B-----5:R-:W-:-:S03]  /*a07b0*/  F2FP.SATFINITE.E4M3.F32.PACK_AB_MERGE_C R2, R28, R3, RZ ;  /* 0x000000031c02723e */ /* 0x020fc600048070ff */
[----:B------:R-:W-:Y:S04]  /*a07c0*/  STL [R1+0x104], R0 ;  /* 0x0001040001007387 */ /* 0x000fe80000100800 */
[----:B------:R5:W-:Y:S04]  /*a07d0*/  STL [R1+0x16f4], R2 ;  /* 0x0016f40201007387 */ /* 0x000be80000100800 */
[----:B------:R-:W4:Y:S04]  /*a07e0*/  LDL.LU R17, [R1+0x88c] ;  /* 0x00088c0001117983 */ /* 0x000f280000300800 */
[----:B------:R-:W4:Y:S01]  /*a07f0*/  LDL.LU R26, [R1+0x870] ;  /* 0x00087000011a7983 */ /* 0x000f220000300800 */
[----:B-----5:R-:W-:Y:S01]  /*a0800*/  VIADD R2, R0, UR71 ;  /* 0x0000004700027c36 */ /* 0x020fe20008000000 */
[----:B------:R-:W5:Y:S02]  /*a0810*/  LDCU UR71, c[0x0][0x3b8] ;  /* 0x00007700ff4777ac */ /* 0x000f640008000800 */
[----:B------:R-:W5:Y:S04]  /*a0820*/  LDL.LU R3, [R1+0x874] ;  /* 0x0008740001037983 */ /* 0x000f680000300800 */
[----:B------:R-:W5:Y:S01]  /*a0830*/  LDL.LU R0, [R1+0x878] ;  /* 0x0008780001007983 */ /* 0x000f620000300800 */
[----:B------:R-:W-:Y:S01]  /*a0840*/  VIADD R12, R2, UR74 ;  /* 0x0000004a020c7c36 */ /* 0x000fe20008000000 */
[----:B------:R-:W0:Y:S01]  /*a0850*/  LDCU UR74, c[0x0][0x3b8] ;  /* 0x00007700ff4a77ac */ /* 0x000e220008000800 */
[----:B---3--:R-:W-:-:S05]  /*a0860*/  F2FP.SATFINITE.E4M3.F32.PACK_AB_MERGE_C R10, R22, R25, RZ ;  /* 0x00000019160a723e */ /* 0x008fca00048070ff */
[----:B------:R3:W-:Y:S04]  /*a0870*/  STL [R1+0x1574], R10 ;  /* 0x0015740a01007387 */ /* 0x0007e80000100800 */
[----:B------:R-:W5:Y:S04]  /*a0880*/  LDL.LU R28, [R1+0x87c] ;  /* 0x00087c00011c7983 */ /* 0x000f680000300800 */
[----:B------:R-:W5:Y:S04]  /*a0890*/  LDL.LU R25, [R1+0x860] ;  /* 0x0008600001197983 */ /* 0x000f680000300800 */
[----:B------:R0:W-:Y:S04]  /*a08a0*/  STL [R1+0x9c], R2 ;  /* 0x00009c0201007387 */ /* 0x0001e80000100800 */
[----:B------:R-:W5:Y:S01]  /*a08b0*/  LDL.LU R22, [R1+0x864] ;  /* 0x0008640001167983 */ /* 0x000f620000300800 */
[----:B--2---:R-:W-:-:S05]  /*a08c0*/  F2FP.SATFINITE.E4M3.F32.PACK_AB_MERGE_C R11, R24, R11, RZ ;  /* 0x0000000b180b723e */ /* 0x004fca00048070ff */
[----:B------:R-:W-:Y:S01]  /*a08d0*/  STL [R1+0x1570], R11 ;  /* 0x0015700b01007387 */ /* 0x000fe20000100800 */
[----:B---3--:R-:W-:-:S05]  /*a08e0*/  F2FP.SATFINITE.E4M3.F32.PACK_AB_MERGE_C R10, R23, R20, RZ ;  /* 0x00000014170a723e */ /* 0x008fca00048070ff */
[----:B------:R-:W-:Y:S01]  /*a08f0*/  STL [R1+0x1508], R10 ;  /* 0x0015080a01007387 */ /* 0x000fe20000100800 */
[----:B0-----:R-:W-:-:S03]  /*a0900*/  F2FP.SATFINITE.E4M3.F32.PACK_AB_MERGE_C R2, R7, R9, RZ ;  /* 0x000000090702723e */ /* 0x001fc600048070ff */
[----:B------:R-:W2:Y:S04]  /*a0910*/  LDL.LU R20, [R1+0x868] ;  /* 0x0008680001147983 */ /* 0x000ea80000300800 */
[----:B------:R-:W2:Y:S04]  /*a0920*/  LDL.LU R23, [R1+0x86c] ;  /* 0x00086c0001177983 */ /* 0x000ea80000300800 */
[----:B------:R4:W-:Y:S04]  /*a0930*/  STL [R1+0x16fc], R2 ;  /* 0x0016fc0201007387 */ /* 0x0009e80000100800 */
[----:B------:R-:W3:Y:S04]  /*a0940*/  LDL.LU R9, [R1+0x840] ;  /* 0x0008400001097983 */ /* 0x000ee80000300800 */
[----:B------:R-:W3:Y:S01]  /*a0950*/  LDL.LU R7, [R1+0x844] ;  /* 0x0008440001077983 */ /* 0x000ee20000300800 */
[----:B----4-:R-:W-:-:S03]  /*a0960*/  F2FP.SATFINITE.E4M3.F32.PACK_AB_MERGE_C R2, R19, R27, RZ ;  /* 0x0000001b1302723e */ /* 0x010fc600048070ff */
[----:B------:R-:W-:Y:S04]  /*a0970*/  STL [R1+0x39b8], R12 ;  /* 0x0039b80c01007387 */ /* 0x000fe80000100800 */
[----:B------:R0:W-:Y:S01]  /*a0980*/  STL [R1+0x14fc], R2 ;  /* 0x0014fc0201007387 */ /* 0x0001e20000100800 */
[----:B------:R-:W-:-:S03]  /*a0990*/  F2FP.SATFINITE.E4M3.F32.PACK_AB_MERGE_C R10, R29, R21, RZ ;  /* 0x000000151d0a723e */ /* 0x000fc600048070ff */
[----:B------:R-:W4:Y:S01]  /*a09a0*/  LDL.LU R29, [R1+0x848] ;  /* 0x00084800011d7983 */ /* 0x000f220000300800 */
[----:B0-----:R-:W-:-:S03]  /*a09b0*/  F2FP.SATFINITE.E4M3.F32.PACK_AB_MERGE_C R2, R6, R8, RZ ;  /* 0x000000080602723e */ /* 0x001fc600048070ff */
[----:B------:R0:W-:Y:S04]  /*a09c0*/  STL [R1+0x14f8], R10 ;  /* 0x0014f80a01007387 */ /* 0x0001e80000100800 */
[----:B------:R-:W4:Y:S04]  /*a09d0*/  LDL.LU R6, [R1+0x84c] ;  /* 0x00084c0001067983 */ /* 0x000f280000300800 */
[----:B------:R5:W-:Y:S04]  /*a09e0*/  STL [R1+0x14c8], R2 ;  /* 0x0014c80201007387 */ /* 0x000be80000100800 */
[----:B------:R-:W4:Y:S04]  /*a09f0*/  LDL.LU R19, [R1+0x4d0] ;  /* 0x0004d00001137983 */ /* 0x000f280000300800 */
[----:B------:R-:W4:Y:S01]  /*a0a00*/  LDL.LU R21, [R1+0x4d4] ;  /* 0x0004d40001157983 */ /* 0x000f220000300800 */
[----:B------:R-:W-:Y:S01]  /*a0a10*/  VIADD R14, R12, UR73 ;  /* 0x000000490c0e7c36 */ /* 0x000fe20008000000 */
[----:B------:R-:W1:Y:S03]  /*a0a20*/  LDCU UR73, c[0x0][0x3b8] ;  /* 0x00007700ff4977ac */ /* 0x000e660008000800 */
[----:B------:R-:W-:Y:S01]  /*a0a30*/  VIADD R8, R14, UR70 ;  /* 0x000000460e087c36 */ /* 0x000fe20008000000 */
[----:B------:R1:W-:Y:S01]  /*a0a40*/  STL.64 [R1+0x3980], R14 ;  /* 0x0039800e01007387 */ /* 0x0003e20000100a00 */
[----:B------:R-:W1:Y:S01]  /*a0a50*/  LDCU UR70, c[0x0][0x3b8] ;  /* 0x00007700ff4677ac */ /* 0x000e620008000800 */
[----:B0-----:R-:W-:-:S05]  /*a0a60*/  F2FP.SATFINITE.E4M3.F32.PACK_AB_MERGE_C R10, R17, R16, RZ ;  /* 0x00000010110a723e */ /* 0x001fca00048070ff */
[----:B------:R-:W-:Y:S01]  /*a0a70*/  STL [R1+0x1700], R10 ;  /* 0x0017000a01007387 */ /* 0x000fe20000100800 */
[----:B-----5:R-:W-:-:S03]  /*a0a80*/  F2FP.SATFINITE.E4M3.F32.PACK_AB_MERGE_C R2, R3, R26, RZ ;  /* 0x0000001a0302723e */ /* 0x020fc600048070ff */
[----:B------:R-:W-:Y:S01]  /*a0a90*/  STL [R1+0x39d0], R8 ;  /* 0x0039d00801007387 */ /* 0x000fe20000100800 */
[----:B-1----:R-:W-:Y:S01]  /*a0aa0*/  VIADD R14, R8, UR69 ;  /* 0x00000045080e7c36 */ /* 0x002fe20008000000 */
[----:B------:R-:W0:Y:S02]  /*a0ab0*/  LDCU UR69, c[0x0][0x3b8] ;  /* 0x00007700ff4577ac */ /* 0x000e240008000800 */
[----:B------:R-:W-:Y:S01]  /*a0ac0*/  STL [R1+0x14b4], R2 ;  /* 0x0014b40201007387 */ /* 0x000fe20000100800 */
[----:B------:R-:W-:-:S05]  /*a0ad0*/  F2FP.SATFINITE.E4M3.F32.PACK_AB_MERGE_C R28, R28, R0, RZ ;  /* 0x000000001c1c723e */ /* 0x000fca00048070ff */
[----:B------:R-:W-:Y:S04]  /*a0ae0*/  STL [R1+0x3070], R28 ;  /* 0x0030701c01007387 */ /* 0x000fe80000100800 */
[----:B------:R-:W5:Y:S01]  /*a0af0*/  LDL.LU R27, [R1+0x4d8] ;  /* 0x0004d800011b7983 */ /* 0x000f620000300800 */
[----:B------:R-:W-:-:S03]  /*a0b00*/  F2FP.SATFINITE.E4M3.F32.PACK_AB_MERGE_C R0, R22, R25, RZ ;  /* 0x000000191600723e */ /* 0x000fc600048070ff */
[----:B------:R-:W5:Y:S04]  /*a0b10*/  LDL.LU R3, [R1+0x4dc] ;  /* 0x0004dc0001037983 */ /* 0x000f680000300800 */
[----:B------:R1:W-:Y:S04]  /*a0b20*/  STL [R1+0x1494], R0 ;  /* 0x0014940001007387 */ /* 0x0003e80000100800 */
[----:B------:R-:W5:Y:S04]  /*a0b30*/  LDL.LU R25, [R1+0x430] ;  /* 0x0004300001197983 */ /* 0x000f680000300800 */
[----:B------:R-:W5:Y:S01]  /*a0b40*/  LDL.LU R22, [R1+0x434] ;  /* 0x0004340001167983 */ /* 0x000f620000300800 */
[----:B-1----:R-:W-:Y:S01]  /*a0b50*/  VIADD R0, R14, UR41 ;  /* 0x000000290e007c36 */ /* 0x002fe20008000000 */
[----:B------:R-:W1:Y:S02]  /*a0b60*/  LDCU UR41, c[0x0][0x3b8] ;  /* 0x00007700ff2977ac */ /* 0x000e640008000800 */
[----:B------:R-:W-:Y:S04]  /*a0b70*/  STL [R1+0x39bc], R14 ;  /* 0x0039bc0e01007387 */ /* 0x000fe80000100800 */
[----:B------:R0:W-:Y:S01]  /*a0b80*/  STL [R1+0xf4], R0 ;  /* 0x0000f40001007387 */ /* 0x0001e20000100800 */
[----:B--2---:R-:W-:-:S05]  /*a0b90*/  F2FP.SATFINITE.E4M3.F32.PACK_AB_MERGE_C R8, R23, R20, RZ ;  /* 0x000000141708723e */ /* 0x004fca00048070ff */
[----:B------:R-:W-:Y:S04]  /*a0ba0*/  STL [R1+0x1720], R8 ;  /* 0x0017200801007387 */ /* 0x000fe80000100800 */
[----:B------:R-:W2:Y:S01]  /*a0bb0*/  LDL.LU R23, [R1+0x438] ;  /* 0x0004380001177983 */ /* 0x000ea20000300800 */
[----:B---3--:R-:W-:-:S05]  /*a0bc0*/  F2FP.SATFINITE.E4M3.F32.PACK_AB_MERGE_C R2, R7, R9, RZ ;  /* 0x000000090702723e */ /* 0x008fca00048070ff */
[----:B------:R3:W-:Y:S04]  /*a0bd0*/  STL [R1+0x1484], R2 ;  /* 0x0014840201007387 */ /* 0x0007e80000100800 */
[----:B------:R-:W2:Y:S01]  /*a0be0*/  LDL.LU R7, [R1+0x43c] ;  /* 0x00043c0001077983 */ /* 0x000ea20000300800 */
[----:B------:R-:W-:Y:S01]  /*a0bf0*/  VIADD R9, R0, UR26 ;  /* 0x0000001a00097c36 */ /* 0x000fe20008000000 */
[----:B------:R-:W1:Y:S02]  /*a0c00*/  LDCU UR26, c[0x0][0x3b8] ;  /* 0x00007700ff1a77ac */ /* 0x000e640008000800 */
[----:B------:R-:W2:Y:S04]  /*a0c10*/  LDL.LU R15, [R1+0x440] ;  /* 0x00044000010f7983 */ /* 0x000ea80000300800 */
[----:B------:R-:W2:Y:S04]  /*a0c20*/  LDL.LU R17, [R1+0x444] ;  /* 0x0004440001117983 */ /* 0x000ea80000300800 */
[----:B------:R-:W2:Y:S04]  /*a0c30*/  LDL.LU R26, [R1+0x448] ;  /* 0x00044800011a7983 */ /* 0x000ea80000300800 */
[----:B0-----:R-:W2:Y:S01]  /*a0c40*/  LDL.LU R0, [R1+0x44c] ;  /* 0x00044c0001007983 */ /* 0x001ea20000300800 */
[----:B----4-:R-:W-:-:S03]  /*a0c50*/  F2FP.SATFINITE.E4M3.F32.PACK_AB_MERGE_C R29, R6, R29, RZ ;  /* 0x0000001d061d723e */ /* 0x010fc600048070ff */
[----:B------:R-:W4:Y:S04]  /*a0c60*/  LDL.LU R20, [R1+0x450] ;  /* 0x0004500001147983 */ /* 0x000f280000300800 */
[----:B------:R-:W4:Y:S04]  /*a0c70*/  LDL.LU R6, [R1+0x454] ;  /* 0x0004540001067983 */ /* 0x000f280000300800 */
[----:B------:R-:W-:Y:S01]  /*a0c80*/  STL [R1+0x3098], R29 ;  /* 0x0030981d01007387 */ /* 0x000fe20000100800 */
[----:B---3--:R-:W-:-:S03]  /*a0c90*/  F2FP.SATFINITE.E4M3.F32.PACK_AB_MERGE_C R2, R21, R19, RZ ;  /* 0x000000131502723e */ /* 0x008fc600048070ff */
[----:B------:R-:W3:Y:S04]  /*a0ca0*/  LDL.LU R12, [R1+0x458] ;  /* 0x00045800010c7983 */ /* 0x000ee80000300800 */
[----:B------:R-:W3:Y:S04]  /*a0cb0*/  LDL.LU R13, [R1+0x45c] ;  /* 0x00045c00010d7983 */ /* 0x000ee80000300800 */
[----:B------:R0:W-:Y:S04]  /*a0cc0*/  STL [R1+0x1544], R2 ;  /* 0x0015440201007387 */ /* 0x0001e80000100800 */
[----:B------:R-:W3:Y:S04]  /*a0cd0*/  LDL.LU R10, [R1+0x460] ;  /* 0x00046000010a7983 */ /* 0x000ee80000300800 */
[----:B------:R-:W3:Y:S04]  /*a0ce0*/  LDL.LU R11, [R1+0x464] ;  /* 0x00046400010b7983 */ /* 0x000ee80000300800 */
[----:B------:R-:W3:Y:S04]  /*a0cf0*/  LDL.LU R24, [R1+0x468] ;  /* 0x0004680001187983 */ /* 0x000ee80000300800 */
[----:B------:R-:W3:Y:S04]  /*a0d00*/  LDL R16, [R1+0x46c] ;  /* 0x00046c0001107983 */ /* 0x000ee80000100800 */
[----:B------:R-:W3:Y:S04]  /*a0d10*/  LDL.LU R19, [R1+0x470] ;  /* 0x0004700001137983 */ /* 0x000ee80000300800 */
[----:B------:R-:W3:Y:S01]  /*a0d20*/  LDL.LU R21, [R1+0x474] ;  /* 0x0004740001157983 */ /* 0x000ee20000300800 */
[----:B0-----:R-:W-:Y:S01]  /*a0d30*/  VIADD R2, R9, UR27 ;  /* 0x0000001b09027c36 */ /* 0x001fe20008000000 */
[----:B------:R-:W0:Y:S02]  /*a0d40*/  LDCU UR27, c[0x0][0x3b8] ;  /* 0x00007700ff1b77ac */ /* 0x000e240008000800 */
[----:B------:R-:W-:Y:S04]  /*a0d50*/  STL [R1+0x39c0], R9 ;  /* 0x0039c00901007387 */ /* 0x000fe80000100800 */
[----:B------:R1:W-:Y:S02]  /*a0d60*/  STL [R1+0xf0], R2 ;  /* 0x0000f00201007387 */ /* 0x0003e40000100800 */
[----:B-1----:R-:W-:Y:S01]  /*a0d70*/  VIADD R2, R2, UR29 ;  /* 0x0000001d02027c36 */ /* 0x002fe20008000000 */
[----:B------:R-:W1:Y:S01]  /*a0d80*/  LDCU UR29, c[0x0][0x3b8] ;  /* 0x00007700ff1d77ac */ /* 0x000e620008000800 */
[----:B-----5:R-:W-:-:S05]  /*a0d90*/  F2FP.SATFINITE.E4M3.F32.PACK_AB_MERGE_C R8, R3, R27, RZ ;  /* 0x0000001b0308723e */ /* 0x020fca00048070ff */
[----:B------:R-:W-:Y:S04]  /*a0da0*/  STL [R1+0x1540], R8 ;  /* 0x0015400801007387 */ /* 0x000fe80000100800 */
[----:B------:R-:W5:Y:S01]  /*a0db0*/  LDL.LU R27, [R1+0x478] ;  /* 0x00047800011b7983 */ /* 0x000f620000300800 */
[----:B------:R-:W-:-:S05]  /*a0dc0*/  F2FP.SATFINITE.E4M3.F32.PACK_AB_MERGE_C R3, R22, R25, RZ ;  /* 0x000000191603723e */ /* 0x000fca00048070ff */
[----:B------:R0:W-:Y:S04]  /*a0dd0*/  STL [R1+0x1594], R3 ;  /* 0x0015940301007387 */ /* 0x0001e80000100800 */
[----:B0-----:R-:W5:Y:S04]  /*a0de0*/  LDL.LU R3, [R1+0x47c] ;  /* 0x00047c0001037983 */ /* 0x001f680000300800 */
[----:B------:R-:W5:Y:S04]  /*a0df0*/  LDL.LU R25, [R1+0x480] ;  /* 0x0004800001197983 */ /* 0x000f680000300800 */
[----:B------:R0:W-:Y:S04]  /*a0e00*/  STL [R1+0xec], R2 ;  /* 0x0000ec0201007387 */ /* 0x0001e80000100800 */
[----:B------:R-:W5:Y:S01]  /*a0e10*/  LDL.LU R22, [R1+0x484] ;  /* 0x0004840001167983 */ /* 0x000f620000300800 */
[----:B--2---:R-:W-:-:S03]  /*a0e20*/  F2FP.SATFINITE.E4M3.F32.PACK_AB_MERGE_C R8, R7, R23, RZ ;  /* 0x000000170708723e */ /* 0x004fc600048070ff */
[----:B------:R-:W2:Y:S04]  /*a0e30*/  LDL.LU R23, [R1+0x488] ;  /* 0x0004880001177983 */ /* 0x000ea80000300800 */
[----:B------:R-:W2:Y:S01]  /*a0e40*/  LDL.LU R7, [R1+0x48c] ;  /* 0x00048c0001077983 */ /* 0x000ea20000300800 */
[----:B0-----:R-:W-:Y:S01]  /*a0e50*/  VIADD R2, R2, UR30 ;  /* 0x0000001e02027c36 */ /* 0x001fe20008000000 */
[----:B------:R-:W0:Y:S02]  /*a0e60*/  LDCU UR30, c[0x0][0x3b8] ;  /* 0x00007700ff1e77ac */ /* 0x000e240008000800 */
[----:B------:R1:W-:Y:S01]  /*a0e70*/  STL [R1+0x159c], R8 ;  /* 0x00159c0801007387 */ /* 0x0003e20000100800 */
[----:B------:R-:W-:Y:S02]  /*a0e80*/  F2FP.SATFINITE.E4M3.F32.PACK_AB_MERGE_C R0, R0, R26, RZ ;  /* 0x0000001a0000723e */ /* 0x000fe400048070ff */
[----:B-1----:R-:W-:-:S02]  /*a0e90*/  F2FP.SATFINITE.E4M3.F32.PACK_AB_MERGE_C R8, R17, R15, RZ ;  /* 0x0000000f1108723e */ /* 0x002fc400048070ff */
[----:B----4-:R-:W-:-:S03]  /*a0ea0*/  F2FP.SATFINITE.E4M3.F32.PACK_AB_MERGE_C R6, R6, R20, RZ ;  /* 0x000000140606723e */ /* 0x010fc600048070ff */
[----:B------:R-:W-:Y:S04]  /*a0eb0*/  STL [R1+0x15e0], R8 ;  /* 0x0015e00801007387 */ /* 0x000fe80000100800 */
[----:B------:R-:W4:Y:S04]  /*a0ec0*/  LDL R26, [R1+0xda4] ;  /* 0x000da400011a7983 */ /* 0x000f280000100800 */
[----:B------:R1:W-:Y:S04]  /*a0ed0*/  STL [R1+0xa8], R2 ;  /* 0x0000a80201007387 */ /* 0x0003e80000100800 */
[----:B------:R0:W-:Y:S04]  /*a0ee0*/  STL [R1+0x15dc], R0 ;  /* 0x0015dc0001007387 */ /* 0x0001e80000100800 */
[----:B------:R-:W4:Y:S01]  /*a0ef0*/  LDL.LU R17, [R1+0x490] ;  /* 0x0004900001117983 */ /* 0x000f220000300800 */
[----:B---3--:R-:W-:Y:S01]  /*a0f00*/  F2FP.SATFINITE.E4M3.F32.PACK_AB_MERGE_C R9, R13, R12, RZ ;  /* 0x0000000c0d09723e */ /* 0x008fe200048070ff */
[----:B-1----:R-:W-:Y:S01]  /*a0f10*/  VIADD R2, R2, UR31 ;  /* 0x0000001f02027c36 */ /* 0x002fe20008000000 */
[----:B------:R-:W1:Y:S01]  /*a0f20*/  LDCU UR31, c[0x0][0x3b8] ;  /* 0x00007700ff1f77ac */ /* 0x000e620008000800 */
[----:B0-----:R-:W3:Y:S04]  /*a0f30*/  LDL.LU R0, [R1+0x494] ;  /* 0x0004940001007983 */ /* 0x001ee80000300800 */
[----:B------:R0:W-:Y:S01]  /*a0f40*/  STL [R1+0x1648], R6 ;  /* 0x0016480601007387 */ /* 0x0001e20000100800 */
[----:B------:R-:W-:-:S03]  /*a0f50*/  F2FP.SATFINITE.E4M3.F32.PACK_AB_MERGE_C R8, R11, R10, RZ ;  /* 0x0000000a0b08723e */ /* 0x000fc600048070ff */
[----:B------:R-:W3:Y:S04]  /*a0f60*/  LDL.LU R20, [R1+0x498] ;  /* 0x0004980001147983 */ /* 0x000ee80000300800 */
[----:B0-----:R-:W3:Y:S04]  /*a0f70*/  LDL.LU R6, [R1+0x49c] ;  /* 0x00049c0001067983 */ /* 0x001ee80000300800 */
[----:B------:R0:W-:Y:S04]  /*a0f80*/  STL [R1+0xe8], R2 ;  /* 0x0000e80201007387 */ /* 0x0001e80000100800 */
[----:B------:R1:W-:Y:S01]  /*a0f90*/  STL [R1+0x1654], R9 ;  /* 0x0016540901007387 */ /* 0x0003e20000100800 */
[----:B------:R-:W-:Y:S01]  /*a0fa0*/  VIADD R13, R2, UR32 ;  /* 0x00000020020d7c36 */ /* 0x000fe20008000000 */
[----:B------:R-:W2:Y:S02]  /*a0fb0*/  LDCU UR32, c[0x0][0x3b8] ;  /* 0x00007700ff2077ac */ /* 0x000ea40008000800 */
[----:B------:R1:W-:Y:S04]  /*a0fc0*/  STL [R1+0x16a4], R8 ;  /* 0x0016a40801007387 */ /* 0x0003e80000100800 */
[----:B0-----:R-:W3:Y:S01]  /*a0fd0*/  LDL.LU R2, [R1+0x4a0] ;  /* 0x0004a00001027983 */ /* 0x001ee20000300800 */
[----:B-1----:R-:W-:-:S02]  /*a0fe0*/  F2FP.SATFINITE.E4M3.F32.PACK_AB_MERGE_C R9, R16, R24, RZ ;  /* 0x000000181009723e */ /* 0x002fc400048070ff */
[----:B------:R-:W-:-:S03]  /*a0ff0*/  F2FP.SATFINITE.E4M3.F32.PACK_AB_MERGE_C R8, R21, R19, RZ ;  /* 0x000000131508723e */ /* 0x000fc600048070ff */
[----:B------:R5:W-:Y:S04]  /*a1000*/  STL [R1+0x16b8], R9 ;  /* 0x0016b80901007387 */ /* 0x000be80000100800 */
[----:B------:R-:W3:Y:S04]  /*a1010*/  LDL.LU R11, [R1+0x4a4] ;  /* 0x0004a400010b7983 */ /* 0x000ee80000300800 */
[----:B------:R0:W-:Y:S04]  /*a1020*/  STL [R1+0x1680], R8 ;  /* 0x0016800801007387 */ /* 0x0001e80000100800 */
[----:B------:R-:W3:Y:S04]  /*a1030*/  LDL.LU R19, [R1+0x4a8] ;  /* 0x0004a80001137983 */ /* 0x000ee80000300800 */
[----:B------:R-:W3:Y:S01]  /*a1040*/  LDL.LU R21, [R1+0x4ac] ;  /* 0x0004ac0001157983 */ /* 0x000ee20000300800 */
[----:B------:R-:W-:Y:S01]  /*a1050*/  VIADD R16, R13, UR33 ;  /* 0x000000210d107c36 */ /* 0x000fe20008000000 */
[----:B------:R-:W1:Y:S02]  /*a1060*/  LDCU UR33, c[0x0][0x3b8] ;  /* 0x00007700ff2177ac */ /* 0x000e640008000800 */
[----:B------:R-:W-:Y:S01]  /*a1070*/  STL [R1+0x39c4], R13 ;  /* 0x0039c40d01007387 */ /* 0x000fe20000100800 */
[----:B-----5:R-:W-:-:S05]  /*a1080*/  F2FP.SATFINITE.E4M3.F32.PACK_AB_MERGE_C R9, R3, R27, RZ ;  /* 0x0000001b0309723e */ /* 0x020fca00048070ff */
[----:B------:R-:W-:Y:S01]  /*a1090*/  STL [R1+0x167c], R9 ;  /* 0x00167c0901007387 */ /* 0x000fe20000100800 */
[----:B0-----:R-:W-:-:S03]  /*a10a0*/  F2FP.SATFINITE.E4M3.F32.PACK_AB_MERGE_C R8, R22, R25, RZ ;  /* 0x000000191608723e */ /* 0x001fc600048070ff */
[----:B------:R-:W-:Y:S04]  /*a10b0*/  STL [R1+0x39d4], R16 ;  /* 0x0039d41001007387 */ /* 0x000fe80000100800 */
[----:B------:R3:W-:Y:S04]  /*a10c0*/  STL [R1+0x161c], R8 ;  /* 0x00161c0801007387 */ /* 0x0007e80000100800 */
[----:B------:R-:W5:Y:S04]  /*a10d0*/  LDL.LU R12, [R1+0x4b0] ;  /* 0x0004b000010c7983 */ /* 0x000f680000300800 */
[----:B------:R-:W5:Y:S01]  /*a10e0*/  LDL.LU R10, [R1+0x4b4] ;  /* 0x0004b400010a7983 */ /* 0x000f620000300800 */
[----:B--2---:R-:W-:-:S05]  /*a10f0*/  F2FP.SATFINITE.E4M3.F32.PACK_AB_MERGE_C R7, R7, R23, RZ ;  /* 0x000000170707723e */ /* 0x004fca00048070ff */
[----:B------:R-:W-:Y:S04]  /*a1100*/  STL [R1+0x1658], R7 ;  /* 0x0016580701007387 */ /* 0x000fe80000100800 */
[----:B------:R-:W2:Y:S04]  /*a1110*/  LDL.LU R22, [R1+0x4b8] ;  /* 0x0004b80001167983 */ /* 0x000ea80000300800 */
[----:B------:R-:W2:Y:S01]  /*a1120*/  LDL.LU R23, [R1+0x4bc] ;  /* 0x0004bc0001177983 */ /* 0x000ea20000300800 */
[----:B------:R-:W-:Y:S01]  /*a1130*/  VIADD R3, R16, UR35 ;  /* 0x0000002310037c36 */ /* 0x000fe20008000000 */
[----:B------:R-:W0:Y:S02]  /*a1140*/  LDCU UR35, c[0x0][0x3b8] ;  /* 0x00007700ff2377ac */ /* 0x000e240008000800 */
[----:B----4-:R-:W-:Y:S01]  /*a1150*/  STL [R1+0x39d8], R26 ;  /* 0x0039d81a01007387 */ /* 0x010fe20000100800 */
[----:B------:R-:W-:Y:S01]  /*a1160*/  VIADD R25, R3, UR9 ;  /* 0x0000000903197c36 */ /* 0x000fe20008000000 */
[----:B---3--:R-:W-:-:S05]  /*a1170*/  F2FP.SATFINITE.E4M3.F32.PACK_AB_MERGE_C R8, R0, R17, RZ ;  /* 0x000000110008723e */ /* 0x008fca00048070ff */
[----:B------:R-:W-:Y:S04]  /*a1180*/  STL [R1+0x15fc], R8 ;  /* 0x0015fc0801007387 */ /* 0x000fe80000100800 */
[----:B------:R-:W3:Y:S01]  /*a1190*/  LDL.LU R15, [R1+0x4c0] ;  /* 0x0004c000010f7983 */ /* 0x000ee20000300800 */
[----:B------:R-:W-:-:S05]  /*a11a0*/  F2FP.SATFINITE.E4M3.F32.PACK_AB_MERGE_C R0, R6, R20, RZ ;  /* 0x000000140600723e */ /* 0x000fca00048070ff */
[----:B------:R4:W-:Y:S04]  /*a11b0*/  STL [R1+0x15f8], R0 ;  /* 0x0015f80001007387 */ /* 0x0009e80000100800 */
[----:B------:R-:W3:Y:S01]  /*a11c0*/  LDL.LU R24, [R1+0x4c4] ;  /* 0x0004c40001187983 */ /* 0x000ee20000300800 */
[----:B------:R-:W-:-:S03]  /*a11d0*/  IMAD.MOV.U32 R27, RZ, RZ, R4 ;  /* 0x000000ffff1b7224 */ /* 0x000fc600078e0004 */
[----:B------:R-:W3:Y:S04]  /*a11e0*/  LDL.LU R17, [R1+0x4c8] ;  /* 0x0004c80001117983 */ /* 0x000ee80000300800 */
[----:B------:R-:W3:Y:S01]  /*a11f0*/  LDL.LU R20, [R1+0x4cc] ;  /* 0x0004cc0001147983 */ /* 0x000ee20000300800 */
[----:B----4-:R-:W-:Y:S01]  /*a1200*/  VIADD R0, R25, UR37 ;  /* 0x0000002519007c36 */ /* 0x010fe20008000000 */
[----:B------:R-:W4:Y:S02]  /*a1210*/  LDCU UR37, c[0x0][0x3b8] ;  /* 0x00007700ff2577ac */ /* 0x000f240008000800 */
[----:B------:R-:W4:Y:S04]  /*a1220*/  LDL.LU R6, [R1+0x510] ;  /* 0x0005100001067983 */ /* 0x000f280000300800 */
[----:B------:R-:W4:Y:S01]  /*a1230*/  LDL.LU R4, [R1+0x514] ;  /* 0x0005140001047983 */ /* 0x000f220000300800 */
[----:B------:R-:W-:-:S03]  /*a1240*/  F2FP.SATFINITE.E4M3.F32.PACK_AB_MERGE_C R8, R11, R2, RZ ;  /* 0x000000020b08723e */ /* 0x000fc600048070ff */
[----:B------:R-:W-:Y:S01]  /*a1250*/  STL [R1+0x37f0], R25 ;  /* 0x0037f01901007387 */ /* 0x000fe20000100800 */
[----:B------:R-:W-:Y:S01]  /*a1260*/  VIADD R9, R0, UR38 ;  /* 0x0000002600097c36 */ /* 0x000fe20008000000 */
[----:B------:R-:W0:Y:S02]  /*a1270*/  LDCU UR38, c[0x0][0x3b8] ;  /* 0x00007700ff2677ac */ /* 0x000e240008000800 */
[----:B------:R-:W4:Y:S01]  /*a1280*/  LDL.LU R13, [R1+0x518] ;  /* 0x00051800010d7983 */ /* 0x000f220000300800 */
[----:B------:R-:W-:-:S03]  /*a1290*/  F2FP.SATFINITE.E4M3.F32.PACK_AB_MERGE_C R2, R21, R19, RZ ;  /* 0x000000131502723e */ /* 0x000fc600048070ff */
[----:B------:R0:W-:Y:S04]  /*a12a0*/  STL [R1+0x15a4], R8 ;  /* 0x0015a40801007387 */ /* 0x0001e80000100800 */
[----:B------:R-:W4:Y:S04]  /*a12b0*/  LDL.LU R21, [R1+0x51c] ;  /* 0x00051c0001157983 */ /* 0x000f280000300800 */
[----:B------:R1:W-:Y:S04]  /*a12c0*/  STL [R1+0x15a0], R2 ;  /* 0x0015a00201007387 */ /* 0x0003e80000100800 */
[----:B0-----:R-:W4:Y:S04]  /*a12d0*/  LDL.LU R8, [R1+0x4e0] ;  /* 0x0004e00001087983 */ /* 0x001f280000300800 */
[----:B-1----:R-:W4:Y:S04]  /*a12e0*/  LDL.LU R2, [R1+0x4e4] ;  /* 0x0004e40001027983 */ /* 0x002f280000300800 */
[----:B------:R0:W-:Y:S02]  /*a12f0*/  STL [R1+0x354c], R0 ;  /* 0x00354c0001007387 */ /* 0x0001e40000100800 */
[----:B0-----:R-:W-:-:S02]  /*a1300*/  IMAD.MOV.U32 R0, RZ, RZ, R9 ;  /* 0x000000ffff007224 */ /* 0x001fc400078e0009 */
[----:B------:R-:W4:Y:S04]  /*a1310*/  LDL.LU R9, [R1+0x4e8] ;  /* 0x0004e80001097983 */ /* 0x000f280000300800 */
[----:B------:R-:W4:Y:S04]  /*a1320*/  LDL.LU R28, [R1+0x4ec] ;  /* 0x0004ec00011c7983 */ /* 0x000f280000300800 */
[----:B------:R-:W4:Y:S04]  /*a1330*/  LDL.LU R11, [R1+0x4f0] ;  /* 0x0004f000010b7983 */ /* 0x000f280000300800 */
[----:B------:R-:W4:Y:S04]  /*a1340*/  LDL.LU R19, [R1+0x4f4] ;  /* 0x0004f40001137983 */ /* 0x000f280000300800 */
[----:B------:R-:W4:Y:S01]  /*a1350*/  LDL.LU R14, [R1+0x4f8] ;  /* 0x0004f800010e7983 */ /* 0x000f220000300800 */
[----:B-----5:R-:W-:-:S05]  /*a1360*/  F2FP.SATFINITE.E4M3.F32.PACK_AB_MERGE_C R10, R10, R12, RZ ;  /* 0x0000000c0a0a723e */ /* 0x020fca00048070ff */
[----:B------:R0:W-:Y:S04]  /*a1370*/  STL [R1+0x154c], R10 ;  /* 0x00154c0a01007387 */ /* 0x0001e80000100800 */
[----:B0-----:R-:W5:Y:S01]  /*a1380*/  LDL.LU R10, [R1+0x4fc] ;  /* 0x0004fc00010a7983 */ /* 0x001f620000300800 */
[----:B--2---:R-:W-:-:S05]  /*a1390*/  F2FP.SATFINITE.E4M3.F32.PACK_AB_MERGE_C R12, R23, R22, RZ ;  /* 0x00000016170c723e */ /* 0x004fca00048070ff */
[----:B------:R0:W-:Y:S04]  /*a13a0*/  STL [R1+0x1548], R12 ;  /* 0x0015480c01007387 */ /* 0x0001e80000100800 */
[----:B------:R-:W2:Y:S04]  /*a13b0*/  LDL.LU R22, [R1+0x500] ;  /* 0x0005000001167983 */ /* 0x000ea80000300800 */
[----:B------:R-:W2:Y:S01]  /*a13c0*/  LDL.LU R23, [R1+0x504] ;  /* 0x0005040001177983 */ /* 0x000ea20000300800 */
[----:B0-----:R-:W-:Y:S01]  /*a13d0*/  VIADD R12, R0, UR39 ;  /* 0x00000027000c7c36 */ /* 0x001fe20008000000 */
[----:B------:R-:W0:Y:S02]  /*a13e0*/  LDCU UR39, c[0x0][0x3b8] ;  /* 0x00007700ff2777ac */ /* 0x000e240008000800 */
[----:B------:R3:W-:Y:S02]  /*a13f0*/  STL [R1+0x35f0], R0 ;  /* 0x0035f00001007387 */ /* 0x0007e40000100800 */
[----:B---3--:R-:W-:-:S02]  /*a1400*/  F2FP.SATFINITE.E4M3.F32.PACK_AB_MERGE_C R0, R24, R15, RZ ;  /* 0x0000000f1800723e */ /* 0x008fc400048070ff */
[----:B------:R-:W3:Y:S04]  /*a1410*/  LDL.LU R15, [R1+0x508] ;  /* 0x00050800010f7983 */ /* 0x000ee80000300800 */
[----:B------:R-:W3:Y:S04]  /*a1420*/  LDL.LU R24, [R1+0x50c] ;  /* 0x00050c0001187983 */ /* 0x000ee80000300800 */
[----:B------:R1:W-:Y:S02]  /*a1430*/  STL [R1+0x14f4], R0 ;  /* 0x0014f40001007387 */ /* 0x0003e40000100800 */
[----:B-1----:R-:W-:-:S05]  /*a1440*/  F2FP.SATFINITE.E4M3.F32.PACK_AB_MERGE_C R0, R20, R17, RZ ;  /* 0x000000111400723e */ /* 0x002fca00048070ff */
[----:B------:R4:W-:Y:S04]  /*a1450*/  STL [R1+0x14f0], R0 ;  /* 0x0014f00001007387 */ /* 0x0009e80000100800 */
[----:B------:R-:W3:Y:S01]  /*a1460*/  LDL.LU R17, [R1+0x5a0] ;  /* 0x0005a00001117983 */ /* 0x000ee20000300800 */
[----:B----4-:R-:W-:-:S03]  /*a1470*/  F2FP.SATFINITE.E4M3.F32.PACK_AB_MERGE_C R0, R4, R6, RZ ;  /* 0x000000060400723e */ /* 0x010fc600048070ff */
[----:B------:R-:W4:Y:S01]  /*a1480*/  LDL.LU R6, [R1+0x5a4] ;  /* 0x0005a40001067983 */ /* 0x000f220000300800 */
[----:B------:R-:W-:-:S03]  /*a1490*/  F2FP.SATFINITE.E4M3.F32.PACK_AB_MERGE_C R21, R21, R13, RZ ;  /* 0x0000000d1515723e */ /* 0x000fc600048070ff */
[----:B------:R1:W-:Y:S04]  /*a14a0*/  STL [R1+0x14e0], R0 ;  /* 0x0014e00001007387 */ /* 0x0003e80000100800 */
[----:B------:R-:W-:Y:S01]  /*a14b0*/  STL [R1+0x3064], R21 ;  /* 0x0030641501007387 */ /* 0x000fe20000100800 */
[----:B-1----:R-:W-:-:S03]  /*a14c0*/  F2FP.SATFINITE.E4M3.F32.PACK_AB_MERGE_C R0, R2, R8, RZ ;  /* 0x000000080200723e */ /* 0x002fc600048070ff */
[----:B------:R-:W4:Y:S04]  /*a14d0*/  LDL.LU R8, [R1+0x5a8] ;  /* 0x0005a80001087983 */ /* 0x000f280000300800 */
[----:B------:R-:W4:Y:S04]  /*a14e0*/  LDL.LU R2, [R1+0x5ac] ;  /* 0x0005ac0001027983 */ /* 0x000f280000300800 */
[----:B------:R-:W-:Y:S01]  /*a14f0*/  STL [R1+0x14ac], R0 ;  /* 0x0014ac0001007387 */ /* 0x000fe20000100800 */
[----:B------:R-:W-:Y:S02]  /*a1500*/  F2FP.SATFINITE.E4M3.F32.PACK_AB_MERGE_C R13, R28, R9, RZ ;  /* 0x000000091c0d723e */ /* 0x000fe400048070ff */
[----:B------:R-:W-:-:S02]  /*a1510*/  F2FP.SATFINITE.E4M3.F32.PACK_AB_MERGE_C R9, R19, R11, RZ ;  /* 0x0000000b1309723e */ /* 0x000fc400048070ff */
[----:B------:R-:W4:Y:S04]  /*a1520*/  LDL.LU R11, [R1+0x520] ;  /* 0x00052000010b7983 */ /* 0x000f280000300800 */
[----:B------:R-:W-:Y:S04]  /*a1530*/  STL [R1+0x14a8], R13 ;  /* 0x0014a80d01007387 */ /* 0x000fe80000100800 */
[----:B------:R-:W4:Y:S04]  /*a1540*/  LDL.LU R19, [R1+0x524] ;  /* 0x0005240001137983 */ /* 0x000f280000300800 */
[----:B------:R2:W-:Y:S01]  /*a1550*/  STL [R1+0x149c], R9 ;  /* 0x00149c0901007387 */ /* 0x0005e20000100800 */
[----:B-----5:R-:W-:-:S02]  /*a1560*/  F2FP.SATFINITE.E4M3.F32.PACK_AB_MERGE_C R10, R10, R14, RZ ;  /* 0x0000000e0a0a723e */ /* 0x020fc400048070ff */
[----:B--2---:R-:W-:Y:S02]  /*a1570*/  F2FP.SATFINITE.E4M3.F32.PACK_AB_MERGE_C R9, R23, R22, RZ ;  /* 0x000000161709723e */ /* 0x004fe400048070ff */
[----:B------:R-:W2:Y:S04]  /*a1580*/  LDL.LU R22, [R1+0x528] ;  /* 0x0005280001167983 */ /* 0x000ea80000300800 */
[----:B------:R1:W-:Y:S04]  /*a1590*/  STL [R1+0x1498], R10 ;  /* 0x0014980a01007387 */ /* 0x0003e80000100800 */
[----:B------:R-:W2:Y:S01]  /*a15a0*/  LDL.LU R23, [R1+0x52c] ;  /* 0x00052c0001177983 */ /* 0x000ea20000300800 */
[----:B------:R-:W-:-:S04]  /*a15b0*/  VIADD R29, R12, UR11 ;  /* 0x0000000b0c1d7c36 */ /* 0x000fc80008000000 */
[----:B------:R-:W-:Y:S01]  /*a15c0*/  VIADD R20, R29, UR10 ;  /* 0x0000000a1d147c36 */ /* 0x000fe20008000000 */
[----:B------:R3:W-:Y:S01]  /*a15d0*/  STL [R1+0x1490], R9 ;  /* 0x0014900901007387 */ /* 0x0007e20000100800 */
[----:B------:R-:W-:Y:S01]  /*a15e0*/  IMAD.MOV.U32 R21, RZ, RZ, R27 ;  /* 0x000000ffff157224 */ /* 0x000fe200078e001b */
[----:B------:R-:W5:Y:S01]  /*a15f0*/  LDCU.64 UR10, c[0x0][0x390] ;  /* 0x00007200ff0a77ac */ /* 0x000f620008000a00 */
[----:B------:R-:W-:Y:S02]  /*a1600*/  VIADD R0, R20, UR43 ;  /* 0x0000002b14007c36 */ /* 0x000fe40008000000 */
[----:B------:R-:W-:Y:S01]  /*a1610*/  IMAD R7, R26, UR8, RZ ;  /* 0x000000081a077c24 */ /* 0x000fe2000f8e02ff */
[----:B------:R-:W0:Y:S01]  /*a1620*/  LDCU.64 UR8, c[0x0][0x390] ;  /* 0x00007200ff0877ac */ /* 0x000e220008000a00 */
[----:B------:R-:W-:Y:S01]  /*a1630*/  VIADD R28, R0, UR44 ;  /* 0x0000002c001c7c36 */ /* 0x000fe20008000000 */
[----:B------:R-:W0:Y:S04]  /*a1640*/  LDCU UR43, c[0x0][0x3b8] ;  /* 0x00007700ff2b77ac */ /* 0x000e280008000800 */
[----:B------:R0:W-:Y:S01]  /*a1650*/  STL.64 [R1+0x3308], R28 ;  /* 0x0033081c01007387 */ /* 0x0001e20000100a00 */
[----:B-1----:R-:W-:Y:S01]  /*a1660*/  VIADD R10, R28, UR45 ;  /* 0x0000002d1c0a7c36 */ /* 0x002fe20008000000 */
[----:B------:R-:W1:Y:S01]  /*a1670*/  LDCU UR44, c[0x0][0x3b8] ;  /* 0x00007700ff2c77ac */ /* 0x000e620008000800 */
[----:B------:R-:W0:Y:S01]  /*a1680*/  LDCU UR45, c[0x0][0x3b8] ;  /* 0x00007700ff2d77ac */ /* 0x000e220008000800 */
[----:B---3--:R-:W-:-:S02]  /*a1690*/  F2FP.SATFINITE.E4M3.F32.PACK_AB_MERGE_C R9, R24, R15, RZ ;  /* 0x0000000f1809723e */ /* 0x008fc400048070ff */
[----:B------:R-:W3:Y:S04]  /*a16a0*/  LDL.LU R24, [R1+0x530] ;  /* 0x0005300001187983 */ /* 0x000ee80000300800 */
[----:B------:R-:W-:Y:S04]  /*a16b0*/  STL [R1+0x148c], R9 ;  /* 0x00148c0901007387 */ /* 0x000fe80000100800 */
[----:B------:R-:W3:Y:S04]  /*a16c0*/  LDL.LU R27, [R1+0x534] ;  /* 0x00053400011b7983 */ /* 0x000ee80000300800 */
[----:B------:R-:W3:Y:S01]  /*a16d0*/  LDL.LU R15, [R1+0x538] ;  /* 0x00053800010f7983 */ /* 0x000ee20000300800 */
[----:B0-----:R-:W-:Y:S01]  /*a16e0*/  VIADD R28, R10, UR77 ;  /* 0x0000004d0a1c7c36 */ /* 0x001fe20008000000 */
[----:B----4-:R-:W-:Y:S01]  /*a16f0*/  F2FP.SATFINITE.E4M3.F32.PACK_AB_MERGE_C R6, R6, R17, RZ ;  /* 0x000000110606723e */ /* 0x010fe200048070ff */
[----:B------:R-:W0:Y:S01]  /*a1700*/  LDCU UR77, c[0x0][0x39c] ;  /* 0x00007380ff4d77ac */ /* 0x000e220008000800 */
[----:B------:R-:W4:Y:S04]  /*a1710*/  LDL.LU R17, [R1+0x53c] ;  /* 0x00053c0001117983 */ /* 0x000f280000300800 */
[----:B------:R-:W-:Y:S04]  /*a1720*/  STL [R1+0xdac], R6 ;  /* 0x000dac0601007387 */ /* 0x000fe80000100800 */
[----:B------:R0:W-:Y:S01]  /*a1730*/  STL [R1+0x3388], R28 ;  /* 0x0033881c01007387 */ /* 0x0001e20000100800 */
[----:B------:R-:W-:Y:S01]  /*a1740*/  VIADD R29, R28, UR55 ;  /* 0x000000371c1d7c36 */ /* 0x000fe20008000000 */
[----:B------:R-:W-:-:S02]  /*a1750*/  F2FP.SATFINITE.E4M3.F32.PACK_AB_MERGE_C R2, R2, R8, RZ ;  /* 0x000000080202723e */ /* 0x000fc400048070ff */
[----:B------:R-:W4:Y:S01]  /*a1760*/  LDL.LU R26, [R1+0x540] ;  /* 0x00054000011a7983 */ /* 0x000f220000300800 */
[----:B------:R-:W-:-:S03]  /*a1770*/  F2FP.SATFINITE.E4M3.F32.PACK_AB_MERGE_C R19, R19, R11, RZ ;  /* 0x0000000b1313723e */ /* 0x000fc600048070ff */
[----:B------:R-:W4:Y:S01]  /*a1780*/  LDL.LU R16, [R1+0x544] ;  /* 0x0005440001107983 */ /* 0x000f220000300800 */
[----:B------:R-:W-:Y:S01]  /*a1790*/  IADD3 R4, P0, PT, R5, UR8, RZ ;  /* 0x0000000805047c10 */ /* 0x000fe2000ff1e0ff */
[----:B------:R-:W1:Y:S02]  /*a17a0*/  LDCU UR55, c[0x0][0x3b8] ;  /* 0x00007700ff3777ac */ /* 0x000e640008000800 */
[----:B------:R-:W-:Y:S04]  /*a17b0*/  STL [R1+0x1488], R2 ;  /* 0x0014880201007387 */ /* 0x000fe80000100800 */
[----:B------:R-:W4:Y:S04]  /*a17c0*/  LDL.LU R8, [R1+0x548] ;  /* 0x0005480001087983 */ /* 0x000f280000300800 */
[----:B0-----:R-:W4:Y:S04]  /*a17d0*/  LDL.LU R28, [R1+0x550] ;  /* 0x00055000011c7983 */ /* 0x001f280000300800 */
[----:B------:R-:W4:Y:S04]  /*a17e0*/  LDL.LU R25, [R1+0x554] ;  /* 0x0005540001197983 */ /* 0x000f280000300800 */
[----:B------:R0:W-:Y:S04]  /*a17f0*/  STL [R1+0x305c], R19 ;  /* 0x00305c1301007387 */ /* 0x0001e80000100800 */
[----:B------:R1:W-:Y:S01]  /*a1800*/  STL [R1+0x3620], R29 ;  /* 0x0036201d01007387 */ /* 0x0003e20000100800 */
[----:B0-----:R-:W-:-:S02]  /*a1810*/  IMAD.MOV.U32 R19, RZ, RZ, R0 ;  /* 0x000000ffff137224 */ /* 0x001fc400078e0000 */
[----:B------:R-:W-:Y:S01]  /*a1820*/  VIADD R0, R29, UR51 ;  /* 0x000000331d007c36 */ /* 0x000fe20008000000 */
[----:B------:R-:W-:Y:S01]  /*a1830*/  LEA.HI.X.SX32 R5, R5, UR9, 0x1, P0 ;  /* 0x0000000905057c11 */ /* 0x000fe200080f0eff */
[----:B-1----:R-:W4:Y:S01]  /*a1840*/  LDL.LU R29, [R1+0x54c] ;  /* 0x00054c00011d7983 */ /* 0x002f220000300800 */
[----:B--2---:R-:W-:Y:S01]  /*a1850*/  F2FP.SATFINITE.E4M3.F32.PACK_AB_MERGE_C R2, R23, R22, RZ ;  /* 0x000000161702723e */ /* 0x004fe200048070ff */
[----:B------:R-:W0:Y:S02]  /*a1860*/  LDCU.64 UR8, c[0x0][0x398] ;  /* 0x00007300ff0877ac */ /* 0x000e240008000a00 */
[----:B------:R-:W2:Y:S01]  /*a1870*/  LDL.LU R23, [R1+0x558] ;  /* 0x0005580001177983 */ /* 0x000ea20000300800 */
[----:B------:R-:W1:Y:S03]  /*a1880*/  LDCU UR51, c[0x0][0x39c] ;  /* 0x00007380ff3377ac */ /* 0x000e660008000800 */
[----:B------:R-:W2:Y:S01]  /*a1890*/  LDL.LU R22, [R1+0x55c] ;  /* 0x00055c0001167983 */ /* 0x000ea20000300800 */
[----:B-----5:R-:W-:-:S04]  /*a18a0*/  IADD3 R6, P0, PT, R7, UR10, RZ ;  /* 0x0000000a07067c10 */ /* 0x020fc8000ff1e0ff */
[----:B------:R-:W-:Y:S01]  /*a18b0*/  LEA.HI.X.SX32 R7, R7, UR11, 0x1, P0 ;  /* 0x0000000b07077c11 */ /* 0x000fe200080f0eff */
[----:B------:R-:W5:Y:S01]  /*a18c0*/  LDCU.64 UR10, c[0x0][0x398] ;  /* 0x00007300ff0a77ac */ /* 0x000f620008000a00 */
[----:B------:R0:W-:Y:S04]  /*a18d0*/  STL [R1+0x1520], R2 ;  /* 0x0015200201007387 */ /* 0x0001e80000100800 */
[----:B------:R-:W2:Y:S04]  /*a18e0*/  LDL.LU R9, [R1+0x560] ;  /* 0x0005600001097983 */ /* 0x000ea80000300800 */
[----:B------:R-:W2:Y:S04]  /*a18f0*/  LDL.LU R14, [R1+0x564] ;  /* 0x00056400010e7983 */ /* 0x000ea80000300800 */
[----:B0-----:R-:W2:Y:S01]  /*a1900*/  LDL.LU R2, [R1+0x568] ;  /* 0x0005680001027983 */ /* 0x001ea20000300800 */
[----:B-----5:R-:W-:Y:S01]  /*a1910*/  UMOV UR7, UR10 ;  /* 0x0000000a00077c82 */ /* 0x020fe20008000000 */
[----:B------:R-:W-:Y:S01]  /*a1920*/  UMOV UR5, UR11 ;  /* 0x0000000b00057c82 */ /* 0x000fe20008000000 */
[----:B------:R-:W0:Y:S01]  /*a1930*/  LDCU.64 UR10, c[0x0][0x398] ;  /* 0x00007300ff0a77ac */ /* 0x000e220008000a00 */
[----:B---3--:R-:W-:-:S02]  /*a1940*/  F2FP.SATFINITE.E4M3.F32.PACK_AB_MERGE_C R11, R27, R24, RZ ;  /* 0x000000181b0b723e */ /* 0x008fc400048070ff */
[----:B------:R-:W3:Y:S04]  /*a1950*/  LDL.LU R24, [R1+0x56c] ;  /* 0x00056c0001187983 */ /* 0x000ee80000300800 */
[----:B------:R5:W-:Y:S04]  /*a1960*/  STL [R1+0x156c], R11 ;  /* 0x00156c0b01007387 */ /* 0x000be80000100800 */
[----:B------:R-:W3:Y:S04]  /*a1970*/  LDL.LU R27, [R1+0x570] ;  /* 0x00057000011b7983 */ /* 0x000ee80000300800 */
[----:B-----5:R-:W5:Y:S01]  /*a1980*/  LDL.LU R11, [R1+0x574] ;  /* 0x00057400010b7983 */ /* 0x020f620000300800 */
[----:B----4-:R-:W-:-:S05]  /*a1990*/  F2FP.SATFINITE.E4M3.F32.PACK_AB_MERGE_C R15, R17, R15, RZ ;  /* 0x0000000f110f723e */ /* 0x010fca00048070ff */
[----:B------:R0:W-:Y:S02]  /*a19a0*/  STL [R1+0x1578], R15 ;  /* 0x0015780f01007387 */ /* 0x0001e40000100800 */
[----:B0-----:R-:W-:Y:S01]  /*a19b0*/  IMAD.U32 R15, RZ, RZ, UR11 ;  /* 0x0000000bff0f7e24 */ /* 0x001fe2000f8e00ff */
[----:B------:R-:W-:-:S04]  /*a19c0*/  F2FP.SATFINITE.E4M3.F32.PACK_AB_MERGE_C R16, R16, R26, RZ ;  /* 0x0000001a1010723e */ /* 0x000fc800048070ff */
[----:B------:R0:W-:Y:S01]  /*a19d0*/  STL [R1+0x169c], R15 ;  /* 0x00169c0f01007387 */ /* 0x0001e20000100800 */
[----:B------:R-:W-:Y:S01]  /*a19e0*/  F2FP.SATFINITE.E4M3.F32.PACK_AB_MERGE_C R28, R25, R28, RZ ;  /* 0x0000001c191c723e */ /* 0x000fe200048070ff */
[----:B0-----:R-:W-:Y:S01]  /*a19f0*/  IMAD.MOV.U32 R15, RZ, RZ, R18 ;  /* 0x000000ffff0f7224 */ /* 0x001fe200078e0012 */
[----:B------:R-:W-:Y:S01]  /*a1a00*/  F2FP.SATFINITE.E4M3.F32.PACK_AB_MERGE_C R29, R29, R8, RZ ;  /* 0x000000081d1d723e */ /* 0x000fe200048070ff */
[----:B------:R-:W4:Y:S01]  /*a1a10*/  LDL.LU R18, [R1+0x578] ;  /* 0x0005780001127983 */ /* 0x000f220000300800 */
[----:B--2---:R-:W-:-:S03]  /*a1a20*/  F2FP.SATFINITE.E4M3.F32.PACK_AB_MERGE_C R22, R22, R23, RZ ;  /* 0x000000171616723e */ /* 0x004fc600048070ff */
[----:B------:R-:W2:Y:S01]  /*a1a30*/  LDL.LU R26, [R1+0x39d8] ;  /* 0x0039d800011a7983 */ /* 0x000ea20000300800 */
[----:B------:R-:W-:Y:S01]  /*a1a40*/  VIADD R13, R0, UR54 ;  /* 0x00000036000d7c36 */ /* 0x000fe20008000000 */
[----:B------:R-:W-:Y:S02]  /*a1a50*/  F2FP.SATFINITE.E4M3.F32.PACK_AB_MERGE_C R14, R14, R9, RZ ;  /* 0x000000090e0e723e */ /* 0x000fe400048070ff */
[----:B------:R0:W-:Y:S01]  /*a1a60*/  STL [R1+0x15c0], R16 ;  /* 0x0015c01001007387 */ /* 0x0001e20000100800 */
[----:B------:R-:W-:Y:S01]  /*a1a70*/  UMOV UR6, UR10 ;  /* 0x0000000a00067c82 */ /* 0x000fe20008000000 */
[----:B------:R-:W-:Y:S01]  /*a1a80*/  VIADD R17, R13, UR50 ;  /* 0x000000320d117c36 */ /* 0x000fe20008000000 */
[----:B------:R-:W1:Y:S01]  /*a1a90*/  LDCU UR10, c[0x0][0x39c] ;  /* 0x00007380ff0a77ac */ /* 0x000e620008000800 */
[----:B------:R-:W1:Y:S01]  /*a1aa0*/  LDCU UR50, c[0x0][0x3b8] ;  /* 0x00007700ff3277ac */ /* 0x000e620008000800 */
[----:B0-----:R-:W4:Y:S01]  /*a1ab0*/  LDL.LU R16, [R1+0x39d4] ;  /* 0x0039d40001107983 */ /* 0x001f220000300800 */
[----:B------:R-:W0:Y:S03]  /*a1ac0*/  LDCU UR54, c[0x0][0x3b8] ;  /* 0x00007700ff3677ac */ /* 0x000e260008000800 */
[----:B------:R-:W4:Y:S01]  /*a1ad0*/  LDL.LU R8, [R1+0x39d0] ;  /* 0x0039d00001087983 */ /* 0x000f220000300800 */
[----:B------:R-:W0:Y:S03]  /*a1ae0*/  LDCU UR11, c[0x0][0x3b8] ;  /* 0x00007700ff0b77ac */ /* 0x000e260008000800 */
[----:B------:R1:W-:Y:S04]  /*a1af0*/  STL [R1+0x15bc], R29 ;  /* 0x0015bc1d01007387 */ /* 0x0003e80000100800 */
[----:B-1----:R-:W4:Y:S04]  /*a1b00*/  LDL.LU R29, [R1+0x580] ;  /* 0x00058000011d7983 */ /* 0x002f280000300800 */
[----:B------:R1:W-:Y:S04]  /*a1b10*/  STL [R1+0x1620], R28 ;  /* 0x0016201c01007387 */ /* 0x0003e80000100800 */
[----:B-1----:R-:W4:Y:S04]  /*a1b20*/  LDL.LU R28, [R1+0x584] ;  /* 0x00058400011c7983 */ /* 0x002f280000300800 */
[----:B------:R-:W4:Y:S04]  /*a1b30*/  LDL.LU R23, [R1+0x39cc] ;  /* 0x0039cc0001177983 */ /* 0x000f280000300800 */
[----:B------:R1:W-:Y:S04]  /*a1b40*/  STL [R1+0x1634], R22 ;  /* 0x0016341601007387 */ /* 0x0003e80000100800 */
[----:B-1----:R-:W4:Y:S01]  /*a1b50*/  LDL.LU R22, [R1+0x39c8] ;  /* 0x0039c80001167983 */ /* 0x002f220000300800 */
[----:B---3--:R-:W-:-:S02]  /*a1b60*/  F2FP.SATFINITE.E4M3.F32.PACK_AB_MERGE_C R24, R24, R2, RZ ;  /* 0x000000021818723e */ /* 0x008fc400048070ff */
[----:B-----5:R-:W-:Y:S02]  /*a1b70*/  F2FP.SATFINITE.E4M3.F32.PACK_AB_MERGE_C R11, R11, R27, RZ ;  /* 0x0000001b0b0b723e */ /* 0x020fe400048070ff */
[----:B--2---:R-:W-:-:S04]  /*a1b80*/  ISETP.GE.AND P0, PT, R26, UR76, PT ;  /* 0x0000004c1a007c0c */ /* 0x004fc8000bf06270 */
[C---:B------:R-:W-:Y:S01]  /*a1b90*/  ISETP.LT.AND P0, PT, R21.reuse, UR9, !P0 ;  /* 0x0000000915007c0c */ /* 0x040fe2000c701270 */
[----:B------:R-:W1:Y:S01]  /*a1ba0*/  LDCU UR9, c[0x0][0x39c] ;  /* 0x00007380ff0977ac */ /* 0x000e620008000800 */
[----:B----4-:R-:W-:Y:S02]  /*a1bb0*/  IMAD.MOV.U32 R25, RZ, RZ, R8 ;  /* 0x000000ffff197224 */ /* 0x010fe400078e0008 */
[----:B------:R-:W-:Y:S01]  /*a1bc0*/  VIADD R8, R21, 0x58 ;  /* 0x0000005815087836 */ /* 0x000fe20000000000 */
[----:B------:R-:W-:-:S08]  /*a1bd0*/  LOP3.LUT R23, R23, 0xefffffff, RZ, 0xc0, !PT ;  /* 0xefffffff17177812 */ /* 0x000fd000078ec0ff */
[----:B------:R-:W-:Y:S02]  /*a1be0*/  @P0 LOP3.LUT R23, R23, 0x10000000, RZ, 0xfc, !PT ;  /* 0x1000000017170812 */ /* 0x000fe400078efcff */
[----:B------:R-:W-:Y:S01]  /*a1bf0*/  ISETP.GE.AND P0, PT, R8, UR51, PT ;  /* 0x0000003308007c0c */ /* 0x000fe2000bf06270 */
[----:B------:R-:W-:Y:S01]  /*a1c00*/  IMAD.MOV.U32 R8, RZ, RZ, R12 ;  /* 0x000000ffff087224 */ /* 0x000fe200078e000c */
[----:B------:R-:W2:Y:S01]  /*a1c10*/  LDCU UR51, c[0x0][0x3b8] ;  /* 0x00007700ff3377ac */ /* 0x000ea20008000800 */
[----:B------:R3:W-:Y:S04]  /*a1c20*/  STL.64 [R1+0x30a0], R22 ;  /* 0x0030a01601007387 */ /* 0x0007e80000100a00 */
[----:B---3--:R-:W3:Y:S01]  /*a1c30*/  LDL.LU R23, [R1+0x108] ;  /* 0x0001080001177983 */ /* 0x008ee20000300800 */
[----:B------:R-:W-:-:S03]  /*a1c40*/  IMAD.MOV.U32 R22, RZ, RZ, R13 ;  /* 0x000000ffff167224 */ /* 0x000fc600078e000d */
[----:B------:R-:W4:Y:S04]  /*a1c50*/  LDL.LU R13, [R1+0x39c4] ;  /* 0x0039c400010d7983 */ /* 0x000f280000300800 */
[----:B------:R-:W5:Y:S04]  /*a1c60*/  LDL.LU R9, [R1+0x39c0] ;  /* 0x0039c00001097983 */ /* 0x000f680000300800 */
[----:B------:R0:W-:Y:S01]  /*a1c70*/  STL [R1+0x1678], R14 ;  /* 0x0016780e01007387 */ /* 0x0001e20000100800 */
[----:B------:R-:W-:Y:S01]  /*a1c80*/  ISETP.LT.AND P1, PT, R26, UR7, !P0 ;  /* 0x000000071a007c0c */ /* 0x000fe2000c721270 */
[----:B------:R-:W1:Y:S02]  /*a1c90*/  LDCU UR7, c[0x0][0x39c] ;  /* 0x00007380ff0777ac */ /* 0x000e640008000800 */
[----:B0-----:R-:W2:Y:S04]  /*a1ca0*/  LDL.LU R14, [R1+0x39bc] ;  /* 0x0039bc00010e7983 */ /* 0x001ea80000300800 */
[----:B------:R-:W2:Y:S04]  /*a1cb0*/  LDL.LU R12, [R1+0x39b8] ;  /* 0x0039b800010c7983 */ /* 0x000ea80000300800 */
[----:B------:R-:W2:Y:S04]  /*a1cc0*/  LDL.LU R2, [R1+0x39b4] ;  /* 0x0039b40001027983 */ /* 0x000ea80000300800 */
[----:B------:R0:W-:Y:S04]  /*a1cd0*/  STL [R1+0x168c], R24 ;  /* 0x00168c1801007387 */ /* 0x0001e80000100800 */
[----:B0-----:R-:W2:Y:S04]  /*a1ce0*/  LDL.LU R24, [R1+0x39b0] ;  /* 0x0039b00001187983 */ /* 0x001ea80000300800 */
[----:B------:R-:W2:Y:S04]  /*a1cf0*/  LDL.LU R27, [R1+0x39ac] ;  /* 0x0039ac00011b7983 */ /* 0x000ea80000300800 */
[----:B------:R0:W-:Y:S04]  /*a1d00*/  STL [R1+0x16a0], R11 ;  /* 0x0016a00b01007387 */ /* 0x0001e80000100800 */
[----:B0-----:R-:W2:Y:S04]  /*a1d10*/  LDL.LU R11, [R1+0x264] ;  /* 0x00026400010b7983 */ /* 0x001ea80000300800 */
[----:B------:R0:W-:Y:S04]  /*a1d20*/  STL [R1+0x3144], R26 ;  /* 0x0031441a01007387 */ /* 0x0001e80000100800 */
[----:B0-----:R-:W2:Y:S02]  /*a1d30*/  LDL.LU R26, [R1+0x57c] ;  /* 0x00057c00011a7983 */ /* 0x001ea40000300800 */
[----:B--2---:R-:W-:-:S02]  /*a1d40*/  F2FP.SATFINITE.E4M3.F32.PACK_AB_MERGE_C R26, R26, R18, RZ ;  /* 0x000000121a1a723e */ /* 0x004fc400048070ff */
[----:B------:R-:W2:Y:S04]  /*a1d50*/  LDL.LU R18, [R1+0x39a8] ;  /* 0x0039a80001127983 */ /* 0x000ea80000300800 */
[----:B------:R-:W-:Y:S04]  /*a1d60*/  STL [R1+0x1698], R26 ;  /* 0x0016981a01007387 */ /* 0x000fe80000100800 */
[----:B------:R-:W-:Y:S04]  /*a1d70*/  STL.64 [R1+0x3380], R20 ;  /* 0x0033801401007387 */ /* 0x000fe80000100a00 */
[----:B------:R-:W-:Y:S04]  /*a1d80*/  STL.64 [R1+0x33a8], R2 ;  /* 0x0033a80201007387 */ /* 0x000fe80000100a00 */
[----:B------:R0:W-:Y:S04]  /*a1d90*/  STL [R1+0x34c8], R3 ;  /* 0x0034c80301007387 */ /* 0x0001e80000100800 */
[----:B0-----:R-:W3:Y:S01]  /*a1da0*/  LDL.LU R3, [R1] ;  /* 0x0000000001037983 */ /* 0x001ee20000300800 */
[----:B------:R-:W-:-:S02]  /*a1db0*/  ISETP.LT.AND P0, PT, R2, UR6, !P0 ;  /* 0x0000000602007c0c */ /* 0x000fc4000c701270 */
[----:B------:R-:W-:Y:S01]  /*a1dc0*/  F2FP.SATFINITE.E4M3.F32.PACK_AB_MERGE_C R2, R28, R29, RZ ;  /* 0x0000001d1c02723e */ /* 0x000fe200048070ff */
[----:B------:R-:W-:-:S04]  /*a1dd0*/  IMAD.MOV.U32 R26, RZ, RZ, R8 ;  /* 0x000000ffff1a7224 */ /* 0x000fc800078e0008 */
[----:B------:R5:W-:Y:S01]  /*a1de0*/  STL [R1+0x1638], R2 ;  /* 0x0016380201007387 */ /* 0x000be20000100800 */
[----:B------:R-:W-:Y:S02]  /*a1df0*/  VIADD R8, R21, 0x57 ;  /* 0x0000005715087836 */ /* 0x000fe40000000000 */
[----:B------:R-:W-:Y:S02]  /*a1e00*/  IMAD.MOV.U32 R29, RZ, RZ, R10 ;  /* 0x000000ffff1d7224 */ /* 0x000fe400078e000a */
[----:B------:R-:W-:Y:S02]  /*a1e10*/  VIADD R28, R17, UR56 ;  /* 0x00000038111c7c36 */ /* 0x000fe40008000000 */
[----:B-----5:R-:W-:Y:S01]  /*a1e20*/  IMAD.MOV.U32 R2, RZ, RZ, R9 ;  /* 0x000000ffff027224 */ /* 0x020fe200078e0009 */
[----:B------:R-:W-:Y:S01]  /*a1e30*/  SHF.R.S32.HI R9, RZ, 0x1f, R11 ;  /* 0x0000001fff097819 */ /* 0x000fe2000001140b */
[----:B------:R-:W0:Y:S01]  /*a1e40*/  LDCU UR56, c[0x0][0x3b8] ;  /* 0x00007700ff3877ac */ /* 0x000e220008000800 */
[----:B------:R-:W-:Y:S01]  /*a1e50*/  ISETP.GE.AND P2, PT, R8, UR10, PT ;  /* 0x0000000a08007c0c */ /* 0x000fe2000bf46270 */
[----:B------:R-:W5:Y:S01]  /*a1e60*/  LDCU UR10, c[0x0][0x3b8] ;  /* 0x00007700ff0a77ac */ /* 0x000f620008000800 */
[----:B--2---:R-:W-:-:S04]  /*a1e70*/  LOP3.LUT R18, R18, 0xffffdfff, RZ, 0xc0, !PT ;  /* 0xffffdfff12127812 */ /* 0x004fc800078ec0ff */
[----:B------:R-:W-:-:S04]  /*a1e80*/  @P1 LOP3.LUT R18, R18, 0x2000, RZ, 0xfc, !PT ;  /* 0x0000200012121812 */ /* 0x000fc800078efcff */
[----:B------:R-:W-:-:S04]  /*a1e90*/  LOP3.LUT R18, R18, 0xffffefff, RZ, 0xc0, !PT ;  /* 0xffffefff12127812 */ /* 0x000fc800078ec0ff */
[----:B------:R-:W-:-:S05]  /*a1ea0*/  @P0 LOP3.LUT R18, R18, 0x1000, RZ, 0xfc, !PT ;  /* 0x0000100012120812 */ /* 0x000fca00078efcff */
[----:B------:R-:W-:Y:S04]  /*a1eb0*/  STL [R1+0x30a8], R18 ;  /* 0x0030a81201007387 */ /* 0x000fe80000100800 */
[----:B------:R2:W-:Y:S01]  /*a1ec0*/  STL.64 [R1+0x3888], R16 ;  /* 0x0038881001007387 */ /* 0x0005e20000100a00 */
[----:B------:R-:W-:-:S03]  /*a1ed0*/  IADD3 R10, P1, PT, R11, R6, RZ ;  /* 0x000000060b0a7210 */ /* 0x000fc60007f3e0ff */
[----:B------:R0:W-:Y:S01]  /*a1ee0*/  STL [R1+0x3988], R17 ;  /* 0x0039881101007387 */ /* 0x0001e20000100800 */
[----:B---3--:R-:W-:Y:S02]  /*a1ef0*/  SHF.R.S32.HI R8, RZ, 0x1f, R3 ;  /* 0x0000001fff087819 */ /* 0x008fe40000011403 */
[-C--:B--2---:R-:W-:Y:S02]  /*a1f00*/  IADD3 R16, P3, PT, R11, R4.reuse, RZ ;  /* 0x000000040b107210 */ /* 0x084fe40007f7e0ff */
[----:B------:R-:W-:-:S03]  /*a1f10*/  IADD3 R20, P0, PT, R3, R4, RZ ;  /* 0x0000000403147210 */ /* 0x000fc60007f1e0ff */
[C---:B0-----:R-:W-:Y:S02]  /*a1f20*/  IMAD.X R17, R9.reuse, 0x1, R5, P3 ;  /* 0x0000000109117824 */ /* 0x041fe400018e0605 */
[----:B------:R-:W-:Y:S02]  /*a1f30*/  IMAD.X R11, R9, 0x1, R7, P1 ;  /* 0x00000001090b7824 */ /* 0x000fe400008e0607 */
[----:B------:R-:W-:Y:S01]  /*a1f40*/  IMAD.X R21, R8, 0x1, R5, P0 ;  /* 0x0000000108157824 */ /* 0x000fe200000e0605 */
[----:B------:R0:W-:Y:S04]  /*a1f50*/  STL.64 [R1+0x1478], R16 ;  /* 0x0014781001007387 */ /* 0x0001e80000100a00 */
[----:B------:R-:W-:Y:S04]  /*a1f60*/  STL [R1+0x3418], R28 ;  /* 0x0034181c01007387 */ /* 0x000fe80000100800 */
[----:B------:R2:W-:Y:S01]  /*a1f70*/  STL.64 [R1+0x1470], R10 ;  /* 0x0014700a01007387 */ /* 0x0005e20000100a00 */
[----:B0-----:R-:W-:-:S05]  /*a1f80*/  IADD3 R16, P3, PT, R3, R6, RZ ;  /* 0x0000000603107210 */ /* 0x001fca0007f7e0ff */
[----:B------:R-:W-:Y:S01]  /*a1f90*/  IMAD.X R17, R8, 0x1, R7, P3 ;  /* 0x0000000108117824 */ /* 0x000fe200018e0607 */
[----:B--2---:R-:W2:Y:S01]  /*a1fa0*/  LDL.LU.64 R10, [R1+0x39a0] ;  /* 0x0039a000010a7983 */ /* 0x004ea20000300a00 */
[----:B------:R-:W-:-:S03]  /*a1fb0*/  SHF.R.S32.HI R8, RZ, 0x1f, R27 ;  /* 0x0000001fff087819 */ /* 0x000fc6000001141b */
[----:B------:R0:W-:Y:S04]  /*a1fc0*/  STL.64 [R1+0x3998], R22 ;  /* 0x0039981601007387 */ /* 0x0001e80000100a00 */
[----:B------:R3:W-:Y:S01]  /*a1fd0*/  STL.64 [R1+0x1468], R20 ;  /* 0x0014681401007387 */ /* 0x0007e20000100a00 */
[C---:B0-----:R-:W-:Y:S02]  /*a1fe0*/  IADD3 R22, P1, PT, R27.reuse, R4, RZ ;  /* 0x000000041b167210 */ /* 0x041fe40007f3e0ff */
[----:B---3--:R-:W-:-:S03]  /*a1ff0*/  IADD3 R20, P3, PT, R27, R6, RZ ;  /* 0x000000061b147210 */ /* 0x008fc60007f7e0ff */
[C---:B------:R-:W-:Y:S02]  /*a2000*/  IMAD.X R23, R8.reuse, 0x1, R5, P1 ;  /* 0x0000000108177824 */ /* 0x040fe400008e0605 */
[----:B------:R-:W-:Y:S01]  /*a2010*/  IMAD.X R21, R8, 0x1, R7, P3 ;  /* 0x0000000108157824 */ /* 0x000fe200018e0607 */
[----:B------:R0:W-:Y:S01]  /*a2020*/  STL.64 [R1+0x1460], R16 ;  /* 0x0014601001007387 */ /* 0x0001e20000100a00 */
[----:B------:R-:W-:-:S03]  /*a2030*/  SHF.R.S32.HI R9, RZ, 0x1f, R24 ;  /* 0x0000001fff097819 */ /* 0x000fc60000011418 */
[----:B------:R-:W-:Y:S04]  /*a2040*/  STL.64 [R1+0x1450], R20 ;  /* 0x0014501401007387 */ /* 0x000fe80000100a00 */
[----:B------:R3:W-:Y:S01]  /*a2050*/  STL.64 [R1+0x1458], R22 ;  /* 0x0014581601007387 */ /* 0x0007e20000100a00 */
[----:B0-----:R-:W-:Y:S01]  /*a2060*/  IADD3 R16, P0, PT, R24, R4, RZ ;  /* 0x0000000418107210 */ /* 0x001fe20007f1e0ff */
[----:B------:R-:W-:Y:S01]  /*a2070*/  VIADD R18, R28, UR57 ;  /* 0x000000391c127c36 */ /* 0x000fe20008000000 */
[----:B------:R-:W0:Y:S03]  /*a2080*/  LDCU UR57, c[0x0][0x3b8] ;  /* 0x00007700ff3977ac */ /* 0x000e260008000800 */
[----:B------:R-:W-:Y:S01]  /*a2090*/  IMAD.X R17, R9, 0x1, R5, P0 ;  /* 0x0000000109117824 */ /* 0x000fe200000e0605 */
[----:B---3--:R-:W-:-:S04]  /*a20a0*/  IADD3 R22, P1, PT, R24, R6, RZ ;  /* 0x0000000618167210 */ /* 0x008fc80007f3e0ff */
[----:B------:R-:W-:Y:S01]  /*a20b0*/  STL.64 [R1+0x1448], R16 ;  /* 0x0014481001007387 */ /* 0x000fe20000100a00 */
[----:B------:R-:W-:-:S03]  /*a20c0*/  IMAD.X R23, R9, 0x1, R7, P1 ;  /* 0x0000000109177824 */ /* 0x000fc600008e0607 */
[----:B------:R-:W-:Y:S04]  /*a20d0*/  STL [R1+0x3348], R18 ;  /* 0x0033481201007387 */ /* 0x000fe80000100800 */
[----:B------:R3:W-:Y:S04]  /*a20e0*/  STL.64 [R1+0x1440], R22 ;  /* 0x0014401601007387 */ /* 0x0007e80000100a00 */
[----:B---3--:R-:W3:Y:S01]  /*a20f0*/  LDL.LU.64 R22, [R1+0x3998] ;  /* 0x0039980001167983 */ /* 0x008ee20000300a00 */
[----:B------:R-:W-:Y:S02]  /*a2100*/  IMAD.MOV.U32 R21, RZ, RZ, R29 ;  /* 0x000000ffff157224 */ /* 0x000fe400078e001d */
[----:B------:R-:W-:-:S02]  /*a2110*/  IMAD.MOV.U32 R29, RZ, RZ, R12 ;  /* 0x000000ffff1d7224 */ /* 0x000fc400078e000c */
[----:B------:R-:W-:Y:S02]  /*a2120*/  IMAD.MOV.U32 R20, RZ, RZ, R25 ;  /* 0x000000ffff147224 */ /* 0x000fe400078e0019 */
[----:B----4-:R-:W-:Y:S02]  /*a2130*/  IMAD.MOV.U32 R25, RZ, RZ, R13 ;  /* 0x000000ffff197224 */ /* 0x010fe400078e000d */
[----:B------:R-:W-:Y:S02]  /*a2140*/  IMAD.MOV.U32 R3, RZ, RZ, R2 ;  /* 0x000000ffff037224 */ /* 0x000fe400078e0002 */
[----:B------:R-:W-:Y:S02]  /*a2150*/  IMAD.MOV.U32 R2, RZ, RZ, R26 ;  /* 0x000000ffff027224 */ /* 0x000fe400078e001a */
[----:B------:R-:W-:Y:S01]  /*a2160*/  IMAD.MOV.U32 R26, RZ, RZ, R15 ;  /* 0x000000ffff1a7224 */ /* 0x000fe200078e000f */
[----:B--2---:R-:W-:Y:S02]  /*a2170*/  SHF.R.S32.HI R8, RZ, 0x1f, R10 ;  /* 0x0000001fff087819 */ /* 0x004fe4000001140a */
[----:B------:R-:W-:-:S02]  /*a2180*/  IADD3 R12, P0, PT, R10, R4, RZ ;  /* 0x000000040a0c7210 */ /* 0x000fc40007f1e0ff */
[----:B------:R-:W-:-:S03]  /*a2190*/  IADD3 R16, P3, PT, R10, R6, RZ ;  /* 0x000000060a107210 */ /* 0x000fc60007f7e0ff */
[C---:B------:R-:W-:Y:S02]  /*a21a0*/  IMAD.X R13, R8.reuse, 0x1, R5, P0 ;  /* 0x00000001080d7824 */ /* 0x040fe400000e0605 */
[----:B------:R-:W-:-:S03]  /*a21b0*/  IMAD.X R17, R8, 0x1, R7, P3 ;  /* 0x0000000108117824 */ /* 0x000fc600018e0607 */
[----:B------:R2:W-:Y:S01]  /*a21c0*/  STL.64 [R1+0x1438], R12 ;  /* 0x0014380c01007387 */ /* 0x0005e20000100a00 */
[----:B------:R-:W-:-:S03]  /*a21d0*/  SHF.R.S32.HI R8, RZ, 0x1f, R11 ;  /* 0x0000001fff087819 */ /* 0x000fc6000001140b */
[----:B--2---:R-:W2:Y:S04]  /*a21e0*/  LDL.LU.64 R12, [R1+0x3990] ;  /* 0x00399000010c7983 */ /* 0x004ea80000300a00 */
[----:B------:R-:W-:Y:S04]  /*a21f0*/  STL [R1+0x3978], R19 ;  /* 0x0039781301007387 */ /* 0x000fe80000100800 */
[----:B------:R4:W-:Y:S02]  /*a2200*/  STL.64 [R1+0x1430], R16 ;  /* 0x0014301001007387 */ /* 0x0009e40000100a00 */
[----:B----4-:R-:W-:-:S05]  /*a2210*/  IADD3 R16, P1, PT, R11, R4, RZ ;  /* 0x000000040b107210 */ /* 0x010fca0007f3e0ff */
[----:B------:R-:W-:-:S05]  /*a2220*/  IMAD.X R17, R8, 0x1, R5, P1 ;  /* 0x0000000108117824 */ /* 0x000fca00008e0605 */
[----:B------:R4:W-:Y:S04]  /*a2230*/  STL.64 [R1+0x1428], R16 ;  /* 0x0014281001007387 */ /* 0x0009e80000100a00 */
[----:B----4-:R-:W4:Y:S01]  /*a2240*/  LDL.LU R17, [R1+0x3988] ;  /* 0x0039880001117983 */ /* 0x010f220000300800 */
[----:B---3--:R-:W-:Y:S02]  /*a2250*/  IMAD.MOV.U32 R28, RZ, RZ, R22 ;  /* 0x000000ffff1c7224 */ /* 0x008fe400078e0016 */
[----:B------:R-:W-:Y:S01]  /*a2260*/  IMAD.MOV.U32 R22, RZ, RZ, R14 ;  /* 0x000000ffff167224 */ /* 0x000fe200078e000e */
[----:B------:R-:W-:-:S05]  /*a2270*/  IADD3 R14, P3, PT, R11, R6, RZ ;  /* 0x000000060b0e7210 */ /* 0x000fca0007f7e0ff */
[----:B------:R-:W-:-:S05]  /*a2280*/  IMAD.X R15, R8, 0x1, R7, P3 ;  /* 0x00000001080f7824 */ /* 0x000fca00018e0607 */
[----:B------:R3:W-:Y:S04]  /*a2290*/  STL.64 [R1+0x1420], R14 ;  /* 0x0014200e01007387 */ /* 0x0007e80000100a00 */
[----:B---3--:R-:W3:Y:S01]  /*a22a0*/  LDL.LU.64 R14, [R1+0x3980] ;  /* 0x00398000010e7983 */ /* 0x008ee20000300a00 */
[----:B------:R-:W-:Y:S01]  /*a22b0*/  VIADD R27, R18, UR58 ;  /* 0x0000003a121b7c36 */ /* 0x000fe20008000000 */
[----:B------:R-:W0:Y:S01]  /*a22c0*/  LDCU UR58, c[0x0][0x3b8] ;  /* 0x00007700ff3a77ac */ /* 0x000e220008000800 */
[----:B------:R-:W-:Y:S02]  /*a22d0*/  IMAD.MOV.U32 R16, RZ, RZ, R3 ;  /* 0x000000ffff107224 */ /* 0x000fe400078e0003 */
[----:B------:R-:W-:Y:S01]  /*a22e0*/  IMAD.MOV.U32 R3, RZ, RZ, R21 ;  /* 0x000000ffff037224 */ /* 0x000fe200078e0015 */
[----:B--2---:R-:W-:-:S02]  /*a22f0*/  IADD3 R18, P0, PT, R12, R4, RZ ;  /* 0x000000040c127210 */ /* 0x004fc40007f1e0ff */
[----:B------:R-:W-:-:S03]  /*a2300*/  SHF.R.S32.HI R9, RZ, 0x1f, R12 ;  /* 0x0000001fff097819 */ /* 0x000fc6000001140c */
[----:B------:R-:W-:Y:S04]  /*a2310*/  STL [R1+0x1418], R18 ;  /* 0x0014181201007387 */ /* 0x000fe80000100800 */
[----:B----4-:R2:W-:Y:S02]  /*a2320*/  STL.64 [R1+0x3960], R16 ;  /* 0x0039601001007387 */ /* 0x0105e40000100a00 */
[----:B--2---:R-:W-:Y:S02]  /*a2330*/  IMAD.MOV.U32 R17, RZ, RZ, R19 ;  /* 0x000000ffff117224 */ /* 0x004fe400078e0013 */
[----:B------:R-:W-:Y:S01]  /*a2340*/  IMAD.X R17, R9, 0x1, R5, P0 ;  /* 0x0000000109117824 */ /* 0x000fe200000e0605 */
[----:B------:R-:W2:Y:S01]  /*a2350*/  LDL.LU R19, [R1+0x3978] ;  /* 0x0039780001137983 */ /* 0x000ea20000300800 */
[----:B---3--:R-:W-:Y:S01]  /*a2360*/  IMAD.MOV.U32 R21, RZ, RZ, R14 ;  /* 0x000000ffff157224 */ /* 0x008fe200078e000e */
[----:B------:R-:W-:-:S04]  /*a2370*/  IADD3 R14, P1, PT, R12, R6, RZ ;  /* 0x000000060c0e7210 */ /* 0x000fc80007f3e0ff */
[----:B------:R3:W-:Y:S04]  /*a2380*/  STL.64 [R1+0x3968], R20 ;  /* 0x0039681401007387 */ /* 0x0007e80000100a00 */
[----:B------:R4:W-:Y:S04]  /*a2390*/  STL [R1+0x1410], R14 ;  /* 0x0014100e01007387 */ /* 0x0009e80000100800 */
[----:B------:R0:W-:Y:S04]  /*a23a0*/  STL [R1+0x141c], R17 ;  /* 0x00141c1101007387 */ /* 0x0001e80000100800 */
[----:B------:R-:W2:Y:S01]  /*a23b0*/  LDL.LU R10, [R1+0x8] ;  /* 0x00000800010a7983 */ /* 0x000ea20000300800 */
[----:B------:R-:W-:Y:S01]  /*a23c0*/  IMAD.MOV.U32 R16, RZ, RZ, R18 ;  /* 0x000000ffff107224 */ /* 0x000fe200078e0012 */
[----:B------:R-:W-:Y:S01]  /*a23d0*/  SHF.R.S32.HI R8, RZ, 0x1f, R13 ;  /* 0x0000001fff087819 */ /* 0x000fe2000001140d */
[----:B------:R-:W-:Y:S01]  /*a23e0*/  IMAD.MOV.U32 R12, RZ, RZ, R14 ;  /* 0x000000ffff0c7224 */ /* 0x000fe200078e000e */
[----:B---3--:R-:W-:-:S02]  /*a23f0*/  IADD3 R20, P0, PT, R13, R4, RZ ;  /* 0x000000040d147210 */ /* 0x008fc40007f1e0ff */
[----:B------:R-:W-:Y:S01]  /*a2400*/  IADD3 R16, P3, PT, R13, R6, RZ ;  /* 0x000000060d107210 */ /* 0x000fe20007f7e0ff */
[----:B------:R-:W-:Y:S01]  /*a2410*/  IMAD.MOV.U32 R13, RZ, RZ, R15 ;  /* 0x000000ffff0d7224 */ /* 0x000fe200078e000f */
[----:B--2---:R-:W-:Y:S04]  /*a2420*/  STL [R1+0x3958], R10 ;  /* 0x0039580a01007387 */ /* 0x004fe80000100800 */
[----:B----4-:R-:W2:Y:S01]  /*a2430*/  LDL.LU.64 R14, [R1+0x3970] ;  /* 0x00397000010e7983 */ /* 0x010ea20000300a00 */
[----:B------:R-:W-:Y:S02]  /*a2440*/  IMAD.X R13, R9, 0x1, R7, P1 ;  /* 0x00000001090d7824 */ /* 0x000fe400008e0607 */
[C---:B------:R-:W-:Y:S02]  /*a2450*/  IMAD.X R21, R8.reuse, 0x1, R5, P0 ;  /* 0x0000000108157824 */ /* 0x040fe400000e0605 */
[----:B0-----:R-:W-:Y:S01]  /*a2460*/  IMAD.X R17, R8, 0x1, R7, P3 ;  /* 0x0000000108117824 */ /* 0x001fe200018e0607 */
[----:B------:R-:W-:Y:S04]  /*a2470*/  STL [R1+0x1414], R13 ;  /* 0x0014140d01007387 */ /* 0x000fe80000100800 */
[----:B------:R0:W-:Y:S04]  /*a2480*/  STL.64 [R1+0x1408], R20 ;  /* 0x0014081401007387 */ /* 0x0001e80000100a00 */
[----:B------:R-:W3:Y:S04]  /*a2490*/  LDL.LU R18, [R1+0xc] ;  /* 0x00000c0001127983 */ /* 0x000ee80000300800 */
[----:B------:R4:W-:Y:S01]  /*a24a0*/  STL.64 [R1+0x1400], R16 ;  /* 0x0014001001007387 */ /* 0x0009e20000100a00 */
[----:B--2---:R-:W-:-:S02]  /*a24b0*/  SHF.R.S32.HI R8, RZ, 0x1f, R14 ;  /* 0x0000001fff087819 */ /* 0x004fc4000001140e */
[C---:B0-----:R-:W-:Y:S02]  /*a24c0*/  IADD3 R20, P1, PT, R14.reuse, R4, RZ ;  /* 0x000000040e147210 */ /* 0x041fe40007f3e0ff */
[----:B----4-:R-:W-:-:S03]  /*a24d0*/  IADD3 R16, P3, PT, R14, R6, RZ ;  /* 0x000000060e107210 */ /* 0x010fc60007f7e0ff */
[C---:B------:R-:W-:Y:S02]  /*a24e0*/  IMAD.X R21, R8.reuse, 0x1, R5, P1 ;  /* 0x0000000108157824 */ /* 0x040fe400008e0605 */
[----:B------:R-:W-:-:S03]  /*a24f0*/  IMAD.X R17, R8, 0x1, R7, P3 ;  /* 0x0000000108117824 */ /* 0x000fc600018e0607 */
[----:B------:R0:W-:Y:S04]  /*a2500*/  STL.64 [R1+0x13f8], R20 ;  /* 0x0013f81401007387 */ /* 0x0001e80000100a00 */
[----:B0-----:R-:W2:Y:S04]  /*a2510*/  LDL.LU.64 R20, [R1+0x3968] ;  /* 0x0039680001147983 */ /* 0x001ea80000300a00 */
[----:B------:R0:W-:Y:S04]  /*a2520*/  STL.64 [R1+0x13f0], R16 ;  /* 0x0013f01001007387 */ /* 0x0001e80000100a00 */
[----:B0-----:R-:W4:Y:S01]  /*a2530*/  LDL.LU.64 R16, [R1+0x3960] ;  /* 0x0039600001107983 */ /* 0x001f220000300a00 */
[----:B------:R-:W-:-:S02]  /*a2540*/  IADD3 R10, P1, PT, R15, R6, RZ ;  /* 0x000000060f0a7210 */ /* 0x000fc40007f3e0ff */
[----:B------:R-:W-:Y:S02]  /*a2550*/  SHF.R.S32.HI R9, RZ, 0x1f, R15 ;  /* 0x0000001fff097819 */ /* 0x000fe4000001140f */
[----:B------:R-:W-:Y:S01]  /*a2560*/  IADD3 R12, P0, PT, R15, R4, RZ ;  /* 0x000000040f0c7210 */ /* 0x000fe20007f1e0ff */
[----:B----4-:R-:W-:Y:S04]  /*a2570*/  STL.64 [R1+0x3950], R16 ;  /* 0x0039501001007387 */ /* 0x010fe80000100a00 */
[----:B------:R-:W4:Y:S04]  /*a2580*/  LDL.LU R14, [R1+0x10] ;  /* 0x00001000010e7983 */ /* 0x000f280000300800 */
[----:B------:R0:W-:Y:S04]  /*a2590*/  STL [R1+0x13e0], R10 ;  /* 0x0013e00a01007387 */ /* 0x0001e80000100800 */
[----:B0-----:R-:W2:Y:S01]  /*a25a0*/  LDL.LU R10, [R1+0x3958] ;  /* 0x00395800010a7983 */ /* 0x001ea20000300800 */
[----:B------:R-:W-:-:S02]  /*a25b0*/  IMAD.X R13, R9, 0x1, R5, P0 ;  /* 0x00000001090d7824 */ /* 0x000fc400000e0605 */
[----:B------:R-:W-:Y:S01]  /*a25c0*/  VIADD R24, R27, UR59 ;  /* 0x0000003b1b187c36 */ /* 0x000fe20008000000 */
[----:B------:R-:W0:Y:S02]  /*a25d0*/  LDCU UR59, c[0x0][0x3b8] ;  /* 0x00007700ff3b77ac */ /* 0x000e240008000800 */
[----:B------:R0:W-:Y:S01]  /*a25e0*/  STL.64 [R1+0x13e8], R12 ;  /* 0x0013e80c01007387 */ /* 0x0001e20000100a00 */
[----:B------:R-:W-:Y:S01]  /*a25f0*/  VIADD R15, R24, UR60 ;  /* 0x0000003c180f7c36 */ /* 0x000fe20008000000 */
[----:B------:R-:W0:Y:S01]  /*a2600*/  LDCU UR60, c[0x0][0x3b8] ;  /* 0x00007700ff3c77ac */ /* 0x000e220008000800 */
[C---:B--2---:R-:W-:Y:S02]  /*a2610*/  IADD3 R16, P0, PT, R10.reuse, R4, RZ ;  /* 0x000000040a107210 */ /* 0x044fe40007f1e0ff */
[----:B------:R-:W-:Y:S02]  /*a2620*/  SHF.R.S32.HI R8, RZ, 0x1f, R10 ;  /* 0x0000001fff087819 */ /* 0x000fe4000001140a */
[----:B0-----:R-:W-:-:S02]  /*a2630*/  IADD3 R12, P3, PT, R10, R6, RZ ;  /* 0x000000060a0c7210 */ /* 0x001fc40007f7e0ff */
[----:B------:R-:W2:Y:S04]  /*a2640*/  LDL.LU R10, [R1+0x14] ;  /* 0x00001400010a7983 */ /* 0x000ea80000300800 */
[----:B------:R-:W-:Y:S04]  /*a2650*/  STL [R1+0x13d8], R16 ;  /* 0x0013d81001007387 */ /* 0x000fe80000100800 */
[----:B------:R0:W-:Y:S04]  /*a2660*/  STL.64 [R1+0x3940], R28 ;  /* 0x0039401c01007387 */ /* 0x0001e80000100a00 */
[----:B------:R1:W-:Y:S01]  /*a2670*/  STL [R1+0x3948], R29 ;  /* 0x0039481d01007387 */ /* 0x0003e20000100800 */
[----:B0-----:R-:W-:-:S02]  /*a2680*/  IMAD.MOV.U32 R28, RZ, RZ, R16 ;  /* 0x000000ffff1c7224 */ /* 0x001fc400078e0010 */
[----:B-1----:R-:W-:Y:S02]  /*a2690*/  IMAD.MOV.U32 R29, RZ, RZ, R17 ;  /* 0x000000ffff1d7224 */ /* 0x002fe400078e0011 */
[----:B------:R-:W2:Y:S04]  /*a26a0*/  LDL.LU.64 R16, [R1+0x3950] ;  /* 0x0039500001107983 */ /* 0x000ea80000300a00 */
[----:B------:R-:W-:Y:S04]  /*a26b0*/  STL [R1+0x34f8], R24 ;  /* 0x0034f81801007387 */ /* 0x000fe80000100800 */
[----:B------:R0:W-:Y:S04]  /*a26c0*/  STL [R1+0x394c], R25 ;  /* 0x00394c1901007387 */ /* 0x0001e80000100800 */
[----:B0-----:R0:W2:Y:S01]  /*a26d0*/  LDL.64 R24, [R1+0x13e0] ;  /* 0x0013e00001187983 */ /* 0x0010a20000100a00 */
[----:B------:R-:W-:-:S02]  /*a26e0*/  IMAD.X R29, R8, 0x1, R5, P0 ;  /* 0x00000001081d7824 */ /* 0x000fc400000e0605 */
[--C-:B------:R-:W-:Y:S01]  /*a26f0*/  IMAD.X R13, R8, 0x1, R7.reuse, P3 ;  /* 0x00000001080d7824 */ /* 0x100fe200018e0607 */
[----:B---3--:R-:W-:Y:S02]  /*a2700*/  SHF.R.S32.HI R8, RZ, 0x1f, R18 ;  /* 0x0000001fff087819 */ /* 0x008fe40000011412 */
[C---:B------:R-:W-:Y:S01]  /*a2710*/  IADD3 R28, P3, PT, R18.reuse, R6, RZ ;  /* 0x00000006121c7210 */ /* 0x040fe20007f7e0ff */
[----:B--2---:R-:W-:Y:S01]  /*a2720*/  IMAD.X R25, R9, 0x1, R7, P1 ;  /* 0x0000000109197824 */ /* 0x004fe200008e0607 */
[----:B------:R-:W-:-:S04]  /*a2730*/  IADD3 R24, P1, PT, R18, R4, RZ ;  /* 0x0000000412187210 */ /* 0x000fc80007f3e0ff */
[----:B------:R1:W-:Y:S04]  /*a2740*/  STL [R1+0x13e4], R25 ;  /* 0x0013e41901007387 */ /* 0x0003e80000100800 */
[----:B------:R2:W-:Y:S04]  /*a2750*/  STL [R1+0x13dc], R29 ;  /* 0x0013dc1d01007387 */ /* 0x0005e80000100800 */
[----:B------:R-:W-:Y:S01]  /*a2760*/  STL.64 [R1+0x13d0], R12 ;  /* 0x0013d00c01007387 */ /* 0x000fe20000100a00 */
[----:B-1----:R-:W-:-:S03]  /*a2770*/  IMAD.X R25, R8, 0x1, R5, P1 ;  /* 0x0000000108197824 */ /* 0x002fc600008e0605 */
[----:B------:R-:W3:Y:S01]  /*a2780*/  LDL.LU R11, [R1+0x18] ;  /* 0x00001800010b7983 */ /* 0x000ee20000300800 */
[----:B--2---:R-:W-:-:S03]  /*a2790*/  IMAD.X R29, R8, 0x1, R7, P3 ;  /* 0x00000001081d7824 */ /* 0x004fc600018e0607 */
[----:B------:R-:W2:Y:S04]  /*a27a0*/  LDL.LU R18, [R1+0x1c] ;  /* 0x00001c0001127983 */ /* 0x000ea80000300800 */
[----:B------:R1:W-:Y:S04]  /*a27b0*/  STL.64 [R1+0x13c8], R24 ;  /* 0x0013c81801007387 */ /* 0x0003e80000100a00 */
[----:B-1----:R-:W2:Y:S04]  /*a27c0*/  LDL.LU R25, [R1+0x394c] ;  /* 0x00394c0001197983 */ /* 0x002ea80000300800 */
[----:B------:R1:W-:Y:S04]  /*a27d0*/  STL.64 [R1+0x13c0], R28 ;  /* 0x0013c01c01007387 */ /* 0x0003e80000100a00 */
[----:B-1----:R0:W2:Y:S01]  /*a27e0*/  LDL.LU R29, [R1+0x3948] ;  /* 0x00394800011d7983 */ /* 0x0020a20000300800 */
[----:B----4-:R-:W-:-:S05]  /*a27f0*/  IADD3 R28, P1, PT, R14, R6, RZ ;  /* 0x000000060e1c7210 */ /* 0x010fca0007f3e0ff */
[----:B------:R2:W-:Y:S01]  /*a2800*/  STL [R1+0x13b0], R28 ;  /* 0x0013b01c01007387 */ /* 0x0005e20000100800 */
[----:B------:R-:W-:Y:S02]  /*a2810*/  SHF.R.S32.HI R9, RZ, 0x1f, R14 ;  /* 0x0000001fff097819 */ /* 0x000fe4000001140e */
[----:B------:R-:W-:Y:S01]  /*a2820*/  IADD3 R12, P0, PT, R14, R4, RZ ;  /* 0x000000040e0c7210 */ /* 0x000fe20007f1e0ff */
[----:B--2---:R-:W2:Y:S04]  /*a2830*/  LDL.LU.64 R28, [R1+0x3940] ;  /* 0x00394000011c7983 */ /* 0x004ea80000300a00 */
[----:B------:R-:W-:Y:S01]  /*a2840*/  IMAD.X R13, R9, 0x1, R5, P0 ;  /* 0x00000001090d7824 */ /* 0x000fe200000e0605 */
[----:B------:R-:W-:Y:S04]  /*a2850*/  STL [R1+0x3938], R25 ;  /* 0x0039381901007387 */ /* 0x000fe80000100800 */
[----:B------:R-:W-:Y:S04]  /*a2860*/  STL.64 [R1+0x13b8], R12 ;  /* 0x0013b80c01007387 */ /* 0x000fe80000100a00 */
[----:B--2---:R1:W-:Y:S04]  /*a2870*/  STL.64 [R1+0x3928], R28 ;  /* 0x0039281c01007387 */ /* 0x0043e80000100a00 */
[----:B-1----:R0:W2:Y:S01]  /*a2880*/  LDL.64 R28, [R1+0x13b0] ;  /* 0x0013b000011c7983 */ /* 0x0020a20000100a00 */
[----:B------:R-:W-:-:S02]  /*a2890*/  SHF.R.S32.HI R8, RZ, 0x1f, R10 ;  /* 0x0000001fff087819 */ /* 0x000fc4000001140a */
[C---:B------:R-:W-:Y:S01]  /*a28a0*/  IADD3 R24, P0, PT, R10.reuse, R4, RZ ;  /* 0x000000040a187210 */ /* 0x040fe20007f1e0ff */
[----:B------:R-:W-:Y:S01]  /*a28b0*/  VIADD R14, R15, UR61 ;  /* 0x0000003d0f0e7c36 */ /* 0x000fe20008000000 */
[----:B------:R-:W-:Y:S01]  /*a28c0*/  IADD3 R12, P3, PT, R10, R6, RZ ;  /* 0x000000060a0c7210 */ /* 0x000fe20007f7e0ff */
[----:B------:R-:W-:Y:S01]  /*a28d0*/  STL.64 [R1+0x3930], R22 ;  /* 0x0039301601007387 */ /* 0x000fe20000100a00 */
[----:B------:R-:W1:Y:S01]  /*a28e0*/  LDCU UR61, c[0x0][0x3b8] ;  /* 0x00007700ff3d77ac */ /* 0x000e620008000800 */
[C---:B------:R-:W-:Y:S02]  /*a28f0*/  IMAD.X R25, R8.reuse, 0x1, R5, P0 ;  /* 0x0000000108197824 */ /* 0x040fe400000e0605 */
[----:B------:R-:W4:Y:S01]  /*a2900*/  LDL.LU R10, [R1+0x20] ;  /* 0x00002000010a7983 */ /* 0x000f220000300800 */
[----:B------:R-:W-:-:S03]  /*a2910*/  IMAD.X R13, R8, 0x1, R7, P3 ;  /* 0x00000001080d7824 */ /* 0x000fc600018e0607 */
[----:B------:R-:W-:Y:S01]  /*a2920*/  STL.64 [R1+0x3920], R14 ;  /* 0x0039200e01007387 */ /* 0x000fe20000100a00 */
[----:B---3--:R-:W-:Y:S01]  /*a2930*/  SHF.R.S32.HI R8, RZ, 0x1f, R11 ;  /* 0x0000001fff087819 */ /* 0x008fe2000001140b */
[----:B--2---:R-:W-:-:S05]  /*a2940*/  IMAD.X R29, R9, 0x1, R7, P1 ;  /* 0x00000001091d7824 */ /* 0x004fca00008e0607 */
[----:B------:R-:W-:Y:S04]  /*a2950*/  STL [R1+0x13b4], R29 ;  /* 0x0013b41d01007387 */ /* 0x000fe80000100800 */
[----:B------:R2:W-:Y:S01]  /*a2960*/  STL.64 [R1+0x13a8], R24 ;  /* 0x0013a81801007387 */ /* 0x0005e20000100a00 */
[----:B------:R-:W-:-:S03]  /*a2970*/  IADD3 R28, P3, PT, R11, R6, RZ ;  /* 0x000000060b1c7210 */ /* 0x000fc60007f7e0ff */
[----:B------:R3:W-:Y:S01]  /*a2980*/  STL.64 [R1+0x13a0], R12 ;  /* 0x0013a00c01007387 */ /* 0x0007e20000100a00 */
[----:B--2---:R-:W-:-:S03]  /*a2990*/  IADD3 R24, P1, PT, R11, R4, RZ ;  /* 0x000000040b187210 */ /* 0x004fc60007f3e0ff */
[----:B---3--:R-:W2:Y:S02]  /*a29a0*/  LDL.LU R12, [R1+0x28] ;  /* 0x00002800010c7983 */ /* 0x008ea40000300800 */
[----:B------:R-:W-:Y:S02]  /*a29b0*/  IMAD.X R25, R8, 0x1, R5, P1 ;  /* 0x0000000108197824 */ /* 0x000fe400008e0605 */
[----:B------:R-:W3:Y:S04]  /*a29c0*/  LDL.LU R11, [R1+0x24] ;  /* 0x00002400010b7983 */ /* 0x000ee80000300800 */
[----:B------:R0:W-:Y:S04]  /*a29d0*/  STL.64 [R1+0x1398], R24 ;  /* 0x0013981801007387 */ /* 0x0001e80000100a00 */
[----:B0-----:R-:W2:Y:S01]  /*a29e0*/  LDL.LU R25, [R1+0x3938] ;  /* 0x0039380001197983 */ /* 0x001ea20000300800 */
[----:B------:R-:W-:Y:S01]  /*a29f0*/  IADD3 R22, P0, PT, R18, R4, RZ ;  /* 0x0000000412167210 */ /* 0x000fe20007f1e0ff */
[----:B------:R-:W-:Y:S01]  /*a2a00*/  IMAD.X R29, R8, 0x1, R7, P3 ;  /* 0x00000001081d7824 */ /* 0x000fe200018e0607 */
[----:B------:R-:W-:-:S03]  /*a2a10*/  IADD3 R14, P1, PT, R18, R6, RZ ;  /* 0x00000006120e7210 */ /* 0x000fc60007f3e0ff */
[----:B------:R-:W-:Y:S01]  /*a2a20*/  IMAD.MOV.U32 R24, RZ, RZ, R22 ;  /* 0x000000ffff187224 */ /* 0x000fe200078e0016 */
[----:B------:R-:W-:Y:S01]  /*a2a30*/  SHF.R.S32.HI R9, RZ, 0x1f, R18 ;  /* 0x0000001fff097819 */ /* 0x000fe20000011412 */
[----:B------:R-:W-:Y:S01]  /*a2a40*/  IMAD.MOV.U32 R18, RZ, RZ, R14 ;  /* 0x000000ffff127224 */ /* 0x000fe200078e000e */
[----:B--2---:R0:W-:Y:S04]  /*a2a50*/  STL [R1+0x3918], R25 ;  /* 0x0039181901007387 */ /* 0x0041e80000100800 */
[----:B------:R2:W-:Y:S01]  /*a2a60*/  STL [R1+0x1388], R22 ;  /* 0x0013881601007387 */ /* 0x0005e20000100800 */
[----:B0-----:R-:W-:-:S03]  /*a2a70*/  IMAD.MOV.U32 R25, RZ, RZ, R23 ;  /* 0x000000ffff197224 */ /* 0x001fc600078e0017 */
[----:B--2---:R-:W2:Y:S04]  /*a2a80*/  LDL.LU.64 R22, [R1+0x3930] ;  /* 0x0039300001167983 */ /* 0x004ea80000300a00 */
[----:B------:R0:W-:Y:S04]  /*a2a90*/  STL.64 [R1+0x1390], R28 ;  /* 0x0013901c01007387 */ /* 0x0001e80000100a00 */
[----:B0-----:R-:W2:Y:S04]  /*a2aa0*/  LDL.LU.64 R28, [R1+0x3928] ;  /* 0x00392800011c7983 */ /* 0x001ea80000300a00 */
[----:B------:R0:W-:Y:S04]  /*a2ab0*/  STL [R1+0x391c], R19 ;  /* 0x00391c1301007387 */ /* 0x0001e80000100800 */
[----:B------:R1:W-:Y:S01]  /*a2ac0*/  STL [R1+0x1380], R14 ;  /* 0x0013800e01007387 */ /* 0x0003e20000100800 */
[----:B0-----:R-:W-:-:S03]  /*a2ad0*/  IMAD.MOV.U32 R19, RZ, RZ, R15 ;  /* 0x000000ffff137224 */ /* 0x001fc600078e000f */
[----:B-1----:R-:W3:Y:S01]  /*a2ae0*/  LDL.LU.64 R14, [R1+0x3920] ;  /* 0x00392000010e7983 */ /* 0x002ee20000300a00 */
[C---:B------:R-:W-:Y:S01]  /*a2af0*/  IMAD.X R25, R9.reuse, 0x1, R5, P0 ;  /* 0x0000000109197824 */ /* 0x040fe200000e0605 */
[----:B----4-:R-:W-:Y:S02]  /*a2b00*/  SHF.R.S32.HI R8, RZ, 0x1f, R10 ;  /* 0x0000001fff087819 */ /* 0x010fe4000001140a */
[----:B------:R-:W-:Y:S01]  /*a2b10*/  IADD3 R24, P0, PT, R10, R4, RZ ;  /* 0x000000040a187210 */ /* 0x000fe20007f1e0ff */
[----:B------:R-:W-:Y:S01]  /*a2b20*/  IMAD.X R19, R9, 0x1, R7, P1 ;  /* 0x0000000109137824 */ /* 0x000fe200008e0607 */
[----:B------:R0:W-:Y:S03]  /*a2b30*/  STL [R1+0x138c], R25 ;  /* 0x00138c1901007387 */ /* 0x0001e60000100800 */
[----:B0-----:R-:W-:Y:S01]  /*a2b40*/  IMAD.X R25, R8, 0x1, R5, P0 ;  /* 0x0000000108197824 */ /* 0x001fe200000e0605 */
[----:B--2---:R0:W-:Y:S02]  /*a2b50*/  STL.64 [R1+0x3910], R28 ;  /* 0x0039101c01007387 */ /* 0x0041e40000100a00 */
[----:B0-----:R-:W-:-:S02]  /*a2b60*/  IADD3 R28, P3, PT, R10, R6, RZ ;  /* 0x000000060a1c7210 */ /* 0x001fc40007f7e0ff */
[----:B------:R-:W2:Y:S04]  /*a2b70*/  LDL.LU R10, [R1+0x2c] ;  /* 0x00002c00010a7983 */ /* 0x000ea80000300800 */
[----:B---3--:R-:W-:Y:S04]  /*a2b80*/  STL.64 [R1+0x32b8], R14 ;  /* 0x0032b80e01007387 */ /* 0x008fe80000100a00 */
[----:B------:R-:W-:Y:S04]  /*a2b90*/  STL [R1+0x3908], R15 ;  /* 0x0039080f01007387 */ /* 0x000fe80000100800 */
[----:B------:R0:W-:Y:S04]  /*a2ba0*/  STL [R1+0x1384], R19 ;  /* 0x0013841301007387 */ /* 0x0001e80000100800 */
[----:B0-----:R-:W3:Y:S04]  /*a2bb0*/  LDL.LU R19, [R1+0x391c] ;  /* 0x00391c0001137983 */ /* 0x001ee80000300800 */
[----:B------:R0:W-:Y:S04]  /*a2bc0*/  STL.64 [R1+0x1378], R24 ;  /* 0x0013781801007387 */ /* 0x0001e80000100a00 */
[----:B0-----:R-:W4:Y:S01]  /*a2bd0*/  LDL.LU R25, [R1+0x3918] ;  /* 0x0039180001197983 */ /* 0x001f220000300800 */
[----:B------:R-:W-:Y:S01]  /*a2be0*/  IMAD.X R29, R8, 0x1, R7, P3 ;  /* 0x00000001081d7824 */ /* 0x000fe200018e0607 */
[----:B------:R-:W-:Y:S01]  /*a2bf0*/  SHF.R.S32.HI R8, RZ, 0x1f, R11 ;  /* 0x0000001fff087819 */ /* 0x000fe2000001140b */
[----:B------:R-:W-:Y:S01]  /*a2c00*/  VIADD R13, R14, UR62 ;  /* 0x0000003e0e0d7c36 */ /* 0x000fe20008000000 */
[----:B------:R-:W2:Y:S01]  /*a2c10*/  LDL.LU R18, [R1+0x30] ;  /* 0x0000300001127983 */ /* 0x000ea20000300800 */
[C---:B------:R-:W-:Y:S01]  /*a2c20*/  IADD3 R14, P3, PT, R11.reuse, R6, RZ ;  /* 0x000000060b0e7210 */ /* 0x040fe20007f7e0ff */
[----:B------:R-:W0:Y:S02]  /*a2c30*/  LDCU UR62, c[0x0][0x3b8] ;  /* 0x00007700ff3e77ac */ /* 0x000e240008000800 */
[----:B------:R1:W-:Y:S01]  /*a2c40*/  STL.64 [R1+0x1370], R28 ;  /* 0x0013701c01007387 */ /* 0x0003e20000100a00 */
[----:B------:R-:W-:Y:S01]  /*a2c50*/  SHF.R.S32.HI R9, RZ, 0x1f, R12 ;  /* 0x0000001fff097819 */ /* 0x000fe2000001140c */
[----:B------:R-:W-:Y:S01]  /*a2c60*/  IMAD.MOV.U32 R24, RZ, RZ, R14 ;  /* 0x000000ffff187224 */ /* 0x000fe200078e000e */
[----:B-1----:R-:W-:-:S05]  /*a2c70*/  IADD3 R28, P1, PT, R11, R4, RZ ;  /* 0x000000040b1c7210 */ /* 0x002fca0007f3e0ff */
[----:B------:R-:W-:Y:S01]  /*a2c80*/  IMAD.X R29, R8, 0x1, R5, P1 ;  /* 0x00000001081d7824 */ /* 0x000fe200008e0605 */
[----:B------:R-:W-:Y:S01]  /*a2c90*/  IADD3 R24, P1, PT, R12, R6, RZ ;  /* 0x000000060c187210 */ /* 0x000fe20007f3e0ff */
[----:B----4-:R1:W-:Y:S04]  /*a2ca0*/  STL [R1+0x390c], R25 ;  /* 0x00390c1901007387 */ /* 0x0103e80000100800 */
[----:B------:R4:W-:Y:S01]  /*a2cb0*/  STL [R1+0x1360], R14 ;  /* 0x0013600e01007387 */ /* 0x0009e20000100800 */
[----:B-1----:R-:W-:Y:S02]  /*a2cc0*/  IMAD.MOV.U32 R25, RZ, RZ, R15 ;  /* 0x000000ffff197224 */ /* 0x002fe400078e000f */
[----:B------:R-:W-:Y:S01]  /*a2cd0*/  IMAD.X R25, R8, 0x1, R7, P3 ;  /* 0x0000000108197824 */ /* 0x000fe200018e0607 */
[----:B----4-:R-:W-:Y:S01]  /*a2ce0*/  IADD3 R14, P0, PT, R12, R4, RZ ;  /* 0x000000040c0e7210 */ /* 0x010fe20007f1e0ff */
[----:B------:R1:W-:Y:S04]  /*a2cf0*/  STL.64 [R1+0x1368], R28 ;  /* 0x0013681c01007387 */ /* 0x0003e80000100a00 */
[C---:B------:R-:W-:Y:S01]  /*a2d00*/  IMAD.X R15, R9.reuse, 0x1, R5, P0 ;  /* 0x00000001090f7824 */ /* 0x040fe200000e0605 */
[----:B--2---:R-:W-:Y:S01]  /*a2d10*/  SHF.R.S32.HI R8, RZ, 0x1f, R10 ;  /* 0x0000001fff087819 */ /* 0x004fe2000001140a */
[----:B-1----:R-:W2:Y:S04]  /*a2d20*/  LDL.LU.64 R28, [R1+0x3910] ;  /* 0x00391000011c7983 */ /* 0x002ea80000300a00 */
[----:B------:R-:W4:Y:S04]  /*a2d30*/  LDL.LU R11, [R1+0x34] ;  /* 0x00003400010b7983 */ /* 0x000f280000300800 */
[----:B------:R1:W-:Y:S04]  /*a2d40*/  STL [R1+0x1364], R25 ;  /* 0x0013641901007387 */ /* 0x0003e80000100800 */
[----:B------:R0:W-:Y:S04]  /*a2d50*/  STL.64 [R1+0x3900], R16 ;  /* 0x0039001001007387 */ /* 0x0001e80000100a00 */
[----:B------:R3:W-:Y:S01]  /*a2d60*/  STL.64 [R1+0x1358], R14 ;  /* 0x0013580e01007387 */ /* 0x0007e20000100a00 */
[----:B-1----:R-:W-:Y:S01]  /*a2d70*/  IMAD.X R25, R9, 0x1, R7, P1 ;  /* 0x0000000109197824 */ /* 0x002fe200008e0607 */
[----:B0-----:R-:W-:-:S02]  /*a2d80*/  IADD3 R16, P3, PT, R10, R6, RZ ;  /* 0x000000060a107210 */ /* 0x001fc40007f7e0ff */
[----:B---3--:R-:W-:Y:S02]  /*a2d90*/  IADD3 R14, P0, PT, R10, R4, RZ ;  /* 0x000000040a0e7210 */ /* 0x008fe40007f1e0ff */
[----:B------:R-:W3:Y:S04]  /*a2da0*/  LDL.LU R10, [R1+0x38] ;  /* 0x00003800010a7983 */ /* 0x000ee80000300800 */
[----:B------:R0:W-:Y:S04]  /*a2db0*/  STL.64 [R1+0x1350], R24 ;  /* 0x0013501801007387 */ /* 0x0001e80000100a00 */
[----:B0-----:R-:W2:Y:S01]  /*a2dc0*/  LDL.LU R25, [R1+0x390c] ;  /* 0x00390c0001197983 */ /* 0x001ea20000300800 */
[----:B------:R-:W-:-:S02]  /*a2dd0*/  IMAD.X R15, R8, 0x1, R5, P0 ;  /* 0x00000001080f7824 */ /* 0x000fc400000e0605 */
[----:B------:R-:W-:-:S03]  /*a2de0*/  IMAD.X R17, R8, 0x1, R7, P3 ;  /* 0x0000000108117824 */ /* 0x000fc600018e0607 */
[----:B------:R0:W-:Y:S01]  /*a2df0*/  STL.64 [R1+0x1348], R14 ;  /* 0x0013480e01007387 */ /* 0x0001e20000100a00 */
[----:B------:R-:W-:Y:S02]  /*a2e00*/  SHF.R.S32.HI R8, RZ, 0x1f, R18 ;  /* 0x0000001fff087819 */ /* 0x000fe40000011412 */
[C---:B0-----:R-:W-:Y:S01]  /*a2e10*/  IADD3 R14, P3, PT, R18.reuse, R6, RZ ;  /* 0x00000006120e7210 */ /* 0x041fe20007f7e0ff */
[----:B------:R-:W3:Y:S04]  /*a2e20*/  LDL.LU R15, [R1+0x3908] ;  /* 0x00390800010f7983 */ /* 0x000ee80000300800 */
[----:B------:R0:W-:Y:S02]  /*a2e30*/  STL.64 [R1+0x1340], R16 ;  /* 0x0013401001007387 */ /* 0x0001e40000100a00 */
[----:B0-----:R-:W-:-:S02]  /*a2e40*/  IADD3 R16, P1, PT, R18, R4, RZ ;  /* 0x0000000412107210 */ /* 0x001fc40007f3e0ff */
[----:B--2---:R-:W-:Y:S04]  /*a2e50*/  STL [R1+0x38f8], R25 ;  /* 0x0038f81901007387 */ /* 0x004fe80000100800 */
[----:B------:R-:W-:Y:S04]  /*a2e60*/  STL [R1+0x1330], R14 ;  /* 0x0013300e01007387 */ /* 0x000fe80000100800 */
[----:B------:R-:W2:Y:S01]  /*a2e70*/  LDL.LU R18, [R1+0x3c] ;  /* 0x00003c0001127983 */ /* 0x000ea20000300800 */
[----:B------:R-:W-:Y:S01]  /*a2e80*/  IMAD.X R17, R8, 0x1, R5, P1 ;  /* 0x0000000108117824 */ /* 0x000fe200008e0605 */
[----:B----4-:R-:W-:-:S02]  /*a2e90*/  SHF.R.S32.HI R9, RZ, 0x1f, R11 ;  /* 0x0000001fff097819 */ /* 0x010fc4000001140b */
[----:B--2---:R-:W-:Y:S04]  /*a2ea0*/  STL.64 [R1+0x38f0], R18 ;  /* 0x0038f01201007387 */ /* 0x004fe80000100a00 */
[----:B------:R0:W-:Y:S04]  /*a2eb0*/  STL.64 [R1+0x1338], R16 ;  /* 0x0013381001007387 */ /* 0x0001e80000100a00 */
[----:B0-----:R-:W2:Y:S01]  /*a2ec0*/  LDL.LU.64 R16, [R1+0x3900] ;  /* 0x0039000001107983 */ /* 0x001ea20000300a00 */
[----:B------:R-:W-:Y:S01]  /*a2ed0*/  IMAD.MOV.U32 R18, RZ, RZ, R14 ;  /* 0x000000ffff127224 */ /* 0x000fe200078e000e */
[C---:B------:R-:W-:Y:S01]  /*a2ee0*/  IADD3 R14, P0, PT, R11.reuse, R4, RZ ;  /* 0x000000040b0e7210 */ /* 0x040fe20007f1e0ff */
[----:B---3--:R-:W-:Y:S01]  /*a2ef0*/  IMAD.MOV.U32 R19, RZ, RZ, R15 ;  /* 0x000000ffff137224 */ /* 0x008fe200078e000f */
[----:B------:R-:W-:Y:S01]  /*a2f00*/  IADD3 R24, P1, PT, R11, R6, RZ ;  /* 0x000000060b187210 */ /* 0x000fe20007f3e0ff */
[----:B------:R-:W-:-:S02]  /*a2f10*/  IMAD.X R19, R8, 0x1, R7, P3 ;  /* 0x0000000108137824 */ /* 0x000fc400018e0607 */
[----:B------:R-:W-:Y:S01]  /*a2f20*/  IMAD.X R15, R9, 0x1, R5, P0 ;  /* 0x00000001090f7824 */ /* 0x000fe200000e0605 */
[----:B------:R-:W-:Y:S02]  /*a2f30*/  SHF.R.S32.HI R8, RZ, 0x1f, R10 ;  /* 0x0000001fff087819 */ /* 0x000fe4000001140a */
[C---:B------:R-:W-:Y:S01]  /*a2f40*/  IADD3 R18, P0, PT, R10.reuse, R4, RZ ;  /* 0x000000040a127210 */ /* 0x040fe20007f1e0ff */
[----:B--2---:R0:W-:Y:S04]  /*a2f50*/  STL.64 [R1+0x38e8], R16 ;  /* 0x0038e81001007387 */ /* 0x0041e80000100a00 */
[----:B------:R-:W-:Y:S04]  /*a2f60*/  STL [R1+0x1334], R19 ;  /* 0x0013341301007387 */ /* 0x000fe80000100800 */
[----:B------:R-:W-:Y:S04]  /*a2f70*/  STL [R1+0x1320], R24 ;  /* 0x0013201801007387 */ /* 0x000fe80000100800 */
[----:B------:R1:W-:Y:S01]  /*a2f80*/  STL.64 [R1+0x1328], R14 ;  /* 0x0013280e01007387 */ /* 0x0003e20000100a00 */
[----:B0-----:R-:W-:-:S03]  /*a2f90*/  IADD3 R16, P3, PT, R10, R6, RZ ;  /* 0x000000060a107210 */ /* 0x001fc60007f7e0ff */
[----:B-1----:R-:W2:Y:S04]  /*a2fa0*/  LDL.LU R15, [R1+0x40] ;  /* 0x00004000010f7983 */ /* 0x002ea80000300800 */
[----:B------:R-:W3:Y:S01]  /*a2fb0*/  LDL.LU R10, [R1+0x44] ;  /* 0x00004400010a7983 */ /* 0x000ee20000300800 */
[----:B------:R-:W-:Y:S01]  /*a2fc0*/  VIADD R12, R13, UR63 ;  /* 0x0000003f0d0c7c36 */ /* 0x000fe20008000000 */
[----:B------:R-:W0:Y:S03]  /*a2fd0*/  LDCU UR63, c[0x0][0x3b8] ;  /* 0x00007700ff3f77ac */ /* 0x000e260008000800 */
[----:B------:R-:W-:Y:S01]  /*a2fe0*/  VIADD R11, R12, UR64 ;  /* 0x000000400c0b7c36 */ /* 0x000fe20008000000 */
[----:B------:R-:W1:Y:S01]  /*a2ff0*/  LDCU UR64, c[0x0][0x3b8] ;  /* 0x00007700ff4077ac */ /* 0x000e620008000800 */
[----:B------:R-:W-:-:S02]  /*a3000*/  IMAD.X R19, R8, 0x1, R5, P0 ;  /* 0x0000000108137824 */ /* 0x000fc400000e0605 */
[----:B------:R-:W-:Y:S01]  /*a3010*/  IMAD.X R17, R8, 0x1, R7, P3 ;  /* 0x0000000108117824 */ /* 0x000fe200018e0607 */
[----:B---3--:R3:W-:Y:S02]  /*a3020*/  STL.64 [R1+0x38e0], R10 ;  /* 0x0038e00a01007387 */ /* 0x0087e40000100a00 */
[----:B---3--:R-:W-:Y:S02]  /*a3030*/  IMAD.MOV.U32 R11, RZ, RZ, R25 ;  /* 0x000000ffff0b7224 */ /* 0x008fe400078e0019 */
[----:B------:R-:W3:Y:S01]  /*a3040*/  LDL.LU R25, [R1+0x38f8] ;  /* 0x0038f80001197983 */ /* 0x000ee20000300800 */
[----:B------:R-:W-:-:S03]  /*a3050*/  IMAD.X R11, R9, 0x1, R7, P1 ;  /* 0x00000001090b7824 */ /* 0x000fc600008e0607 */
[----:B------:R-:W-:Y:S04]  /*a3060*/  STL.64 [R1+0x32a0], R12 ;  /* 0x0032a00c01007387 */ /* 0x000fe80000100a00 */
[----:B------:R-:W-:Y:S04]  /*a3070*/  STL [R1+0x37a0], R13 ;  /* 0x0037a00d01007387 */ /* 0x000fe80000100800 */
[----:B------:R4:W-:Y:S01]  /*a3080*/  STL.64 [R1+0x1318], R18 ;  /* 0x0013181201007387 */ /* 0x0009e20000100a00 */
[----:B------:R-:W-:-:S03]  /*a3090*/  IMAD.MOV.U32 R10, RZ, RZ, R24 ;  /* 0x000000ffff0a7224 */ /* 0x000fc600078e0018 */
[----:B----4-:R-:W4:Y:S04]  /*a30a0*/  LDL.LU.64 R18, [R1+0x38f0] ;  /* 0x0038f00001127983 */ /* 0x010f280000300a00 */
[----:B------:R-:W-:Y:S04]  /*a30b0*/  STL [R1+0x1324], R11 ;  /* 0x0013240b01007387 */ /* 0x000fe80000100800 */
[----:B------:R0:W-:Y:S04]  /*a30c0*/  STL.64 [R1+0x1310], R16 ;  /* 0x0013101001007387 */ /* 0x0001e80000100a00 */
[----:B0-----:R-:W2:Y:S04]  /*a30d0*/  LDL.LU.64 R16, [R1+0x38e8] ;  /* 0x0038e80001107983 */ /* 0x001ea80000300a00 */
[----:B------:R-:W3:Y:S01]  /*a30e0*/  LDL.LU R24, [R1+0x48] ;  /* 0x0000480001187983 */ /* 0x000ee20000300800 */
[----:B----4-:R-:W-:-:S02]  /*a30f0*/  IADD3 R12, P3, PT, R18, R6, RZ ;  /* 0x00000006120c7210 */ /* 0x010fc40007f7e0ff */
[----:B------:R-:W-:Y:S02]  /*a3100*/  SHF.R.S32.HI R8, RZ, 0x1f, R18 ;  /* 0x0000001fff087819 */ /* 0x000fe40000011412 */
[----:B------:R-:W-:Y:S01]  /*a3110*/  IADD3 R10, P1, PT, R18, R4, RZ ;  /* 0x00000004120a7210 */ /* 0x000fe20007f3e0ff */
[----:B--2---:R-:W-:Y:S01]  /*a3120*/  IMAD.MOV.U32 R18, RZ, RZ, R16 ;  /* 0x000000ffff127224 */ /* 0x004fe200078e0010 */
[----:B---3--:R0:W-:Y:S04]  /*a3130*/  STL.64 [R1+0x38d8], R24 ;  /* 0x0038d81801007387 */ /* 0x0081e80000100a00 */
[----:B------:R-:W-:Y:S04]  /*a3140*/  STL [R1+0x1300], R12 ;  /* 0x0013000c01007387 */ /* 0x000fe80000100800 */
[----:B------:R-:W2:Y:S01]  /*a3150*/  LDL.LU R16, [R1+0x4c] ;  /* 0x00004c0001107983 */ /* 0x000ea20000300800 */
[----:B------:R-:W-:Y:S01]  /*a3160*/  SHF.R.S32.HI R9, RZ, 0x1f, R15 ;  /* 0x0000001fff097819 */ /* 0x000fe2000001140f */
[----:B------:R-:W-:Y:S01]  /*a3170*/  IMAD.X R11, R8, 0x1, R5, P1 ;  /* 0x00000001080b7824 */ /* 0x000fe200008e0605 */
[C---:B0-----:R-:W-:Y:S01]  /*a3180*/  IADD3 R24, P1, PT, R15.reuse, R6, RZ ;  /* 0x000000060f187210 */ /* 0x041fe20007f3e0ff */
[----:B--2---:R0:W-:Y:S04]  /*a3190*/  STL.64 [R1+0x38d0], R16 ;  /* 0x0038d01001007387 */ /* 0x0041e80000100a00 */
[----:B------:R2:W-:Y:S01]  /*a31a0*/  STL.64 [R1+0x1308], R10 ;  /* 0x0013080a01007387 */ /* 0x0005e20000100a00 */
[----:B0-----:R-:W-:Y:S01]  /*a31b0*/  IMAD.MOV.U32 R16, RZ, RZ, R12 ;  /* 0x000000ffff107224 */ /* 0x001fe200078e000c */
[----:B------:R-:W-:Y:S01]  /*a31c0*/  IADD3 R12, P0, PT, R15, R4, RZ ;  /* 0x000000040f0c7210 */ /* 0x000fe20007f1e0ff */
[----:B------:R-:W-:-:S02]  /*a31d0*/  IMAD.MOV.U32 R17, RZ, RZ, R13 ;  /* 0x000000ffff117224 */ /* 0x000fc400078e000d */
[----:B------:R-:W-:Y:S01]  /*a31e0*/  IMAD.X R17, R8, 0x1, R7, P3 ;  /* 0x0000000108117824 */ /* 0x000fe200018e0607 */
[----:B--2---:R-:W2:Y:S01]  /*a31f0*/  LDL.LU.64 R10, [R1+0x38e0] ;  /* 0x0038e000010a7983 */ /* 0x004ea20000300a00 */
[----:B------:R-:W-:-:S03]  /*a3200*/  IMAD.X R13, R9, 0x1, R5, P0 ;  /* 0x00000001090d7824 */ /* 0x000fc600000e0605 */
[----:B------:R-:W-:Y:S04]  /*a3210*/  STL [R1+0x1304], R17 ;  /* 0x0013041101007387 */ /* 0x000fe80000100800 */
[----:B------:R-:W-:Y:S04]  /*a3220*/  STL [R1+0x12f0], R24 ;  /* 0x0012f01801007387 */ /* 0x000fe80000100800 */
[----:B------:R0:W-:Y:S04]  /*a3230*/  STL.64 [R1+0x12f8], R12 ;  /* 0x0012f80c01007387 */ /* 0x0001e80000100a00 */
[----:B0-----:R-:W3:Y:S01]  /*a3240*/  LDL.LU R12, [R1+0x50] ;  /* 0x00005000010c7983 */ /* 0x001ee20000300800 */
[----:B------:R-:W-:-:S02]  /*a3250*/  IMAD.MOV.U32 R13, RZ, RZ, R25 ;  /* 0x000000ffff0d7224 */ /* 0x000fc400078e0019 */
[----:B------:R-:W-:Y:S01]  /*a3260*/  IMAD.X R13, R9, 0x1, R7, P1 ;  /* 0x00000001090d7824 */ /* 0x000fe200008e0607 */
[----:B---3--:R0:W-:Y:S02]  /*a3270*/  STL [R1+0x38c0], R12 ;  /* 0x0038c00c01007387 */ /* 0x0081e40000100800 */
[----:B0-----:R-:W-:Y:S02]  /*a3280*/  IMAD.MOV.U32 R12, RZ, RZ, R24 ;  /* 0x000000ffff0c7224 */ /* 0x001fe400078e0018 */
[----:B------:R-:W3:Y:S01]  /*a3290*/  LDL.LU.64 R24, [R1+0x38d8] ;  /* 0x0038d80001187983 */ /* 0x000ee20000300a00 */
[----:B--2---:R-:W-:Y:S02]  /*a32a0*/  SHF.R.S32.HI R8, RZ, 0x1f, R10 ;  /* 0x0000001fff087819 */ /* 0x004fe4000001140a */
[C---:B------:R-:W-:Y:S02]  /*a32b0*/  IADD3 R16, P0, PT, R10.reuse, R4, RZ ;  /* 0x000000040a107210 */ /* 0x040fe40007f1e0ff */
[----:B------:R-:W-:Y:S01]  /*a32c0*/  IADD3 R14, P3, PT, R10, R6, RZ ;  /* 0x000000060a0e7210 */ /* 0x000fe20007f7e0ff */
[----:B------:R-:W-:Y:S01]  /*a32d0*/  VIADD R10, R11, UR65 ;  /* 0x000000410b0a7c36 */ /* 0x000fe20008000000 */
[----:B------:R-:W0:Y:S01]  /*a32e0*/  LDCU UR65, c[0x0][0x3b8] ;  /* 0x00007700ff4177ac */ /* 0x000e220008000800 */
[----:B------:R-:W-:-:S02]  /*a32f0*/  IMAD.X R17, R8, 0x1, R5, P0 ;  /* 0x0000000108117824 */ /* 0x000fc400000e0605 */
[----:B------:R-:W-:Y:S01]  /*a3300*/  IMAD.X R15, R8, 0x1, R7, P3 ;  /* 0x00000001080f7824 */ /* 0x000fe200018e0607 */
[----:B------:R-:W-:Y:S04]  /*a3310*/  STL.64 [R1+0x38c8], R10 ;  /* 0x0038c80a01007387 */ /* 0x000fe80000100a00 */
[----:B------:R-:W-:Y:S04]  /*a3320*/  STL [R1+0x12f4], R13 ;  /* 0x0012f40d01007387 */ /* 0x000fe80000100800 */
[----:B------:R2:W-:Y:S04]  /*a3330*/  STL.64 [R1+0x12e8], R16 ;  /* 0x0012e81001007387 */ /* 0x0005e80000100a00 */
[----:B--2---:R-:W2:Y:S04]  /*a3340*/  LDL.LU.64 R16, [R1+0x38d0] ;  /* 0x0038d00001107983 */ /* 0x004ea80000300a00 */
[----:B------:R-:W-:Y:S04]  /*a3350*/  STL.64 [R1+0x12e0], R14 ;  /* 0x0012e00e01007387 */ /* 0x000fe80000100a00 */
[----:B------:R-:W-:Y:S01]  /*a3360*/  STL.64 [R1+0x38b8], R20 ;  /* 0x0038b81401007387 */ /* 0x000fe20000100a00 */
[----:B---3--:R-:W-:-:S02]  /*a3370*/  SHF.R.S32.HI R8, RZ, 0x1f, R24 ;  /* 0x0000001fff087819 */ /* 0x008fc40000011418 */
[C---:B------:R-:W-:Y:S02]  /*a3380*/  IADD3 R10, P1, PT, R24.reuse, R4, RZ ;  /* 0x00000004180a7210 */ /* 0x040fe40007f3e0ff */
[----:B------:R-:W-:-:S03]  /*a3390*/  IADD3 R12, P3, PT, R24, R6, RZ ;  /* 0x00000006180c7210 */ /* 0x000fc60007f7e0ff */
[C---:B------:R-:W-:Y:S02]  /*a33a0*/  IMAD.X R11, R8.reuse, 0x1, R5, P1 ;  /* 0x00000001080b7824 */ /* 0x040fe400008e0605 */
[----:B------:R-:W-:-:S03]  /*a33b0*/  IMAD.X R13, R8, 0x1, R7, P3 ;  /* 0x00000001080d7824 */ /* 0x000fc600018e0607 */
[----:B------:R3:W-:Y:S04]  /*a33c0*/  STL.64 [R1+0x12d8], R10 ;  /* 0x0012d80a01007387 */ /* 0x0007e80000100a00 */
[----:B---3--:R-:W3:Y:S04]  /*a33d0*/  LDL.LU.64 R10, [R1+0x38c8] ;  /* 0x0038c800010a7983 */ /* 0x008ee80000300a00 */
[----:B------:R4:W-:Y:S04]  /*a33e0*/  STL.64 [R1+0x12d0], R12 ;  /* 0x0012d00c01007387 */ /* 0x0009e80000100a00 */
[----:B----4-:R-:W4:Y:S01]  /*a33f0*/  LDL.LU R12, [R1+0x38c0] ;  /* 0x0038c000010c7983 */ /* 0x010f220000300800 */
[----:B--2---:R-:W-:-:S02]  /*a3400*/  SHF.R.S32.HI R9, RZ, 0x1f, R16 ;  /* 0x0000001fff097819 */ /* 0x004fc40000011410 */
[C---:B------:R-:W-:Y:S02]  /*a3410*/  IADD3 R14, P0, PT, R16.reuse, R4, RZ ;  /* 0x00000004100e7210 */ /* 0x040fe40007f1e0ff */
[----:B------:R-:W-:Y:S02]  /*a3420*/  IADD3 R20, P1, PT, R16, R6, RZ ;  /* 0x0000000610147210 */ /* 0x000fe40007f3e0ff */
[----:B------:R-:W2:Y:S01]  /*a3430*/  LDL.LU R16, [R1+0x54] ;  /* 0x0000540001107983 */ /* 0x000ea20000300800 */
[----:B------:R-:W-:-:S03]  /*a3440*/  IMAD.X R15, R9, 0x1, R5, P0 ;  /* 0x00000001090f7824 */ /* 0x000fc600000e0605 */
[----:B------:R-:W2:Y:S04]  /*a3450*/  LDL.LU R24, [R1+0x58] ;  /* 0x0000580001187983 */ /* 0x000ea80000300800 */
[----:B------:R-:W-:Y:S04]  /*a3460*/  STL [R1+0x12c0], R20 ;  /* 0x0012c01401007387 */ /* 0x000fe80000100800 */
[----:B------:R0:W-:Y:S04]  /*a3470*/  STL.64 [R1+0x12c8], R14 ;  /* 0x0012c80e01007387 */ /* 0x0001e80000100a00 */
[----:B------:R1:W-:Y:S01]  /*a3480*/  STL.64 [R1+0x38a8], R26 ;  /* 0x0038a81a01007387 */ /* 0x0003e20000100a00 */
[----:B0-----:R-:W-:-:S02]  /*a3490*/  IMAD.MOV.U32 R15, RZ, RZ, R9 ;  /* 0x000000ffff0f7224 */ /* 0x001fc400078e0009 */
[----:B-1----:R-:W-:Y:S02]  /*a34a0*/  IMAD.MOV.U32 R26, RZ, RZ, R20 ;  /* 0x000000ffff1a7224 */ /* 0x002fe400078e0014 */
[----:B------:R-:W-:Y:S02]  /*a34b0*/  IMAD.MOV.U32 R27, RZ, RZ, R21 ;  /* 0x000000ffff1b7224 */ /* 0x000fe400078e0015 */
[----:B------:R-:W5:Y:S01]  /*a34c0*/  LDL.LU.64 R20, [R1+0x38b8] ;  /* 0x0038b80001147983 */ /* 0x000f620000300a00 */
[----:B------:R-:W-:-:S03]  /*a34d0*/  IMAD.X R27, R15, 0x1, R7, P1 ;  /* 0x000000010f1b7824 */ /* 0x000fc600008e0607 */
[----:B------:R-:W-:Y:S01]  /*a34e0*/  STL.64 [R1+0x38b0], R28 ;  /* 0x0038b01c01007387 */ /* 0x000fe20000100a00 */
[----:B---3--:R-:W-:-:S03]  /*a34f0*/  VIADD R9, R10, UR66 ;  /* 0x000000420a097c36 */ /* 0x008fc60008000000 */
[----:B------:R0:W-:Y:S01]  /*a3500*/  STL [R1+0x3278], R10 ;  /* 0x0032780a01007387 */ /* 0x0001e20000100800 */
[----:B------:R-:W1:Y:S03]  /*a3510*/  LDCU UR66, c[0x0][0x3b8] ;  /* 0x00007700ff4277ac */ /* 0x000e660008000800 */
[----:B0-----:R-:W3:Y:S01]  /*a3520*/  LDL.LU R10, [R1+0x5c] ;  /* 0x00005c00010a7983 */ /* 0x001ee20000300800 */
[----:B----4-:R-:W-:Y:S02]  /*a3530*/  SHF.R.S32.HI R8, RZ, 0x1f, R12 ;  /* 0x0000001fff087819 */ /* 0x010fe4000001140c */
[----:B------:R-:W-:Y:S01]  /*a3540*/  IADD3 R14, P0, PT, R12, R4, RZ ;  /* 0x000000040c0e7210 */ /* 0x000fe20007f1e0ff */
[----:B------:R-:W-:Y:S04]  /*a3550*/  STL [R1+0x3830], R11 ;  /* 0x0038300b01007387 */ /* 0x000fe80000100800 */
[----:B------:R-:W-:Y:S01]  /*a3560*/  IMAD.X R15, R8, 0x1, R5, P0 ;  /* 0x00000001080f7824 */ /* 0x000fe200000e0605 */
[----:B------:R-:W-:Y:S04]  /*a3570*/  STL [R1+0x3880], R11 ;  /* 0x0038800b01007387 */ /* 0x000fe80000100800 */
[----:B------:R-:W-:Y:S04]  /*a3580*/  STL [R1+0x3890], R11 ;  /* 0x0038900b01007387 */ /* 0x000fe80000100800 */
[----:B------:R-:W-:Y:S04]  /*a3590*/  STL [R1+0x12c4], R27 ;  /* 0x0012c41b01007387 */ /* 0x000fe80000100800 */
[----:B------:R0:W-:Y:S04]  /*a35a0*/  STL.64 [R1+0x12b8], R14 ;  /* 0x0012b80e01007387 */ /* 0x0001e80000100a00 */
[----:B0-----:R-:W4:Y:S01]  /*a35b0*/  LDL.LU R15, [R1+0x60] ;  /* 0x00006000010f7983 */ /* 0x001f220000300800 */
[----:B------:R-:W-:-:S02]  /*a35c0*/  IADD3 R12, P3, PT, R12, R6, RZ ;  /* 0x000000060c0c7210 */ /* 0x000fc40007f7e0ff */
[----:B--2---:R-:W-:-:S03]  /*a35d0*/  IADD3 R28, P1, PT, R16, R4, RZ ;  /* 0x00000004101c7210 */ /* 0x004fc60007f3e0ff */
[----:B------:R-:W-:Y:S01]  /*a35e0*/  IMAD.X R13, R8, 0x1, R7, P3 ;  /* 0x00000001080d7824 */ /* 0x000fe200018e0607 */
[----:B------:R-:W-:Y:S02]  /*a35f0*/  SHF.R.S32.HI R8, RZ, 0x1f, R16 ;  /* 0x0000001fff087819 */ /* 0x000fe40000011410 */
[----:B------:R-:W-:-:S03]  /*a3600*/  IADD3 R14, P3, PT, R16, R6, RZ ;  /* 0x00000006100e7210 */ /* 0x000fc60007f7e0ff */
[----:B------:R-:W-:Y:S01]  /*a3610*/  IMAD.X R29, R8, 0x1, R5, P1 ;  /* 0x00000001081d7824 */ /* 0x000fe200008e0605 */
[----:B------:R-:W-:Y:S01]  /*a3620*/  IADD3 R26, P0, PT, R24, R4, RZ ;  /* 0x00000004181a7210 */ /* 0x000fe20007f1e0ff */
[----:B----4-:R0:W-:Y:S04]  /*a3630*/  STL [R1+0x38a0], R15 ;  /* 0x0038a00f01007387 */ /* 0x0101e80000100800 */
[----:B------:R2:W-:Y:S04]  /*a3640*/  STL.64 [R1+0x12b0], R12 ;  /* 0x0012b00c01007387 */ /* 0x0005e80000100a00 */
[----:B------:R-:W4:Y:S01]  /*a3650*/  LDL.LU R16, [R1+0x164] ;  /* 0x0001640001107983 */ /* 0x000f220000300800 */
[----:B0-----:R-:W-:-:S03]  /*a3660*/  IMAD.X R15, R8, 0x1, R7, P3 ;  /* 0x00000001080f7824 */ /* 0x001fc600018e0607 */
[----:B------:R0:W-:Y:S01]  /*a3670*/  STL.64 [R1+0x12a8], R28 ;  /* 0x0012a81c01007387 */ /* 0x0001e20000100a00 */
[----:B--2---:R-:W-:-:S05]  /*a3680*/  SHF.R.S32.HI R13, RZ, 0x1f, R24 ;  /* 0x0000001fff0d7819 */ /* 0x004fca0000011418 */
[----:B------:R-:W-:Y:S01]  /*a3690*/  IMAD.X R27, R13, 0x1, R5, P0 ;  /* 0x000000010d1b7824 */ /* 0x000fe200000e0605 */
[----:B0-----:R-:W2:Y:S04]  /*a36a0*/  LDL.LU.64 R28, [R1+0x38b0] ;  /* 0x0038b000011c7983 */ /* 0x001ea80000300a00 */
[----:B------:R0:W-:Y:S04]  /*a36b0*/  STL.64 [R1+0x12a0], R14 ;  /* 0x0012a00e01007387 */ /* 0x0001e80000100a00 */
[----:B------:R1:W-:Y:S01]  /*a36c0*/  STL.64 [R1+0x1298], R26 ;  /* 0x0012981a01007387 */ /* 0x0003e20000100a00 */
[----:B0-----:R-:W-:-:S03]  /*a36d0*/  IADD3 R14, P1, PT, R24, R6, RZ ;  /* 0x00000006180e7210 */ /* 0x001fc60007f3e0ff */
[----:B-1----:R-:W2:Y:S02]  /*a36e0*/  LDL.LU.64 R26, [R1+0x38a8] ;  /* 0x0038a800011a7983 */ /* 0x002ea40000300a00 */
[----:B------:R-:W-:Y:S02]  /*a36f0*/  IMAD.X R15, R13, 0x1, R7, P1 ;  /* 0x000000010d0f7824 */ /* 0x000fe400008e0607 */
[----:B------:R-:W-:Y:S04]  /*a3700*/  STL.64 [R1+0x3898], R22 ;  /* 0x0038981601007387 */ /* 0x000fe80000100a00 */
[----:B------:R-:W2:Y:S04]  /*a3710*/  LDL.LU R24, [R1+0x168] ;  /* 0x0001680001187983 */ /* 0x000ea80000300800 */
[----:B------:R0:W-:Y:S04]  /*a3720*/  STL.64 [R1+0x1290], R14 ;  /* 0x0012900e01007387 */ /* 0x0001e80000100a00 */
[----:B0-----:R-:W2:Y:S01]  /*a3730*/  LDL.LU R15, [R1+0x38a0] ;  /* 0x0038a000010f7983 */ /* 0x001ea20000300800 */
[----:B---3--:R-:W-:-:S02]  /*a3740*/  SHF.R.S32.HI R12, RZ, 0x1f, R10 ;  /* 0x0000001fff0c7819 */ /* 0x008fc4000001140a */
[C---:B------:R-:W-:Y:S02]  /*a3750*/  IADD3 R22, P0, PT, R10.reuse, R4, RZ ;  /* 0x000000040a167210 */ /* 0x040fe40007f1e0ff */
[----:B------:R-:W-:-:S03]  /*a3760*/  IADD3 R10, P3, PT, R10, R6, RZ ;  /* 0x000000060a0a7210 */ /* 0x000fc60007f7e0ff */
[C---:B------:R-:W-:Y:S02]  /*a3770*/  IMAD.X R23, R12.reuse, 0x1, R5, P0 ;  /* 0x000000010c177824 */ /* 0x040fe400000e0605 */
[----:B------:R-:W-:-:S03]  /*a3780*/  IMAD.X R11, R12, 0x1, R7, P3 ;  /* 0x000000010c0b7824 */ /* 0x000fc600018e0607 */
[----:B------:R0:W-:Y:S04]  /*a3790*/  STL.64 [R1+0x1288], R22 ;  /* 0x0012881601007387 */ /* 0x0001e80000100a00 */
[----:B------:R1:W-:Y:S01]  /*a37a0*/  STL.64 [R1+0x1280], R10 ;  /* 0x0012800a01007387 */ /* 0x0003e20000100a00 */
[-C--:B----4-:R-:W-:Y:S02]  /*a37b0*/  IADD3 R12, P0, PT, R16, R4.reuse, RZ ;  /* 0x00000004100c7210 */ /* 0x090fe40007f1e0ff */
[----:B--2---:R-:W-:Y:S02]  /*a37c0*/  SHF.R.S32.HI R14, RZ, 0x1f, R15 ;  /* 0x0000001fff0e7819 */ /* 0x004fe4000001140f */
[C---:B0-----:R-:W-:Y:S02]  /*a37d0*/  IADD3 R22, P1, PT, R15.reuse, R4, RZ ;  /* 0x000000040f167210 */ /* 0x041fe40007f3e0ff */
[----:B-1----:R-:W-:-:S03]  /*a37e0*/  IADD3 R10, P3, PT, R15, R6, RZ ;  /* 0x000000060f0a7210 */ /* 0x002fc60007f7e0ff */
[C---:B------:R-:W-:Y:S02]  /*a37f0*/  IMAD.X R23, R14.reuse, 0x1, R5, P1 ;  /* 0x000000010e177824 */ /* 0x040fe400008e0605 */
[----:B------:R-:W-:-:S03]  /*a3800*/  IMAD.X R11, R14, 0x1, R7, P3 ;  /* 0x000000010e0b7824 */ /* 0x000fc600018e0607 */
[----:B------:R0:W-:Y:S01]  /*a3810*/  STL.64 [R1+0x1278], R22 ;  /* 0x0012781601007387 */ /* 0x0001e20000100a00 */
[----:B------:R-:W-:Y:S02]  /*a3820*/  SHF.R.S32.HI R15, RZ, 0x1f, R16 ;  /* 0x0000001fff0f7819 */ /* 0x000fe40000011410 */
[----:B------:R-:W-:Y:S01]  /*a3830*/  IADD3 R16, P1, PT, R16, R6, RZ ;  /* 0x0000000610107210 */ /* 0x000fe20007f3e0ff */
[----:B0-----:R-:W2:Y:S04]  /*a3840*/  LDL.LU.64 R22, [R1+0x3898] ;  /* 0x0038980001167983 */ /* 0x001ea80000300a00 */
[----:B------:R0:W-:Y:S04]  /*a3850*/  STL.64 [R1+0x1270], R10 ;  /* 0x0012700a01007387 */ /* 0x0001e80000100a00 */
[----:B0-----:R0:W3:Y:S04]  /*a3860*/  LDL.LU R11, [R1+0x3890] ;  /* 0x00389000010b7983 */ /* 0x0010e80000300800 */
[----:B------:R1:W-:Y:S04]  /*a3870*/  STL [R1+0x1260], R16 ;  /* 0x0012601001007387 */ /* 0x0003e80000100800 */
[----:B-1----:R-:W4:Y:S01]  /*a3880*/  LDL.LU.64 R16, [R1+0x3888] ;  /* 0x0038880001107983 */ /* 0x002f220000300a00 */
[----:B------:R-:W-:Y:S01]  /*a3890*/  IMAD.X R13, R15, 0x1, R5, P0 ;  /* 0x000000010f0d7824 */ /* 0x000fe200000e0605 */
[----:B------:R-:W-:-:S02]  /*a38a0*/  IADD3 R10, P0, PT, R24, R4, RZ ;  /* 0x00000004180a7210 */ /* 0x000fc40007f1e0ff */
[----:B------:R-:W2:Y:S01]  /*a38b0*/  LDL.LU R14, [R1+0x170] ;  /* 0x00017000010e7983 */ /* 0x000ea20000300800 */
[----:B------:R-:W-:Y:S01]  /*a38c0*/  VIADD R8, R9, UR52 ;  /* 0x0000003409087c36 */ /* 0x000fe20008000000 */
[----:B------:R-:W1:Y:S02]  /*a38d0*/  LDCU UR52, c[0x0][0x3b8] ;  /* 0x00007700ff3477ac */ /* 0x000e640008000800 */
[----:B------:R0:W-:Y:S04]  /*a38e0*/  STL.64 [R1+0x1268], R12 ;  /* 0x0012680c01007387 */ /* 0x0001e80000100a00 */
[----:B0-----:R-:W2:Y:S01]  /*a38f0*/  LDL.LU R13, [R1+0x174] ;  /* 0x00017400010d7983 */ /* 0x001ea20000300800 */
[----:B------:R-:W-:-:S03]  /*a3900*/  SHF.R.S32.HI R12, RZ, 0x1f, R24 ;  /* 0x0000001fff0c7819 */ /* 0x000fc60000011418 */
[----:B------:R0:W-:Y:S04]  /*a3910*/  STL [R1+0x1258], R10 ;  /* 0x0012580a01007387 */ /* 0x0001e80000100800 */
[----:B-----5:R5:W-:Y:S01]  /*a3920*/  STL.64 [R1+0x3878], R20 ;  /* 0x0038781401007387 */ /* 0x020be20000100a00 */
[----:B0-----:R-:W-:Y:S01]  /*a3930*/  IADD3 R10, P3, PT, R24, R6, RZ ;  /* 0x00000006180a7210 */ /* 0x001fe20007f7e0ff */
[----:B------:R-:W-:Y:S02]  /*a3940*/  IMAD.MOV.U32 R24, RZ, RZ, R18 ;  /* 0x000000ffff187224 */ /* 0x000fe400078e0012 */
[----:B-----5:R0:W5:Y:S01]  /*a3950*/  LDL.64 R20, [R1+0x1258] ;  /* 0x0012580001147983 */ /* 0x0201620000100a00 */
[----:B---3--:R-:W-:Y:S02]  /*a3960*/  IMAD.MOV.U32 R11, RZ, RZ, R15 ;  /* 0x000000ffff0b7224 */ /* 0x008fe400078e000f */
[----:B------:R-:W-:-:S05]  /*a3970*/  IMAD.MOV.U32 R15, RZ, RZ, R3 ;  /* 0x000000ffff0f7224 */ /* 0x000fca00078e0003 */
[----:B------:R-:W-:Y:S04]  /*a3980*/  STL [R1+0x3868], R15 ;  /* 0x0038680f01007387 */ /* 0x000fe80000100800 */
[----:B------:R-:W3:Y:S01]  /*a3990*/  LDL.LU R18, [R1+0x17c] ;  /* 0x00017c0001127983 */ /* 0x000ee20000300800 */
[----:B----4-:R-:W-:-:S03]  /*a39a0*/  IMAD.MOV.U32 R3, RZ, RZ, R16 ;  /* 0x000000ffff037224 */ /* 0x010fc600078e0010 */
[----:B------:R-:W-:Y:S01]  /*a39b0*/  STL [R1+0x3258], R8 ;  /* 0x0032580801007387 */ /* 0x000fe20000100800 */
[----:B------:R-:W-:Y:S01]  /*a39c0*/  VIADD R16, R8, UR53 ;  /* 0x0000003508107c36 */ /* 0x000fe20008000000 */
[----:B------:R-:W4:Y:S02]  /*a39d0*/  LDCU UR53, c[0x0][0x3b8] ;  /* 0x00007700ff3577ac */ /* 0x000f240008000800 */
[----:B------:R-:W-:Y:S04]  /*a39e0*/  STL [R1+0x3658], R9 ;  /* 0x0036580901007387 */ /* 0x000fe80000100800 */
[----:B------:R0:W-:Y:S04]  /*a39f0*/  STL [R1+0x3720], R9 ;  /* 0x0037200901007387 */ /* 0x0001e80000100800 */
[----:B0-----:R0:W2:Y:S04]  /*a3a00*/  LDL.64 R8, [R1+0x1260] ;  /* 0x0012600001087983 */ /* 0x0010a80000100a00 */
[----:B------:R-:W-:Y:S04]  /*a3a10*/  STL [R1+0x10], R16 ;  /* 0x0000101001007387 */ /* 0x000fe80000100800 */
[----:B------:R0:W-:Y:S01]  /*a3a20*/  STL.64 [R1+0x3870], R16 ;  /* 0x0038701001007387 */ /* 0x0001e20000100a00 */
[----:B-----5:R-:W-:-:S02]  /*a3a30*/  IMAD.X R21, R12, 0x1, R5, P0 ;  /* 0x000000010c157824 */ /* 0x020fc400000e0605 */
[--C-:B--2---:R-:W-:Y:S02]  /*a3a40*/  IMAD.X R9, R11, 0x1, R7.reuse, P1 ;  /* 0x000000010b097824 */ /* 0x104fe400008e0607 */
[----:B------:R-:W-:Y:S01]  /*a3a50*/  IMAD.X R11, R12, 0x1, R7, P3 ;  /* 0x000000010c0b7824 */ /* 0x000fe200018e0607 */
[----:B------:R-:W-:-:S04]  /*a3a60*/  IADD3 R20, P1, PT, R14, R4, RZ ;  /* 0x000000040e147210 */ /* 0x000fc80007f3e0ff */
[----:B------:R2:W-:Y:S01]  /*a3a70*/  STL.64 [R1+0x1250], R10 ;  /* 0x0012500a01007387 */ /* 0x0005e20000100a00 */
[----:B0-----:R-:W-:-:S03]  /*a3a80*/  IADD3 R16, P3, PT, R14, R6, RZ ;  /* 0x000000060e107210 */ /* 0x001fc60007f7e0ff */
[----:B------:R0:W-:Y:S01]  /*a3a90*/  STL [R1+0x1264], R9 ;  /* 0x0012640901007387 */ /* 0x0001e20000100800 */
[----:B------:R-:W-:-:S03]  /*a3aa0*/  SHF.R.S32.HI R8, RZ, 0x1f, R13 ;  /* 0x0000001fff087819 */ /* 0x000fc6000001140d */
[----:B--2---:R-:W2:Y:S01]  /*a3ab0*/  LDL.LU R11, [R1+0x3880] ;  /* 0x00388000010b7983 */ /* 0x004ea20000300800 */
[----:B0-----:R-:W-:-:S03]  /*a3ac0*/  SHF.R.S32.HI R9, RZ, 0x1f, R14 ;  /* 0x0000001fff097819 */ /* 0x001fc6000001140e */
[----:B------:R0:W-:Y:S01]  /*a3ad0*/  STL [R1+0x125c], R21 ;  /* 0x00125c1501007387 */ /* 0x0001e20000100800 */
[----:B------:R-:W-:Y:S01]  /*a3ae0*/  IADD3 R14, P0, PT, R13, R4, RZ ;  /* 0x000000040d0e7210 */ /* 0x000fe20007f1e0ff */
[C---:B------:R-:W-:Y:S02]  /*a3af0*/  IMAD.X R17, R9.reuse, 0x1, R7, P3 ;  /* 0x0000000109117824 */ /* 0x040fe400018e0607 */
[----:B------:R-:W-:Y:S02]  /*a3b00*/  STL.64 [R1+0x3860], R26 ;  /* 0x0038601a01007387 */ /* 0x000fe40000100a00 */
[--C-:B------:R-:W-:Y:S02]  /*a3b10*/  IMAD.X R15, R8, 0x1, R5.reuse, P0 ;  /* 0x00000001080f7824 */ /* 0x100fe400000e0605 */
[----:B------:R-:W5:Y:S01]  /*a3b20*/  LDL.LU R12, [R1+0x184] ;  /* 0x00018400010c7983 */ /* 0x000f620000300800 */
[----:B0-----:R-:W-:-:S03]  /*a3b30*/  IMAD.X R21, R9, 0x1, R5, P1 ;  /* 0x0000000109157824 */ /* 0x001fc600008e0605 */
[----:B------:R-:W2:Y:S04]  /*a3b40*/  LDL.LU R10, [R1+0x188] ;  /* 0x00018800010a7983 */ /* 0x000ea80000300800 */
[----:B------:R0:W-:Y:S04]  /*a3b50*/  STL.64 [R1+0x1248], R20 ;  /* 0x0012481401007387 */ /* 0x0001e80000100a00 */
[----:B0-----:R-:W2:Y:S04]  /*a3b60*/  LDL.LU.64 R20, [R1+0x3878] ;  /* 0x0038780001147983 */ /* 0x001ea80000300a00 */
[----:B------:R0:W-:Y:S04]  /*a3b70*/  STL.64 [R1+0x1240], R16 ;  /* 0x0012401001007387 */ /* 0x0001e80000100a00 */
[----:B0-----:R-:W2:Y:S04]  /*a3b80*/  LDL.LU.64 R16, [R1+0x3870] ;  /* 0x0038700001107983 */ /* 0x001ea80000300a00 */
[----:B------:R0:W-:Y:S04]  /*a3b90*/  STL.64 [R1+0x1238], R14 ;  /* 0x0012380e01007387 */ /* 0x0001e80000100a00 */
[----:B0-----:R-:W4:Y:S01]  /*a3ba0*/  LDL.LU R15, [R1+0x3868] ;  /* 0x00386800010f7983 */ /* 0x001f220000300800 */
[----:B------:R-:W-:-:S02]  /*a3bb0*/  IADD3 R26, P1, PT, R13, R6, RZ ;  /* 0x000000060d1a7210 */ /* 0x000fc40007f3e0ff */
[----:B---3--:R-:W-:-:S03]  /*a3bc0*/  SHF.R.S32.HI R13, RZ, 0x1f, R18 ;  /* 0x0000001fff0d7819 */ /* 0x008fc60000011412 */
[----:B------:R-:W-:Y:S01]  /*a3bd0*/  STL [R1+0x1230], R26 ;  /* 0x0012301a01007387 */ /* 0x000fe20000100800 */
[----:B------:R-:W-:Y:S01]  /*a3be0*/  IADD3 R14, P0, PT, R18, R4, RZ ;  /* 0x00000004120e7210 */ /* 0x000fe20007f1e0ff */
[----:B--2---:R-:W-:Y:S01]  /*a3bf0*/  VIADD R16, R16, UR47 ;  /* 0x0000002f10107c36 */ /* 0x004fe20008000000 */
[----:B------:R-:W0:Y:S01]  /*a3c00*/  LDCU UR47, c[0x0][0x3b8] ;  /* 0x00007700ff2f77ac */ /* 0x000e220008000800 */
[----:B----4-:R2:W-:Y:S04]  /*a3c10*/  STL [R1+0x3858], R15 ;  /* 0x0038580f01007387 */ /* 0x0105e80000100800 */
[----:B------:R3:W-:Y:S01]  /*a3c20*/  STL.64 [R1+0x3850], R16 ;  /* 0x0038501001007387 */ /* 0x0007e20000100a00 */
[----:B--2---:R-:W-:Y:S01]  /*a3c30*/  IMAD.MOV.U32 R15, RZ, RZ, R8 ;  /* 0x000000ffff0f7224 */ /* 0x004fe200078e0008 */
[----:B------:R-:W-:Y:S01]  /*a3c40*/  IADD3 R8, P3, PT, R18, R6, RZ ;  /* 0x0000000612087210 */ /* 0x000fe20007f7e0ff */
[----:B---3--:R-:W-:-:S02]  /*a3c50*/  IMAD.MOV.U32 R17, RZ, RZ, R27 ;  /* 0x000000ffff117224 */ /* 0x008fc400078e001b */
[----:B------:R-:W-:Y:S02]  /*a3c60*/  IMAD.X R17, R15, 0x1, R7, P1 ;  /* 0x000000010f117824 */ /* 0x000fe400008e0607 */
[C---:B------:R-:W-:Y:S02]  /*a3c70*/  IMAD.X R15, R13.reuse, 0x1, R5, P0 ;  /* 0x000000010d0f7824 */ /* 0x040fe400000e0605 */
[----:B------:R-:W-:Y:S02]  /*a3c80*/  IMAD.MOV.U32 R16, RZ, RZ, R26 ;  /* 0x000000ffff107224 */ /* 0x000fe400078e001a */
[----:B------:R-:W-:Y:S01]  /*a3c90*/  IMAD.X R9, R13, 0x1, R7, P3 ;  /* 0x000000010d097824 */ /* 0x000fe200018e0607 */
[----:B------:R-:W2:Y:S04]  /*a3ca0*/  LDL.LU.64 R26, [R1+0x3860] ;  /* 0x00386000011a7983 */ /* 0x000ea80000300a00 */
[----:B------:R-:W3:Y:S04]  /*a3cb0*/  LDL.LU R18, [R1+0x18c] ;  /* 0x00018c0001127983 */ /* 0x000ee80000300800 */
[----:B------:R-:W-:Y:S04]  /*a3cc0*/  STL [R1+0x1234], R17 ;  /* 0x0012341101007387 */ /* 0x000fe80000100800 */
[----:B------:R5:W-:Y:S04]  /*a3cd0*/  STL.64 [R1+0x1228], R14 ;  /* 0x0012280e01007387 */ /* 0x000be80000100a00 */
[----:B------:R4:W-:Y:S01]  /*a3ce0*/  STL.64 [R1+0x1220], R8 ;  /* 0x0012200801007387 */ /* 0x0009e20000100a00 */
[----:B-----5:R-:W-:-:S02]  /*a3cf0*/  IADD3 R14, P1, PT, R12, R4, RZ ;  /* 0x000000040c0e7210 */ /* 0x020fc40007f3e0ff */
[----:B----4-:R-:W-:-:S05]  /*a3d00*/  SHF.R.S32.HI R8, RZ, 0x1f, R12 ;  /* 0x0000001fff087819 */ /* 0x010fca000001140c */
[----:B------:R-:W-:Y:S01]  /*a3d10*/  IMAD.MOV.U32 R17, RZ, RZ, R8 ;  /* 0x000000ffff117224 */ /* 0x000fe200078e0008 */
[----:B------:R-:W-:Y:S03]  /*a3d20*/  STL.64 [R1+0x3848], R20 ;  /* 0x0038481401007387 */ /* 0x000fe60000100a00 */
[----:B------:R-:W-:Y:S01]  /*a3d30*/  IMAD.X R15, R17, 0x1, R5, P1 ;  /* 0x00000001110f7824 */ /* 0x000fe200008e0605 */
[----:B------:R-:W4:Y:S04]  /*a3d40*/  LDL.LU R13, [R1+0x194] ;  /* 0x00019400010d7983 */ /* 0x000f280000300800 */
[----:B------:R5:W-:Y:S04]  /*a3d50*/  STL.64 [R1+0x1218], R14 ;  /* 0x0012180e01007387 */ /* 0x000be80000100a00 */
[----:B-----5:R-:W5:Y:S01]  /*a3d60*/  LDL.LU R15, [R1+0x3858] ;  /* 0x00385800010f7983 */ /* 0x020f620000300800 */
[----:B------:R-:W-:-:S05]  /*a3d70*/  IADD3 R16, P3, PT, R12, R6, RZ ;  /* 0x000000060c107210 */ /* 0x000fca0007f7e0ff */
[----:B------:R-:W-:Y:S01]  /*a3d80*/  IMAD.X R17, R17, 0x1, R7, P3 ;  /* 0x0000000111117824 */ /* 0x000fe200018e0607 */
[----:B------:R-:W-:Y:S01]  /*a3d90*/  SHF.R.S32.HI R12, RZ, 0x1f, R10 ;  /* 0x0000001fff0c7819 */ /* 0x000fe2000001140a */
[----:B-----5:R-:W-:Y:S02]  /*a3da0*/  IMAD.MOV.U32 R14, RZ, RZ, R15 ;  /* 0x000000ffff0e7224 */ /* 0x020fe400078e000f */
[----:B------:R-:W-:-:S05]  /*a3db0*/  IMAD.MOV.U32 R15, RZ, RZ, R24 ;  /* 0x000000ffff0f7224 */ /* 0x000fca00078e0018 */
[----:B------:R-:W-:Y:S04]  /*a3dc0*/  STL.64 [R1+0x3840], R14 ;  /* 0x0038400e01007387 */ /* 0x000fe80000100a00 */
[----:B------:R-:W5:Y:S04]  /*a3dd0*/  LDL.LU R24, [R1+0x198] ;  /* 0x0001980001187983 */ /* 0x000f680000300800 */
[----:B------:R0:W-:Y:S04]  /*a3de0*/  STL.64 [R1+0x1210], R16 ;  /* 0x0012101001007387 */ /* 0x0001e80000100a00 */
[----:B0-----:R-:W4:Y:S01]  /*a3df0*/  LDL.LU.64 R16, [R1+0x3850] ;  /* 0x0038500001107983 */ /* 0x001f220000300a00 */
[----:B------:R-:W-:-:S02]  /*a3e00*/  IADD3 R8, P0, PT, R10, R4, RZ ;  /* 0x000000040a087210 */ /* 0x000fc40007f1e0ff */
[----:B------:R-:W-:-:S03]  /*a3e10*/  IADD3 R14, P1, PT, R10, R6, RZ ;  /* 0x000000060a0e7210 */ /* 0x000fc60007f3e0ff */
[----:B------:R-:W-:Y:S01]  /*a3e20*/  IMAD.X R9, R12, 0x1, R5, P0 ;  /* 0x000000010c097824 */ /* 0x000fe200000e0605 */
[C---:B---3--:R-:W-:Y:S01]  /*a3e30*/  IADD3 R20, P0, PT, R18.reuse, R4, RZ ;  /* 0x0000000412147210 */ /* 0x048fe20007f1e0ff */
[----:B------:R-:W-:Y:S04]  /*a3e40*/  STL [R1+0x1200], R14 ;  /* 0x0012000e01007387 */ /* 0x000fe80000100800 */
[----:B------:R0:W-:Y:S04]  /*a3e50*/  STL.64 [R1+0x1208], R8 ;  /* 0x0012080801007387 */ /* 0x0001e80000100a00 */
[----:B------:R-:W-:Y:S04]  /*a3e60*/  STL [R1+0x11f8], R20 ;  /* 0x0011f81401007387 */ /* 0x000fe80000100800 */
[----:B--2---:R2:W-:Y:S01]  /*a3e70*/  STL.64 [R1+0x3838], R26 ;  /* 0x0038381a01007387 */ /* 0x0045e20000100a00 */
[----:B------:R-:W-:Y:S01]  /*a3e80*/  SHF.R.S32.HI R10, RZ, 0x1f, R18 ;  /* 0x0000001fff0a7819 */ /* 0x000fe20000011412 */
[----:B0-----:R-:W-:Y:S01]  /*a3e90*/  IMAD.MOV.U32 R9, RZ, RZ, R12 ;  /* 0x000000ffff097224 */ /* 0x001fe200078e000c */
[----:B------:R-:W-:Y:S01]  /*a3ea0*/  IADD3 R8, P3, PT, R18, R6, RZ ;  /* 0x0000000612087210 */ /* 0x000fe20007f7e0ff */
[----:B--2---:R-:W-:-:S02]  /*a3eb0*/  IMAD.MOV.U32 R26, RZ, RZ, R20 ;  /* 0x000000ffff1a7224 */ /* 0x004fc400078e0014 */
[----:B------:R-:W-:Y:S02]  /*a3ec0*/  IMAD.MOV.U32 R27, RZ, RZ, R21 ;  /* 0x000000ffff1b7224 */ /* 0x000fe400078e0015 */
[----:B------:R-:W2:Y:S04]  /*a3ed0*/  LDL.LU.64 R20, [R1+0x3848] ;  /* 0x0038480001147983 */ /* 0x000ea80000300a00 */
[----:B------:R-:W3:Y:S04]  /*a3ee0*/  LDL.LU R12, [R1+0x1a0] ;  /* 0x0001a000010c7983 */ /* 0x000ee80000300800 */
[----:B----4-:R0:W-:Y:S01]  /*a3ef0*/  STL.64 [R1+0x32d8], R16 ;  /* 0x0032d81001007387 */ /* 0x0101e20000100a00 */
[----:B------:R-:W-:Y:S01]  /*a3f00*/  VIADD R18, R16, UR48 ;  /* 0x0000003010127c36 */ /* 0x000fe20008000000 */
[----:B------:R-:W4:Y:S02]  /*a3f10*/  LDCU UR48, c[0x0][0x3b8] ;  /* 0x00007700ff3077ac */ /* 0x000f240008000800 */
[----:B------:R1:W-:Y:S01]  /*a3f20*/  STL [R1+0x3680], R17 ;  /* 0x0036801101007387 */ /* 0x0003e20000100800 */
[----:B0-----:R-:W-:-:S02]  /*a3f30*/  IMAD.MOV.U32 R16, RZ, RZ, R14 ;  /* 0x000000ffff107224 */ /* 0x001fc400078e000e */
[----:B-1----:R-:W-:Y:S02]  /*a3f40*/  IMAD.MOV.U32 R17, RZ, RZ, R15 ;  /* 0x000000ffff117224 */ /* 0x002fe400078e000f */
[----:B------:R-:W2:Y:S01]  /*a3f50*/  LDL.LU.64 R14, [R1+0x3840] ;  /* 0x00384000010e7983 */ /* 0x000ea20000300a00 */
[--C-:B------:R-:W-:Y:S02]  /*a3f60*/  IMAD.X R17, R9, 0x1, R7.reuse, P1 ;  /* 0x0000000109117824 */ /* 0x100fe400008e0607 */
[C---:B------:R-:W-:Y:S01]  /*a3f70*/  IMAD.X R9, R10.reuse, 0x1, R7, P3 ;  /* 0x000000010a097824 */ /* 0x040fe200018e0607 */
[C---:B------:R-:W-:Y:S01]  /*a3f80*/  IADD3 R26, P1, PT, R13.reuse, R4, RZ ;  /* 0x000000040d1a7210 */ /* 0x040fe20007f3e0ff */
[----:B------:R-:W-:Y:S01]  /*a3f90*/  IMAD.X R27, R10, 0x1, R5, P0 ;  /* 0x000000010a1b7824 */ /* 0x000fe200000e0605 */
[----:B------:R-:W-:Y:S04]  /*a3fa0*/  STL [R1+0x1204], R17 ;  /* 0x0012041101007387 */ /* 0x000fe80000100800 */
[----:B------:R0:W-:Y:S01]  /*a3fb0*/  STL.64 [R1+0x11f0], R8 ;  /* 0x0011f00801007387 */ /* 0x0001e20000100a00 */
[----:B------:R-:W-:-:S03]  /*a3fc0*/  IADD3 R10, P3, PT, R13, R6, RZ ;  /* 0x000000060d0a7210 */ /* 0x000fc60007f7e0ff */
[----:B------:R1:W-:Y:S01]  /*a3fd0*/  STL [R1+0x11fc], R27 ;  /* 0x0011fc1b01007387 */ /* 0x0003e20000100800 */
[----:B0-----:R-:W-:-:S03]  /*a3fe0*/  SHF.R.S32.HI R8, RZ, 0x1f, R13 ;  /* 0x0000001fff087819 */ /* 0x001fc6000001140d */
[----:B------:R-:W-:Y:S02]  /*a3ff0*/  STL [R1+0x11e0], R10 ;  /* 0x0011e00a01007387 */ /* 0x000fe40000100800 */
[----:B-1----:R-:W-:Y:S02]  /*a4000*/  IMAD.X R27, R8, 0x1, R5, P1 ;  /* 0x00000001081b7824 */ /* 0x002fe400008e0605 */
[----:B--2---:R-:W-:Y:S04]  /*a4010*/  STL.64 [R1+0x3820], R14 ;  /* 0x0038200e01007387 */ /* 0x004fe80000100a00 */
[----:B------:R0:W-:Y:S04]  /*a4020*/  STL.64 [R1+0x11e8], R26 ;  /* 0x0011e81a01007387 */ /* 0x0001e80000100a00 */
[----:B0-----:R-:W2:Y:S01]  /*a4030*/  LDL.LU.64 R26, [R1+0x3838] ;  /* 0x00383800011a7983 */ /* 0x001ea20000300a00 */
[----:B------:R-:W-:Y:S01]  /*a4040*/  IMAD.MOV.U32 R14, RZ, RZ, R10 ;  /* 0x000000ffff0e7224 */ /* 0x000fe200078e000a */
[----:B-----5:R-:W-:Y:S01]  /*a4050*/  SHF.R.S32.HI R17, RZ, 0x1f, R24 ;  /* 0x0000001fff117819 */ /* 0x020fe20000011418 */
[----:B------:R-:W-:Y:S01]  /*a4060*/  IMAD.MOV.U32 R15, RZ, RZ, R11 ;  /* 0x000000ffff0f7224 */ /* 0x000fe200078e000b */
[----:B------:R-:W-:Y:S01]  /*a4070*/  IADD3 R10, P0, PT, R24, R4, RZ ;  /* 0x00000004180a7210 */ /* 0x000fe20007f1e0ff */
[----:B------:R-:W-:Y:S01]  /*a4080*/  IMAD.X R15, R8, 0x1, R7, P3 ;  /* 0x00000001080f7824 */ /* 0x000fe200018e0607 */
[----:B------:R-:W5:Y:S03]  /*a4090*/  LDL.LU R9, [R1+0x1a8] ;  /* 0x0001a80001097983 */ /* 0x000f660000300800 */
[----:B------:R-:W-:Y:S01]  /*a40a0*/  IMAD.X R11, R17, 0x1, R5, P0 ;  /* 0x00000001110b7824 */ /* 0x000fe200000e0605 */
[----:B------:R-:W-:Y:S01]  /*a40b0*/  STL [R1+0x11e4], R15 ;  /* 0x0011e40f01007387 */ /* 0x000fe20000100800 */
[----:B------:R-:W-:-:S03]  /*a40c0*/  IADD3 R14, P1, PT, R24, R6, RZ ;  /* 0x00000006180e7210 */ /* 0x000fc60007f3e0ff */
[----:B--2---:R3:W-:Y:S04]  /*a40d0*/  STL.64 [R1+0x3828], R26 ;  /* 0x0038281a01007387 */ /* 0x0047e80000100a00 */
[----:B------:R-:W2:Y:S04]  /*a40e0*/  LDL.LU R24, [R1+0x1ac] ;  /* 0x0001ac0001187983 */ /* 0x000ea80000300800 */
[----:B------:R0:W-:Y:S01]  /*a40f0*/  STL.64 [R1+0x11d8], R10 ;  /* 0x0011d80a01007387 */ /* 0x0001e20000100a00 */
[----:B---3--:R-:W-:-:S03]  /*a4100*/  IADD3 R26, P0, PT, R12, R4, RZ ;  /* 0x000000040c1a7210 */ /* 0x008fc60007f1e0ff */
[----:B0-----:R-:W3:Y:S04]  /*a4110*/  LDL.LU R11, [R1+0x3830] ;  /* 0x00383000010b7983 */ /* 0x001ee80000300800 */
[----:B------:R-:W-:Y:S04]  /*a4120*/  STL [R1+0x11c8], R26 ;  /* 0x0011c81a01007387 */ /* 0x000fe80000100800 */
[----:B------:R0:W-:Y:S02]  /*a4130*/  STL.64 [R1+0x3818], R20 ;  /* 0x0038181401007387 */ /* 0x0001e40000100a00 */
[----:B0-----:R-:W-:-:S02]  /*a4140*/  IMAD.MOV.U32 R20, RZ, RZ, R26 ;  /* 0x000000ffff147224 */ /* 0x001fc400078e001a */
[----:B------:R-:W-:Y:S02]  /*a4150*/  IMAD.MOV.U32 R21, RZ, RZ, R27 ;  /* 0x000000ffff157224 */ /* 0x000fe400078e001b */
[----:B------:R-:W3:Y:S04]  /*a4160*/  LDL.LU.64 R26, [R1+0x3828] ;  /* 0x00382800011a7983 */ /* 0x000ee80000300a00 */
[----:B------:R-:W3:Y:S01]  /*a4170*/  LDL.LU R8, [R1+0x1b0] ;  /* 0x0001b00001087983 */ /* 0x000ee20000300800 */
[----:B------:R-:W-:Y:S01]  /*a4180*/  SHF.R.S32.HI R16, RZ, 0x1f, R12 ;  /* 0x0000001fff107819 */ /* 0x000fe2000001140c */
[----:B------:R-:W-:Y:S01]  /*a4190*/  IMAD.X R15, R17, 0x1, R7, P1 ;  /* 0x00000001110f7824 */ /* 0x000fe200008e0607 */
[----:B------:R-:W-:Y:S01]  /*a41a0*/  IADD3 R12, P3, PT, R12, R6, RZ ;  /* 0x000000060c0c7210 */ /* 0x000fe20007f7e0ff */
[----:B------:R-:W-:Y:S01]  /*a41b0*/  VIADD R10, R18, UR68 ;  /* 0x00000044120a7c36 */ /* 0x000fe20008000000 */
[----:B------:R-:W0:Y:S01]  /*a41c0*/  LDCU UR68, c[0x0][0x39c] ;  /* 0x00007380ff4477ac */ /* 0x000e220008000800 */
[----:B------:R-:W-:-:S02]  /*a41d0*/  IMAD.X R21, R16, 0x1, R5, P0 ;  /* 0x0000000110157824 */ /* 0x000fc400000e0605 */
[----:B------:R-:W-:Y:S01]  /*a41e0*/  IMAD.X R13, R16, 0x1, R7, P3 ;  /* 0x00000001100d7824 */ /* 0x000fe200018e0607 */
[----:B-----5:R-:W-:Y:S02]  /*a41f0*/  SHF.R.S32.HI R16, RZ, 0x1f, R9 ;  /* 0x0000001fff107819 */ /* 0x020fe40000011409 */
[----:B------:R-:W-:Y:S02]  /*a4200*/  IADD3 R20, P3, PT, R9, R6, RZ ;  /* 0x0000000609147210 */ /* 0x000fe40007f7e0ff */
[----:B--2---:R-:W-:Y:S01]  /*a4210*/  SHF.R.S32.HI R17, RZ, 0x1f, R24 ;  /* 0x0000001fff117819 */ /* 0x004fe20000011418 */
[----:B---3--:R1:W-:Y:S04]  /*a4220*/  STL [R1+0x3810], R8 ;  /* 0x0038100801007387 */ /* 0x0083e80000100800 */
[----:B------:R-:W-:Y:S04]  /*a4230*/  STL [R1+0x3530], R18 ;  /* 0x0035301201007387 */ /* 0x000fe80000100800 */
[----:B------:R2:W-:Y:S01]  /*a4240*/  STL.64 [R1+0x11d0], R14 ;  /* 0x0011d00e01007387 */ /* 0x0005e20000100a00 */
[----:B-1----:R-:W-:-:S03]  /*a4250*/  IADD3 R8, P0, PT, R24, R4, RZ ;  /* 0x0000000418087210 */ /* 0x002fc60007f1e0ff */
[----:B--2---:R-:W2:Y:S04]  /*a4260*/  LDL.LU.64 R14, [R1+0x3820] ;  /* 0x00382000010e7983 */ /* 0x004ea80000300a00 */
[----:B------:R-:W-:Y:S04]  /*a4270*/  STL [R1+0x1c], R10 ;  /* 0x00001c0a01007387 */ /* 0x000fe80000100800 */
[----:B------:R-:W-:Y:S04]  /*a4280*/  STL [R1+0x11cc], R21 ;  /* 0x0011cc1501007387 */ /* 0x000fe80000100800 */
[----:B------:R1:W-:Y:S04]  /*a4290*/  STL.64 [R1+0x11c0], R12 ;  /* 0x0011c00c01007387 */ /* 0x0003e80000100a00 */
[----:B------:R-:W-:Y:S01]  /*a42a0*/  STL [R1+0x3800], R25 ;  /* 0x0038001901007387 */ /* 0x000fe20000100800 */
[----:B-1----:R-:W-:Y:S01]  /*a42b0*/  IADD3 R12, P1, PT, R9, R4, RZ ;  /* 0x00000004090c7210 */ /* 0x002fe20007f3e0ff */
[----:B------:R-:W-:-:S04]  /*a42c0*/  IMAD.X R21, R16, 0x1, R7, P3 ;  /* 0x0000000110157824 */ /* 0x000fc800018e0607 */
[--C-:B------:R-:W-:Y:S01]  /*a42d0*/  IMAD.X R13, R16, 0x1, R5.reuse, P1 ;  /* 0x00000001100d7824 */ /* 0x100fe200008e0605 */
[----:B------:R-:W-:Y:S01]  /*a42e0*/  STL.64 [R1+0x3808], R26 ;  /* 0x0038081a01007387 */ /* 0x000fe20000100a00 */
[----:B------:R-:W-:-:S03]  /*a42f0*/  IMAD.X R9, R17, 0x1, R5, P0 ;  /* 0x0000000111097824 */ /* 0x000fc600000e0605 */
[----:B------:R1:W-:Y:S04]  /*a4300*/  STL.64 [R1+0x11b8], R12 ;  /* 0x0011b80c01007387 */ /* 0x0003e80000100a00 */
[----:B-1----:R-:W3:Y:S04]  /*a4310*/  LDL.LU R13, [R1+0x1b8] ;  /* 0x0001b800010d7983 */ /* 0x002ee80000300800 */
[----:B------:R-:W5:Y:S04]  /*a4320*/  LDL.LU R12, [R1+0x1bc] ;  /* 0x0001bc00010c7983 */ /* 0x000f680000300800 */
[----:B------:R1:W-:Y:S04]  /*a4330*/  STL.64 [R1+0x11b0], R20 ;  /* 0x0011b01401007387 */ /* 0x0003e80000100a00 */
[----:B-1----:R-:W2:Y:S04]  /*a4340*/  LDL.LU.64 R20, [R1+0x3818] ;  /* 0x0038180001147983 */ /* 0x002ea80000300a00 */
[----:B------:R1:W-:Y:S04]  /*a4350*/  STL.64 [R1+0x11a8], R8 ;  /* 0x0011a80801007387 */ /* 0x0003e80000100a00 */
[----:B-1----:R-:W2:Y:S01]  /*a4360*/  LDL.LU R8, [R1+0x3810] ;  /* 0x0038100001087983 */ /* 0x002ea20000300800 */
[----:B------:R-:W-:-:S05]  /*a4370*/  IADD3 R24, P1, PT, R24, R6, RZ ;  /* 0x0000000618187210 */ /* 0x000fca0007f3e0ff */
[----:B------:R-:W-:Y:S01]  /*a4380*/  IMAD.X R25, R17, 0x1, R7, P1 ;  /* 0x0000000111197824 */ /* 0x000fe200008e0607 */
[----:B--2---:R-:W-:-:S05]  /*a4390*/  IADD3 R26, P0, PT, R8, R4, RZ ;  /* 0x00000004081a7210 */ /* 0x004fca0007f1e0ff */
[----:B------:R-:W-:Y:S04]  /*a43a0*/  STL [R1+0x1198], R26 ;  /* 0x0011981a01007387 */ /* 0x000fe80000100800 */
[----:B------:R1:W-:Y:S02]  /*a43b0*/  STL.64 [R1+0x37e8], R14 ;  /* 0x0037e80e01007387 */ /* 0x0003e40000100a00 */
[----:B-1----:R-:W-:Y:S02]  /*a43c0*/  IMAD.MOV.U32 R14, RZ, RZ, R26 ;  /* 0x000000ffff0e7224 */ /* 0x002fe400078e001a */
[----:B------:R-:W-:Y:S02]  /*a43d0*/  IMAD.MOV.U32 R15, RZ, RZ, R27 ;  /* 0x000000ffff0f7224 */ /* 0x000fe400078e001b */
[----:B------:R-:W2:Y:S04]  /*a43e0*/  LDL.LU.64 R26, [R1+0x3808] ;  /* 0x00380800011a7983 */ /* 0x000ea80000300a00 */
[----:B------:R1:W-:Y:S04]  /*a43f0*/  STL.64 [R1+0x11a0], R24 ;  /* 0x0011a01801007387 */ /* 0x0003e80000100a00 */
[----:B-1----:R-:W4:Y:S01]  /*a4400*/  LDL.LU R25, [R1+0x3800] ;  /* 0x0038000001197983 */ /* 0x002f220000300800 */
[----:B------:R-:W-:Y:S01]  /*a4410*/  VIADD R10, R10, UR67 ;  /* 0x000000430a0a7c36 */ /* 0x000fe20008000000 */
[----:B------:R-:W-:Y:S01]  /*a4420*/  SHF.R.S32.HI R16, RZ, 0x1f, R8 ;  /* 0x0000001fff107819 */ /* 0x000fe20000011408 */
[----:B------:R-:W-:Y:S01]  /*a4430*/  IMAD.MOV.U32 R24, RZ, RZ, R28 ;  /* 0x000000ffff187224 */ /* 0x000fe200078e001c */
[----:B------:R-:W-:Y:S01]  /*a4440*/  IADD3 R8, P3, PT, R8, R6, RZ ;  /* 0x0000000608087210 */ /* 0x000fe20007f7e0ff */
[----:B------:R-:W5:Y:S01]  /*a4450*/  LDL.LU R18, [R1+0x1c4] ;  /* 0x0001c40001127983 */ /* 0x000f620000300800 */
[----:B------:R-:W1:Y:S03]  /*a4460*/  LDCU UR67, c[0x0][0x39c] ;  /* 0x00007380ff4377ac */ /* 0x000e660008000800 */
[----:B------:R-:W-:Y:S01]  /*a4470*/  STL [R1+0x18], R10 ;  /* 0x0000180a01007387 */ /* 0x000fe20000100800 */
[----:B------:R-:W-:-:S03]  /*a4480*/  IMAD.X R15, R16, 0x1, R5, P0 ;  /* 0x00000001100f7824 */ /* 0x000fc600000e0605 */
[----:B------:R0:W-:Y:S01]  /*a4490*/  STL.64 [R1+0x37f8], R10 ;  /* 0x0037f80a01007387 */ /* 0x0001e20000100a00 */
[----:B------:R-:W-:Y:S01]  /*a44a0*/  IMAD.X R9, R16, 0x1, R7, P3 ;  /* 0x0000000110097824 */ /* 0x000fe200018e0607 */
[C---:B---3--:R-:W-:Y:S02]  /*a44b0*/  IADD3 R14, P3, PT, R13.reuse, R6, RZ ;  /* 0x000000060d0e7210 */ /* 0x048fe40007f7e0ff */
[----:B------:R-:W-:Y:S01]  /*a44c0*/  STL [R1+0x119c], R15 ;  /* 0x00119c0f01007387 */ /* 0x000fe20000100800 */
[----:B0-----:R-:W-:-:S03]  /*a44d0*/  IADD3 R10, P1, PT, R13, R4, RZ ;  /* 0x000000040d0a7210 */ /* 0x001fc60007f3e0ff */
[----:B------:R0:W-:Y:S04]  /*a44e0*/  STL.64 [R1+0x1190], R8 ;  /* 0x0011900801007387 */ /* 0x0001e80000100a00 */
[----:B0-----:R-:W3:Y:S01]  /*a44f0*/  LDL.LU R9, [R1+0x1d0] ;  /* 0x0001d00001097983 */ /* 0x001ee20000300800 */
[----:B--2---:R-:W-:Y:S02]  /*a4500*/  IMAD.MOV.U32 R28, RZ, RZ, R26 ;  /* 0x000000ffff1c7224 */ /* 0x004fe400078e001a */
[----:B------:R-:W-:Y:S02]  /*a4510*/  IMAD.MOV.U32 R26, RZ, RZ, R29 ;  /* 0x000000ffff1a7224 */ /* 0x000fe400078e001d */
[----:B----4-:R-:W-:Y:S01]  /*a4520*/  IMAD.MOV.U32 R29, RZ, RZ, R25 ;  /* 0x000000ffff1d7224 */ /* 0x010fe200078e0019 */
[----:B------:R-:W-:-:S02]  /*a4530*/  SHF.R.S32.HI R25, RZ, 0x1f, R13 ;  /* 0x0000001fff197819 */ /* 0x000fc4000001140d */
[----:B------:R-:W2:Y:S03]  /*a4540*/  LDL.LU R13, [R1+0x1cc] ;  /* 0x0001cc00010d7983 */ /* 0x000ea60000300800 */
[C---:B------:R-:W-:Y:S02]  /*a4550*/  IMAD.X R11, R25.reuse, 0x1, R5, P1 ;  /* 0x00000001190b7824 */ /* 0x040fe400008e0605 */
[----:B------:R-:W-:-:S03]  /*a4560*/  IMAD.X R15, R25, 0x1, R7, P3 ;  /* 0x00000001190f7824 */ /* 0x000fc600018e0607 */
[----:B------:R0:W-:Y:S04]  /*a4570*/  STL.64 [R1+0x1188], R10 ;  /* 0x0011880a01007387 */ /* 0x0001e80000100a00 */
[----:B0-----:R-:W4:Y:S04]  /*a4580*/  LDL.LU.64 R10, [R1+0x37f8] ;  /* 0x0037f800010a7983 */ /* 0x001f280000300a00 */
[----:B------:R-:W-:Y:S04]  /*a4590*/  STL.64 [R1+0x37e0], R20 ;  /* 0x0037e01401007387 */ /* 0x000fe80000100a00 */
[----:B------:R-:W2:Y:S04]  /*a45a0*/  LDL.LU R25, [R1+0x37f0] ;  /* 0x0037f00001197983 */ /* 0x000ea80000300800 */
[----:B------:R0:W-:Y:S04]  /*a45b0*/  STL.64 [R1+0x1180], R14 ;  /* 0x0011800e01007387 */ /* 0x0001e80000100a00 */
[----:B0-----:R-:W2:Y:S01]  /*a45c0*/  LDL.LU.64 R14, [R1+0x37e8] ;  /* 0x0037e800010e7983 */ /* 0x001ea20000300a00 */
[----:B-----5:R-:W-:-:S02]  /*a45d0*/  SHF.R.S32.HI R8, RZ, 0x1f, R12 ;  /* 0x0000001fff087819 */ /* 0x020fc4000001140c */
[C---:B------:R-:W-:Y:S02]  /*a45e0*/  IADD3 R16, P0, PT, R12.reuse, R4, RZ ;  /* 0x000000040c107210 */ /* 0x040fe40007f1e0ff */
[----:B------:R-:W-:-:S03]  /*a45f0*/  IADD3 R20, P1, PT, R12, R6, RZ ;  /* 0x000000060c147210 */ /* 0x000fc60007f3e0ff */
[----:B------:R-:W-:Y:S02]  /*a4600*/  IMAD.X R17, R8, 0x1, R5, P0 ;  /* 0x0000000108117824 */ /* 0x000fe400000e0605 */
[----:B------:R-:W-:Y:S01]  /*a4610*/  STL [R1+0x1170], R20 ;  /* 0x0011701401007387 */ /* 0x000fe20000100800 */
[----:B------:R-:W-:Y:S01]  /*a4620*/  SHF.R.S32.HI R12, RZ, 0x1f, R18 ;  /* 0x0000001fff0c7819 */ /* 0x000fe20000011412 */
[----:B----4-:R-:W-:Y:S01]  /*a4630*/  VIADD R10, R10, UR12 ;  /* 0x0000000c0a0a7c36 */ /* 0x010fe20008000000 */
[----:B------:R-:W0:Y:S01]  /*a4640*/  LDCU UR12, c[0x0][0x3b8] ;  /* 0x00007700ff0c77ac */ /* 0x000e220008000800 */
[----:B--2---:R2:W-:Y:S04]  /*a4650*/  STL.64 [R1+0x37d8], R14 ;  /* 0x0037d80e01007387 */ /* 0x0045e80000100a00 */
[----:B------:R4:W-:Y:S04]  /*a4660*/  STL.64 [R1+0x1178], R16 ;  /* 0x0011781001007387 */ /* 0x0009e80000100a00 */
[----:B------:R5:W-:Y:S01]  /*a4670*/  STL.64 [R1+0x37d0], R24 ;  /* 0x0037d01801007387 */ /* 0x000be20000100a00 */
[----:B--2---:R-:W-:-:S02]  /*a4680*/  IADD3 R14, P3, PT, R18, R6, RZ ;  /* 0x00000006120e7210 */ /* 0x004fc40007f7e0ff */
[----:B----4-:R-:W-:Y:S01]  /*a4690*/  IADD3 R16, P0, PT, R18, R4, RZ ;  /* 0x0000000412107210 */ /* 0x010fe20007f1e0ff */
[----:B-----5:R-:W-:Y:S02]  /*a46a0*/  IMAD.MOV.U32 R25, RZ, RZ, R21 ;  /* 0x000000ffff197224 */ /* 0x020fe400078e0015 */
[----:B------:R-:W-:Y:S02]  /*a46b0*/  IMAD.X R25, R8, 0x1, R7, P1 ;  /* 0x0000000108197824 */ /* 0x000fe400008e0607 */
[C---:B------:R-:W-:Y:S02]  /*a46c0*/  IMAD.X R17, R12.reuse, 0x1, R5, P0 ;  /* 0x000000010c117824 */ /* 0x040fe400000e0605 */
[----:B------:R-:W-:Y:S02]  /*a46d0*/  IMAD.MOV.U32 R24, RZ, RZ, R20 ;  /* 0x000000ffff187224 */ /* 0x000fe400078e0014 */
[----:B------:R-:W2:Y:S01]  /*a46e0*/  LDL.LU.64 R20, [R1+0x37e0] ;  /* 0x0037e00001147983 */ /* 0x000ea20000300a00 */
[----:B------:R-:W-:-:S03]  /*a46f0*/  IMAD.X R15, R12, 0x1, R7, P3 ;  /* 0x000000010c0f7824 */ /* 0x000fc600018e0607 */
[----:B------:R-:W4:Y:S04]  /*a4700*/  LDL.LU R8, [R1+0x1d4] ;  /* 0x0001d40001087983 */ /* 0x000f280000300800 */
[----:B------:R-:W-:Y:S01]  /*a4710*/  STL [R1+0x1174], R25 ;  /* 0x0011741901007387 */ /* 0x000fe20000100800 */
[----:B------:R-:W-:-:S03]  /*a4720*/  SHF.R.S32.HI R12, RZ, 0x1f, R13 ;  /* 0x0000001fff0c7819 */ /* 0x000fc6000001140d */
[----:B------:R-:W-:Y:S04]  /*a4730*/  STL.64 [R1+0x1168], R16 ;  /* 0x0011681001007387 */ /* 0x000fe80000100a00 */
[----:B------:R-:W-:Y:S04]  /*a4740*/  STL [R1+0x14], R10 ;  /* 0x0000140a01007387 */ /* 0x000fe80000100800 */
[----:B------:R5:W-:Y:S02]  /*a4750*/  STL.64 [R1+0x1160], R14 ;  /* 0x0011600e01007387 */ /* 0x000be40000100a00 */
[----:B-----5:R-:W-:-:S05]  /*a4760*/  IADD3 R14, P1, PT, R13, R4, RZ ;  /* 0x000000040d0e7210 */ /* 0x020fca0007f3e0ff */
[----:B------:R-:W-:-:S05]  /*a4770*/  IMAD.X R15, R12, 0x1, R5, P1 ;  /* 0x000000010c0f7824 */ /* 0x000fca00008e0605 */
[----:B------:R5:W-:Y:S04]  /*a4780*/  STL.64 [R1+0x1158], R14 ;  /* 0x0011580e01007387 */ /* 0x000be80000100a00 */
[----:B-----5:R-:W5:Y:S01]  /*a4790*/  LDL.LU.64 R14, [R1+0x37d8] ;  /* 0x0037d800010e7983 */ /* 0x020f620000300a00 */
[----:B------:R-:W-:-:S05]  /*a47a0*/  IADD3 R24, P3, PT, R13, R6, RZ ;  /* 0x000000060d187210 */ /* 0x000fca0007f7e0ff */
[----:B------:R-:W-:Y:S01]  /*a47b0*/  IMAD.X R25, R12, 0x1, R7, P3 ;  /* 0x000000010c197824 */ /* 0x000fe200018e0607 */
[----:B-----5:R-:W-:Y:S04]  /*a47c0*/  STL.64 [R1+0x37c8], R14 ;  /* 0x0037c80e01007387 */ /* 0x020fe80000100a00 */
[----:B------:R-:W5:Y:S04]  /*a47d0*/  LDL.LU R13, [R1+0x1dc] ;  /* 0x0001dc00010d7983 */ /* 0x000f680000300800 */
[----:B------:R0:W-:Y:S04]  /*a47e0*/  STL.64 [R1+0x1150], R24 ;  /* 0x0011501801007387 */ /* 0x0001e80000100a00 */
[----:B0-----:R-:W2:Y:S01]  /*a47f0*/  LDL.LU.64 R24, [R1+0x37d0] ;  /* 0x0037d00001187983 */ /* 0x001ea20000300a00 */
[----:B---3--:R-:W-:-:S02]  /*a4800*/  SHF.R.S32.HI R18, RZ, 0x1f, R9 ;  /* 0x0000001fff127819 */ /* 0x008fc40000011409 */
[C---:B------:R-:W-:Y:S01]  /*a4810*/  IADD3 R16, P0, PT, R9.reuse, R4, RZ ;  /* 0x0000000409107210 */ /* 0x040fe20007f1e0ff */
[----:B------:R-:W3:Y:S01]  /*a4820*/  LDL.LU R12, [R1+0x1e0] ;  /* 0x0001e000010c7983 */ /* 0x000ee20000300800 */
[----:B------:R-:W-:-:S03]  /*a4830*/  IADD3 R14, P1, PT, R9, R6, RZ ;  /* 0x00000006090e7210 */ /* 0x000fc60007f3e0ff */
[----:B------:R-:W-:Y:S01]  /*a4840*/  IMAD.X R17, R18, 0x1, R5, P0 ;  /* 0x0000000112117824 */ /* 0x000fe200000e0605 */
[----:B----4-:R-:W-:Y:S01]  /*a4850*/  SHF.R.S32.HI R9, RZ, 0x1f, R8 ;  /* 0x0000001fff097819 */ /* 0x010fe20000011408 */
[----:B------:R-:W-:Y:S01]  /*a4860*/  VIADD R10, R10, UR13 ;  /* 0x0000000d0a0a7c36 */ /* 0x000fe20008000000 */
[----:B------:R-:W0:Y:S01]  /*a4870*/  LDCU UR13, c[0x0][0x3b8] ;  /* 0x00007700ff0d77ac */ /* 0x000e220008000800 */
[----:B--2---:R2:W-:Y:S04]  /*a4880*/  STL.64 [R1+0x37b8], R24 ;  /* 0x0037b81801007387 */ /* 0x0045e80000100a00 */
[----:B------:R-:W-:Y:S04]  /*a4890*/  STL [R1+0x1140], R14 ;  /* 0x0011400e01007387 */ /* 0x000fe80000100800 */
[----:B------:R4:W-:Y:S01]  /*a48a0*/  STL.64 [R1+0x1148], R16 ;  /* 0x0011481001007387 */ /* 0x0009e20000100a00 */
[----:B--2---:R-:W-:-:S03]  /*a48b0*/  IADD3 R24, P0, PT, R8, R4, RZ ;  /* 0x0000000408187210 */ /* 0x004fc60007f1e0ff */
[----:B------:R2:W-:Y:S02]  /*a48c0*/  STL.64 [R1+0x37b0], R28 ;  /* 0x0037b01c01007387 */ /* 0x0005e40000100a00 */
[C---:B------:R-:W-:Y:S01]  /*a48d0*/  IMAD.X R25, R9.reuse, 0x1, R5, P0 ;  /* 0x0000000109197824 */ /* 0x040fe200000e0605 */
[----:B----4-:R-:W-:Y:S01]  /*a48e0*/  IADD3 R16, P3, PT, R8, R6, RZ ;  /* 0x0000000608107210 */ /* 0x010fe20007f7e0ff */
[----:B--2---:R-:W-:Y:S02]  /*a48f0*/  IMAD.MOV.U32 R29, RZ, RZ, R15 ;  /* 0x000000ffff1d7224 */ /* 0x004fe400078e000f */
[----:B------:R-:W-:Y:S02]  /*a4900*/  IMAD.MOV.U32 R28, RZ, RZ, R14 ;  /* 0x000000ffff1c7224 */ /* 0x000fe400078e000e */
[--C-:B------:R-:W-:Y:S01]  /*a4910*/  IMAD.X R29, R18, 0x1, R7.reuse, P1 ;  /* 0x00000001121d7824 */ /* 0x100fe200008e0607 */
[----:B------:R-:W2:Y:S01]  /*a4920*/  LDL.LU.64 R14, [R1+0x37c8] ;  /* 0x0037c800010e7983 */ /* 0x000ea20000300a00 */
[----:B------:R-:W-:-:S03]  /*a4930*/  IMAD.X R17, R9, 0x1, R7, P3 ;  /* 0x0000000109117824 */ /* 0x000fc600018e0607 */
[----:B------:R4:W-:Y:S01]  /*a4940*/  STL.64 [R1+0x37c0], R26 ;  /* 0x0037c01a01007387 */ /* 0x0009e20000100a00 */
[----:B-----5:R-:W-:-:S03]  /*a4950*/  SHF.R.S32.HI R9, RZ, 0x1f, R13 ;  /* 0x0000001fff097819 */ /* 0x020fc6000001140d */
[----:B------:R-:W5:Y:S04]  /*a4960*/  LDL.LU R8, [R1+0x1e8] ;  /* 0x0001e80001087983 */ /* 0x000f680000300800 */
[----:B------:R-:W-:Y:S04]  /*a4970*/  STL [R1+0x28], R10 ;  /* 0x0000280a01007387 */ /* 0x000fe80000100800 */
[----:B------:R-:W-:Y:S01]  /*a4980*/  STL [R1+0x1144], R29 ;  /* 0x0011441d01007387 */ /* 0x000fe20000100800 */
[----:B----4-:R-:W-:-:S03]  /*a4990*/  IADD3 R26, P1, PT, R13, R4, RZ ;  /* 0x000000040d1a7210 */ /* 0x010fc60007f3e0ff */
[----:B------:R4:W-:Y:S02]  /*a49a0*/  STL.64 [R1+0x1138], R24 ;  /* 0x0011381801007387 */ /* 0x0009e40000100a00 */
[----:B------:R-:W-:Y:S02]  /*a49b0*/  IMAD.X R27, R9, 0x1, R5, P1 ;  /* 0x00000001091b7824 */ /* 0x000fe400008e0605 */
[----:B------:R0:W-:Y:S01]  /*a49c0*/  STL.64 [R1+0x1130], R16 ;  /* 0x0011301001007387 */ /* 0x0001e20000100a00 */
[----:B----4-:R-:W-:-:S03]  /*a49d0*/  IADD3 R24, P3, PT, R13, R6, RZ ;  /* 0x000000060d187210 */ /* 0x010fc60007f7e0ff */
[----:B0-----:R-:W4:Y:S02]  /*a49e0*/  LDL.LU R16, [R1+0x1f0] ;  /* 0x0001f00001107983 */ /* 0x001f240000300800 */
[----:B------:R-:W-:Y:S02]  /*a49f0*/  IMAD.X R25, R9, 0x1, R7, P3 ;  /* 0x0000000109197824 */ /* 0x000fe400018e0607 */
[----:B------:R0:W-:Y:S04]  /*a4a00*/  STL.64 [R1+0x1128], R26 ;  /* 0x0011281a01007387 */ /* 0x0001e80000100a00 */
[----:B0-----:R-:W2:Y:S04]  /*a4a10*/  LDL.LU.64 R26, [R1+0x37c0] ;  /* 0x0037c000011a7983 */ /* 0x001ea80000300a00 */
[----:B------:R0:W-:Y:S04]  /*a4a20*/  STL.64 [R1+0x1120], R24 ;  /* 0x0011201801007387 */ /* 0x0001e80000100a00 */
[----:B0-----:R-:W2:Y:S01]  /*a4a30*/  LDL.LU.64 R24, [R1+0x37b8] ;  /* 0x0037b80001187983 */ /* 0x001ea20000300a00 */
[----:B---3--:R-:W-:-:S02]  /*a4a40*/  SHF.R.S32.HI R18, RZ, 0x1f, R12 ;  /* 0x0000001fff127819 */ /* 0x008fc4000001140c */
[----:B------:R-:W-:-:S05]  /*a4a50*/  IADD3 R28, P0, PT, R12, R4, RZ ;  /* 0x000000040c1c7210 */ /* 0x000fca0007f1e0ff */
[----:B------:R-:W-:Y:S01]  /*a4a60*/  IMAD.X R29, R18, 0x1, R5, P0 ;  /* 0x00000001121d7824 */ /* 0x000fe200000e0605 */
[----:B------:R-:W-:Y:S01]  /*a4a70*/  IADD3 R12, P1, PT, R12, R6, RZ ;  /* 0x000000060c0c7210 */ /* 0x000fe20007f3e0ff */
[----:B--2---:R5:W-:Y:S04]  /*a4a80*/  STL.64 [R1+0x37a8], R24 ;  /* 0x0037a81801007387 */ /* 0x004be80000100a00 */
[----:B------:R0:W-:Y:S01]  /*a4a90*/  STL.64 [R1+0x1118], R28 ;  /* 0x0011181c01007387 */ /* 0x0001e20000100a00 */
[----:B-----5:R-:W-:-:S03]  /*a4aa0*/  IADD3 R24, P0, PT, R8, R4, RZ ;  /* 0x0000000408187210 */ /* 0x020fc60007f1e0ff */
[----:B0-----:R-:W2:Y:S04]  /*a4ab0*/  LDL.LU.64 R28, [R1+0x37b0] ;  /* 0x0037b000011c7983 */ /* 0x001ea80000300a00 */
[----:B------:R-:W-:Y:S04]  /*a4ac0*/  STL [R1+0x1108], R24 ;  /* 0x0011081801007387 */ /* 0x000fe80000100800 */
[----:B------:R0:W-:Y:S02]  /*a4ad0*/  STL.64 [R1+0x3790], R20 ;  /* 0x0037901401007387 */ /* 0x0001e40000100a00 */
[----:B0-----:R-:W-:-:S02]  /*a4ae0*/  IMAD.MOV.U32 R20, RZ, RZ, R24 ;  /* 0x000000ffff147224 */ /* 0x001fc400078e0018 */
[----:B------:R-:W-:Y:S02]  /*a4af0*/  IMAD.MOV.U32 R21, RZ, RZ, R25 ;  /* 0x000000ffff157224 */ /* 0x000fe400078e0019 */
[----:B------:R-:W3:Y:S01]  /*a4b00*/  LDL.LU.64 R24, [R1+0x37a8] ;  /* 0x0037a80001187983 */ /* 0x000ee20000300a00 */
[----:B------:R-:W-:Y:S01]  /*a4b10*/  SHF.R.S32.HI R17, RZ, 0x1f, R8 ;  /* 0x0000001fff117819 */ /* 0x000fe20000011408 */
[----:B------:R-:W-:Y:S01]  /*a4b20*/  IMAD.X R13, R18, 0x1, R7, P1 ;  /* 0x00000001120d7824 */ /* 0x000fe200008e0607 */
[----:B------:R-:W-:Y:S01]  /*a4b30*/  IADD3 R8, P3, PT, R8, R6, RZ ;  /* 0x0000000608087210 */ /* 0x000fe20007f7e0ff */
[----:B------:R-:W-:Y:S01]  /*a4b40*/  VIADD R10, R10, UR14 ;  /* 0x0000000e0a0a7c36 */ /* 0x000fe20008000000 */
[----:B------:R-:W0:Y:S01]  /*a4b50*/  LDCU UR14, c[0x0][0x3b8] ;  /* 0x00007700ff0e77ac */ /* 0x000e220008000800 */
[C---:B------:R-:W-:Y:S01]  /*a4b60*/  IMAD.X R21, R17.reuse, 0x1, R5, P0 ;  /* 0x0000000111157824 */ /* 0x040fe200000e0605 */
[----:B------:R5:W-:Y:S01]  /*a4b70*/  STL.64 [R1+0x1110], R12 ;  /* 0x0011100c01007387 */ /* 0x000be20000100a00 */
[----:B------:R-:W-:-:S03]  /*a4b80*/  IMAD.X R9, R17, 0x1, R7, P3 ;  /* 0x0000000111097824 */ /* 0x000fc600018e0607 */
[----:B-----5:R-:W5:Y:S04]  /*a4b90*/  LDL.LU R13, [R1+0x37a0] ;  /* 0x0037a000010d7983 */ /* 0x020f680000300800 */
[----:B------:R4:W-:Y:S04]  /*a4ba0*/  STL.64 [R1+0x3798], R14 ;  /* 0x0037980e01007387 */ /* 0x0009e80000100a00 */
[----:B------:R-:W2:Y:S04]  /*a4bb0*/  LDL.LU R12, [R1+0x1f8] ;  /* 0x0001f800010c7983 */ /* 0x000ea80000300800 */
[----:B------:R-:W-:Y:S04]  /*a4bc0*/  STL [R1+0x24], R10 ;  /* 0x0000240a01007387 */ /* 0x000fe80000100800 */
[----:B------:R-:W-:Y:S04]  /*a4bd0*/  STL [R1+0x110c], R21 ;  /* 0x00110c1501007387 */ /* 0x000fe80000100800 */
[----:B------:R0:W-:Y:S01]  /*a4be0*/  STL.64 [R1+0x1100], R8 ;  /* 0x0011000801007387 */ /* 0x0001e20000100a00 */
[----:B----4-:R-:W-:-:S02]  /*a4bf0*/  IADD3 R14, P1, PT, R16, R4, RZ ;  /* 0x00000004100e7210 */ /* 0x010fc40007f3e0ff */
[----:B------:R-:W-:Y:S02]  /*a4c00*/  IADD3 R20, P3, PT, R16, R6, RZ ;  /* 0x0000000610147210 */ /* 0x000fe40007f7e0ff */
[----:B0-----:R-:W-:Y:S01]  /*a4c10*/  SHF.R.S32.HI R8, RZ, 0x1f, R16 ;  /* 0x0000001fff087819 */ /* 0x001fe20000011410 */
[----:B------:R-:W4:Y:S04]  /*a4c20*/  LDL.LU R9, [R1+0x204] ;  /* 0x0002040001097983 */ /* 0x000f280000300800 */
[----:B------:R-:W-:-:S04]  /*a4c30*/  IMAD.MOV.U32 R21, RZ, RZ, R8 ;  /* 0x000000ffff157224 */ /* 0x000fc800078e0008 */
[C---:B------:R-:W-:Y:S02]  /*a4c40*/  IMAD.X R15, R21.reuse, 0x1, R5, P1 ;  /* 0x00000001150f7824 */ /* 0x040fe400008e0605 */
[----:B------:R-:W-:Y:S01]  /*a4c50*/  IMAD.X R21, R21, 0x1, R7, P3 ;  /* 0x0000000115157824 */ /* 0x000fe200018e0607 */
[----:B---3--:R0:W-:Y:S04]  /*a4c60*/  STL.64 [R1+0x3788], R24 ;  /* 0x0037881801007387 */ /* 0x0081e80000100a00 */
[----:B0-----:R-:W3:Y:S04]  /*a4c70*/  LDL.LU R25, [R1+0x1f4] ;  /* 0x0001f40001197983 */ /* 0x001ee80000300800 */
[----:B------:R-:W2:Y:S04]  /*a4c80*/  LDL.LU R8, [R1+0x200] ;  /* 0x0002000001087983 */ /* 0x000ea80000300800 */
[----:B------:R0:W-:Y:S04]  /*a4c90*/  STL.64 [R1+0x10f8], R14 ;  /* 0x0010f80e01007387 */ /* 0x0001e80000100a00 */
[----:B0-----:R-:W4:Y:S04]  /*a4ca0*/  LDL.LU.64 R14, [R1+0x3798] ;  /* 0x00379800010e7983 */ /* 0x001f280000300a00 */
[----:B------:R0:W-:Y:S04]  /*a4cb0*/  STL.64 [R1+0x10f0], R20 ;  /* 0x0010f01401007387 */ /* 0x0001e80000100a00 */
[----:B0-----:R-:W4:Y:S01]  /*a4cc0*/  LDL.LU.64 R20, [R1+0x3790] ;  /* 0x0037900001147983 */ /* 0x001f220000300a00 */
[----:B---3--:R-:W-:-:S02]  /*a4cd0*/  SHF.R.S32.HI R18, RZ, 0x1f, R25 ;  /* 0x0000001fff127819 */ /* 0x008fc40000011419 */
[C---:B------:R-:W-:Y:S02]  /*a4ce0*/  IADD3 R16, P0, PT, R25.reuse, R4, RZ ;  /* 0x0000000419107210 */ /* 0x040fe40007f1e0ff */
[----:B------:R-:W-:Y:S01]  /*a4cf0*/  IADD3 R24, P1, PT, R25, R6, RZ ;  /* 0x0000000619187210 */ /* 0x000fe20007f3e0ff */
[----:B------:R-:W-:-:S04]  /*a4d00*/  IMAD.MOV.U32 R25, RZ, RZ, R18 ;  /* 0x000000ffff197224 */ /* 0x000fc800078e0012 */
[C---:B------:R-:W-:Y:S02]  /*a4d10*/  IMAD.X R17, R25.reuse, 0x1, R5, P0 ;  /* 0x0000000119117824 */ /* 0x040fe400000e0605 */
[----:B------:R-:W-:Y:S01]  /*a4d20*/  IMAD.X R25, R25, 0x1, R7, P1 ;  /* 0x0000000119197824 */ /* 0x000fe200008e0607 */
[----:B--2---:R-:W-:Y:S01]  /*a4d30*/  SHF.R.S32.HI R18, RZ, 0x1f, R12 ;  /* 0x0000001fff127819 */ /* 0x004fe2000001140c */
[----:B----4-:R0:W-:Y:S04]  /*a4d40*/  STL.64 [R1+0x3780], R20 ;  /* 0x0037801401007387 */ /* 0x0101e80000100a00 */
[----:B------:R2:W-:Y:S01]  /*a4d50*/  STL.64 [R1+0x10e8], R16 ;  /* 0x0010e81001007387 */ /* 0x0005e20000100a00 */
[C---:B0-----:R-:W-:Y:S02]  /*a4d60*/  IADD3 R20, P0, PT, R12.reuse, R4, RZ ;  /* 0x000000040c147210 */ /* 0x041fe40007f1e0ff */
[----:B--2---:R-:W-:-:S02]  /*a4d70*/  IADD3 R16, P3, PT, R12, R6, RZ ;  /* 0x000000060c107210 */ /* 0x004fc40007f7e0ff */
[----:B------:R-:W2:Y:S04]  /*a4d80*/  LDL.LU R12, [R1+0x20c] ;  /* 0x00020c00010c7983 */ /* 0x000ea80000300800 */
[----:B------:R0:W-:Y:S04]  /*a4d90*/  STL.64 [R1+0x10e0], R24 ;  /* 0x0010e01801007387 */ /* 0x0001e80000100a00 */
[----:B0-----:R-:W3:Y:S01]  /*a4da0*/  LDL.LU.64 R24, [R1+0x3788] ;  /* 0x0037880001187983 */ /* 0x001ee20000300a00 */
[----:B------:R-:W-:Y:S01]  /*a4db0*/  VIADD R10, R10, UR15 ;  /* 0x0000000f0a0a7c36 */ /* 0x000fe20008000000 */
[----:B------:R-:W0:Y:S01]  /*a4dc0*/  LDCU UR15, c[0x0][0x3b8] ;  /* 0x00007700ff0f77ac */ /* 0x000e220008000800 */
[----:B------:R-:W-:-:S02]  /*a4dd0*/  IMAD.X R21, R18, 0x1, R5, P0 ;  /* 0x0000000112157824 */ /* 0x000fc400000e0605 */
[----:B------:R-:W-:Y:S01]  /*a4de0*/  IMAD.X R17, R18, 0x1, R7, P3 ;  /* 0x0000000112117824 */ /* 0x000fe200018e0607 */
[----:B------:R-:W-:Y:S04]  /*a4df0*/  STL [R1+0x20], R10 ;  /* 0x0000200a01007387 */ /* 0x000fe80000100800 */
[----:B------:R4:W-:Y:S02]  /*a4e00*/  STL.64 [R1+0x10d8], R20 ;  /* 0x0010d81401007387 */ /* 0x0009e40000100a00 */
[----:B----4-:R-:W-:Y:S02]  /*a4e10*/  IADD3 R20, P1, PT, R8, R4, RZ ;  /* 0x0000000408147210 */ /* 0x010fe40007f3e0ff */
[----:B---3--:R-:W-:Y:S04]  /*a4e20*/  STL.64 [R1+0x3770], R24 ;  /* 0x0037701801007387 */ /* 0x008fe80000100a00 */
[----:B------:R3:W-:Y:S04]  /*a4e30*/  STL.64 [R1+0x10d0], R16 ;  /* 0x0010d01001007387 */ /* 0x0007e80000100a00 */
[----:B------:R-:W-:Y:S04]  /*a4e40*/  STL.64 [R1+0x3778], R26 ;  /* 0x0037781a01007387 */ /* 0x000fe80000100a00 */
[----:B------:R-:W4:Y:S01]  /*a4e50*/  LDL.LU R18, [R1+0x214] ;  /* 0x0002140001127983 */ /* 0x000f220000300800 */
[----:B---3--:R-:W-:-:S05]  /*a4e60*/  SHF.R.S32.HI R17, RZ, 0x1f, R8 ;  /* 0x0000001fff117819 */ /* 0x008fca0000011408 */
[----:B------:R-:W-:-:S05]  /*a4e70*/  IMAD.X R21, R17, 0x1, R5, P1 ;  /* 0x0000000111157824 */ /* 0x000fca00008e0605 */
[----:B------:R3:W-:Y:S04]  /*a4e80*/  STL.64 [R1+0x10c8], R20 ;  /* 0x0010c81401007387 */ /* 0x0007e80000100a00 */
[----:B---3--:R-:W3:Y:S01]  /*a4e90*/  LDL.LU.64 R20, [R1+0x3780] ;  /* 0x0037800001147983 */ /* 0x008ee20000300a00 */
[----:B------:R-:W-:Y:S02]  /*a4ea0*/  IADD3 R26, P3, PT, R8, R6, RZ ;  /* 0x00000006081a7210 */ /* 0x000fe40007f7e0ff */
[----:B------:R-:W-:Y:S02]  /*a4eb0*/  SHF.R.S32.HI R16, RZ, 0x1f, R9 ;  /* 0x0000001fff107819 */ /* 0x000fe40000011409 */
[----:B------:R-:W-:Y:S01]  /*a4ec0*/  IADD3 R24, P0, PT, R9, R4, RZ ;  /* 0x0000000409187210 */ /* 0x000fe20007f1e0ff */
[----:B------:R-:W-:Y:S01]  /*a4ed0*/  IMAD.X R27, R17, 0x1, R7, P3 ;  /* 0x00000001111b7824 */ /* 0x000fe200018e0607 */
[----:B------:R0:W-:Y:S03]  /*a4ee0*/  STL.64 [R1+0x3768], R14 ;  /* 0x0037680e01007387 */ /* 0x0001e60000100a00 */
[----:B------:R-:W-:Y:S01]  /*a4ef0*/  IMAD.X R25, R16, 0x1, R5, P0 ;  /* 0x0000000110197824 */ /* 0x000fe200000e0605 */
[----:B0-----:R-:W-:-:S02]  /*a4f00*/  IADD3 R14, P1, PT, R9, R6, RZ ;  /* 0x00000006090e7210 */ /* 0x001fc40007f3e0ff */
[----:B--2---:R-:W-:Y:S01]  /*a4f10*/  SHF.R.S32.HI R9, RZ, 0x1f, R12 ;  /* 0x0000001fff097819 */ /* 0x004fe2000001140c */
[----:B---3--:R0:W-:Y:S04]  /*a4f20*/  STL.64 [R1+0x3760], R20 ;  /* 0x0037601401007387 */ /* 0x0081e80000100a00 */
[----:B------:R-:W2:Y:S04]  /*a4f30*/  LDL.LU R8, [R1+0x218] ;  /* 0x0002180001087983 */ /* 0x000ea80000300800 */
[----:B------:R3:W-:Y:S01]  /*a4f40*/  STL.64 [R1+0x10c0], R26 ;  /* 0x0010c01a01007387 */ /* 0x0007e20000100a00 */
[----:B0-----:R-:W-:Y:S01]  /*a4f50*/  IMAD.MOV.U32 R21, RZ, RZ, R16 ;  /* 0x000000ffff157224 */ /* 0x001fe200078e0010 */
[----:B------:R-:W-:-:S02]  /*a4f60*/  IADD3 R20, P0, PT, R12, R4, RZ ;  /* 0x000000040c147210 */ /* 0x000fc40007f1e0ff */
[----:B------:R-:W-:Y:S01]  /*a4f70*/  IADD3 R16, P3, PT, R12, R6, RZ ;  /* 0x000000060c107210 */ /* 0x000fe20007f7e0ff */
[----:B---3--:R-:W3:Y:S04]  /*a4f80*/  LDL.LU.64 R26, [R1+0x3778] ;  /* 0x00377800011a7983 */ /* 0x008ee80000300a00 */
[----:B------:R0:W-:Y:S04]  /*a4f90*/  STL.64 [R1+0x10b8], R24 ;  /* 0x0010b81801007387 */ /* 0x0001e80000100a00 */
[----:B0-----:R-:W2:Y:S04]  /*a4fa0*/  LDL.LU.64 R24, [R1+0x3770] ;  /* 0x0037700001187983 */ /* 0x001ea80000300a00 */
[----:B------:R-:W-:Y:S04]  /*a4fb0*/  STL [R1+0x10b0], R14 ;  /* 0x0010b00e01007387 */ /* 0x000fe80000100800 */
[----:B------:R-:W5:Y:S01]  /*a4fc0*/  LDL.LU R12, [R1+0x21c] ;  /* 0x00021c00010c7983 */ /* 0x000f620000300800 */
[----:B------:R-:W-:Y:S01]  /*a4fd0*/  VIADD R10, R10, UR16 ;  /* 0x000000100a0a7c36 */ /* 0x000fe20008000000 */
[----:B------:R-:W0:Y:S01]  /*a4fe0*/  LDCU UR16, c[0x0][0x3b8] ;  /* 0x00007700ff1077ac */ /* 0x000e220008000800 */
[----:B------:R-:W-:Y:S01]  /*a4ff0*/  IMAD.X R17, R9, 0x1, R7, P3 ;  /* 0x0000000109117824 */ /* 0x000fe200018e0607 */
[----:B-----5:R5:W-:Y:S02]  /*a5000*/  STL.64 [R1+0x3750], R12 ;  /* 0x0037500c01007387 */ /* 0x020be40000100a00 */
[----:B-----5:R-:W-:-:S02]  /*a5010*/  IMAD.MOV.U32 R13, RZ, RZ, R15 ;  /* 0x000000ffff0d7224 */ /* 0x020fc400078e000f */
[----:B------:R-:W-:Y:S02]  /*a5020*/  IMAD.X R13, R21, 0x1, R7, P1 ;  /* 0x00000001150d7824 */ /* 0x000fe400008e0607 */
[----:B------:R-:W-:Y:S02]  /*a5030*/  IMAD.X R21, R9, 0x1, R5, P0 ;  /* 0x0000000109157824 */ /* 0x000fe400000e0605 */
[----:B------:R-:W-:Y:S02]  /*a5040*/  IMAD.MOV.U32 R12, RZ, RZ, R14 ;  /* 0x000000ffff0c7224 */ /* 0x000fe400078e000e */
[----:B------:R-:W5:Y:S04]  /*a5050*/  LDL.LU.64 R14, [R1+0x3768] ;  /* 0x00376800010e7983 */ /* 0x000f680000300a00 */
[----:B------:R0:W-:Y:S01]  /*a5060*/  STL.64 [R1+0x10a8], R20 ;  /* 0x0010a81401007387 */ /* 0x0001e20000100a00 */
[----:B----4-:R-:W-:-:S03]  /*a5070*/  SHF.R.S32.HI R9, RZ, 0x1f, R18 ;  /* 0x0000001fff097819 */ /* 0x010fc60000011412 */
[----:B0-----:R-:W4:Y:S04]  /*a5080*/  LDL.LU.64 R20, [R1+0x3760] ;  /* 0x0037600001147983 */ /* 0x001f280000300a00 */
[----:B------:R-:W-:Y:S04]  /*a5090*/  STL [R1+0x10b4], R13 ;  /* 0x0010b40d01007387 */ /* 0x000fe80000100800 */
[----:B--2---:R-:W-:Y:S04]  /*a50a0*/  STL.64 [R1+0x3758], R24 ;  /* 0x0037581801007387 */ /* 0x004fe80000100a00 */
[----:B------:R-:W-:Y:S04]  /*a50b0*/  STL [R1+0x34], R10 ;  /* 0x0000340a01007387 */ /* 0x000fe80000100800 */
[----:B------:R0:W-:Y:S02]  /*a50c0*/  STL.64 [R1+0x10a0], R16 ;  /* 0x0010a01001007387 */ /* 0x0001e40000100a00 */
[----:B0-----:R-:W-:-:S05]  /*a50d0*/  IADD3 R16, P1, PT, R18, R4, RZ ;  /* 0x0000000412107210 */ /* 0x001fca0007f3e0ff */
[----:B------:R-:W-:-:S05]  /*a50e0*/  IMAD.X R17, R9, 0x1, R5, P1 ;  /* 0x0000000109117824 */ /* 0x000fca00008e0605 */
[----:B------:R0:W-:Y:S04]  /*a50f0*/  STL.64 [R1+0x1098], R16 ;  /* 0x0010981001007387 */ /* 0x0001e80000100a00 */
[----:B0-----:R-:W2:Y:S01]  /*a5100*/  LDL.LU R16, [R1+0x224] ;  /* 0x0002240001107983 */ /* 0x001ea20000300800 */
[----:B------:R-:W-:Y:S02]  /*a5110*/  IADD3 R24, P3, PT, R18, R6, RZ ;  /* 0x0000000612187210 */ /* 0x000fe40007f7e0ff */
[----:B------:R-:W-:Y:S02]  /*a5120*/  SHF.R.S32.HI R18, RZ, 0x1f, R8 ;  /* 0x0000001fff127819 */ /* 0x000fe40000011408 */
[----:B------:R-:W-:Y:S01]  /*a5130*/  IADD3 R12, P0, PT, R8, R4, RZ ;  /* 0x00000004080c7210 */ /* 0x000fe20007f1e0ff */
[----:B------:R-:W-:-:S04]  /*a5140*/  IMAD.X R25, R9, 0x1, R7, P3 ;  /* 0x0000000109197824 */ /* 0x000fc800018e0607 */
[----:B------:R-:W-:Y:S01]  /*a5150*/  IMAD.X R13, R18, 0x1, R5, P0 ;  /* 0x00000001120d7824 */ /* 0x000fe200000e0605 */
[----:B--2---:R-:W-:Y:S04]  /*a5160*/  STL [R1+0x3740], R16 ;  /* 0x0037401001007387 */ /* 0x004fe80000100800 */
[----:B------:R0:W-:Y:S04]  /*a5170*/  STL.64 [R1+0x1090], R24 ;  /* 0x0010901801007387 */ /* 0x0001e80000100a00 */
[----:B0-----:R-:W2:Y:S04]  /*a5180*/  LDL.LU.64 R24, [R1+0x3758] ;  /* 0x0037580001187983 */ /* 0x001ea80000300a00 */
[----:B------:R-:W4:Y:S04]  /*a5190*/  LDL.LU R9, [R1+0x228] ;  /* 0x0002280001097983 */ /* 0x000f280000300800 */
[----:B---3--:R-:W-:Y:S04]  /*a51a0*/  STL.64 [R1+0x3748], R26 ;  /* 0x0037481a01007387 */ /* 0x008fe80000100a00 */
[----:B------:R0:W-:Y:S04]  /*a51b0*/  STL.64 [R1+0x1088], R12 ;  /* 0x0010880c01007387 */ /* 0x0001e80000100a00 */
[----:B0-----:R-:W3:Y:S01]  /*a51c0*/  LDL.LU.64 R12, [R1+0x3750] ;  /* 0x00375000010c7983 */ /* 0x001ee20000300a00 */
[----:B------:R-:W-:-:S05]  /*a51d0*/  IADD3 R16, P1, PT, R8, R6, RZ ;  /* 0x0000000608107210 */ /* 0x000fca0007f3e0ff */
[----:B------:R-:W-:Y:S01]  /*a51e0*/  IMAD.X R17, R18, 0x1, R7, P1 ;  /* 0x0000000112117824 */ /* 0x000fe200008e0607 */
[----:B--2---:R0:W-:Y:S01]  /*a51f0*/  STL.64 [R1+0x3730], R24 ;  /* 0x0037301801007387 */ /* 0x0041e20000100a00 */
[----:B---3--:R-:W-:Y:S02]  /*a5200*/  SHF.R.S32.HI R8, RZ, 0x1f, R12 ;  /* 0x0000001fff087819 */ /* 0x008fe4000001140c */
[C---:B------:R-:W-:Y:S02]  /*a5210*/  IADD3 R26, P0, PT, R12.reuse, R4, RZ ;  /* 0x000000040c1a7210 */ /* 0x040fe40007f1e0ff */
[----:B------:R-:W-:-:S03]  /*a5220*/  IADD3 R12, P3, PT, R12, R6, RZ ;  /* 0x000000060c0c7210 */ /* 0x000fc60007f7e0ff */
[----:B------:R-:W-:Y:S04]  /*a5230*/  STL [R1+0x1078], R26 ;  /* 0x0010781a01007387 */ /* 0x000fe80000100800 */
[----:B------:R-:W-:Y:S04]  /*a5240*/  STL [R1+0x1070], R12 ;  /* 0x0010700c01007387 */ /* 0x000fe80000100800 */
[----:B------:R2:W-:Y:S01]  /*a5250*/  STL [R1+0x3738], R25 ;  /* 0x0037381901007387 */ /* 0x0005e20000100800 */
[----:B0-----:R-:W-:Y:S02]  /*a5260*/  IMAD.MOV.U32 R24, RZ, RZ, R12 ;  /* 0x000000ffff187224 */ /* 0x001fe400078e000c */
[----:B--2---:R-:W-:-:S02]  /*a5270*/  IMAD.MOV.U32 R25, RZ, RZ, R13 ;  /* 0x000000ffff197224 */ /* 0x004fc400078e000d */
[----:B-----5:R-:W-:Y:S02]  /*a5280*/  IMAD.MOV.U32 R13, RZ, RZ, R14 ;  /* 0x000000ffff0d7224 */ /* 0x020fe400078e000e */
[----:B------:R-:W-:-:S03]  /*a5290*/  IMAD.MOV.U32 R12, RZ, RZ, R26 ;  /* 0x000000ffff0c7224 */ /* 0x000fc600078e001a */
[----:B------:R0:W-:Y:S01]  /*a52a0*/  STL [R1+0x373c], R13 ;  /* 0x00373c0d01007387 */ /* 0x0001e20000100800 */
[----:B------:R-:W-:Y:S02]  /*a52b0*/  IMAD.MOV.U32 R14, RZ, RZ, R15 ;  /* 0x000000ffff0e7224 */ /* 0x000fe400078e000f */
[----:B0-----:R-:W-:Y:S02]  /*a52c0*/  IMAD.MOV.U32 R13, RZ, RZ, R27 ;  /* 0x000000ffff0d7224 */ /* 0x001fe400078e001b */
[----:B------:R-:W2:Y:S04]  /*a52d0*/  LDL.LU.64 R26, [R1+0x3748] ;  /* 0x00374800011a7983 */ /* 0x000ea80000300a00 */
[----:B------:R-:W3:Y:S04]  /*a52e0*/  LDL.LU R15, [R1+0x230] ;  /* 0x00023000010f7983 */ /* 0x000ee80000300800 */
[----:B------:R0:W-:Y:S04]  /*a52f0*/  STL.64 [R1+0x1080], R16 ;  /* 0x0010801001007387 */ /* 0x0001e80000100a00 */
[----:B0-----:R-:W5:Y:S01]  /*a5300*/  LDL.LU R16, [R1+0x3740] ;  /* 0x0037400001107983 */ /* 0x001f620000300800 */
[----:B------:R-:W-:Y:S01]  /*a5310*/  VIADD R10, R10, UR17 ;  /* 0x000000110a0a7c36 */ /* 0x000fe20008000000 */
[----:B----4-:R-:W-:Y:S01]  /*a5320*/  SHF.R.S32.HI R18, RZ, 0x1f, R9 ;  /* 0x0000001fff127819 */ /* 0x010fe20000011409 */
[C---:B------:R-:W-:Y:S01]  /*a5330*/  IMAD.X R13, R8.reuse, 0x1, R5, P0 ;  /* 0x00000001080d7824 */ /* 0x040fe200000e0605 */
[----:B------:R-:W0:Y:S01]  /*a5340*/  LDCU UR17, c[0x0][0x3b8] ;  /* 0x00007700ff1177ac */ /* 0x000e220008000800 */
[----:B------:R-:W-:Y:S01]  /*a5350*/  IMAD.X R25, R8, 0x1, R7, P3 ;  /* 0x0000000108197824 */ /* 0x000fe200018e0607 */
[----:B------:R-:W-:Y:S04]  /*a5360*/  STL [R1+0x30], R10 ;  /* 0x0000300a01007387 */ /* 0x000fe80000100800 */
[----:B------:R-:W-:Y:S04]  /*a5370*/  STL [R1+0x107c], R13 ;  /* 0x00107c0d01007387 */ /* 0x000fe80000100800 */
[----:B------:R4:W-:Y:S01]  /*a5380*/  STL [R1+0x1074], R25 ;  /* 0x0010741901007387 */ /* 0x0009e20000100800 */
[----:B-----5:R-:W-:-:S02]  /*a5390*/  SHF.R.S32.HI R8, RZ, 0x1f, R16 ;  /* 0x0000001fff087819 */ /* 0x020fc40000011410 */
[----:B------:R-:W-:-:S03]  /*a53a0*/  IADD3 R12, P1, PT, R16, R4, RZ ;  /* 0x00000004100c7210 */ /* 0x000fc60007f3e0ff */
[----:B----4-:R-:W-:Y:S01]  /*a53b0*/  IMAD.MOV.U32 R25, RZ, RZ, R8 ;  /* 0x000000ffff197224 */ /* 0x010fe200078e0008 */
[----:B------:R-:W-:Y:S01]  /*a53c0*/  IADD3 R24, P3, PT, R16, R6, RZ ;  /* 0x0000000610187210 */ /* 0x000fe20007f7e0ff */
[----:B------:R-:W4:Y:S02]  /*a53d0*/  LDL.LU R8, [R1+0x238] ;  /* 0x0002380001087983 */ /* 0x000f240000300800 */
[C---:B------:R-:W-:Y:S02]  /*a53e0*/  IMAD.X R13, R25.reuse, 0x1, R5, P1 ;  /* 0x00000001190d7824 */ /* 0x040fe400008e0605 */
[----:B------:R-:W-:-:S03]  /*a53f0*/  IMAD.X R25, R25, 0x1, R7, P3 ;  /* 0x0000000119197824 */ /* 0x000fc600018e0607 */
[----:B------:R5:W-:Y:S04]  /*a5400*/  STL.64 [R1+0x1068], R12 ;  /* 0x0010680c01007387 */ /* 0x000be80000100a00 */
[----:B-----5:R-:W5:Y:S04]  /*a5410*/  LDL.LU R13, [R1+0x373c] ;  /* 0x00373c00010d7983 */ /* 0x020f680000300800 */
[----:B------:R-:W2:Y:S04]  /*a5420*/  LDL.LU R12, [R1+0x23c] ;  /* 0x00023c00010c7983 */ /* 0x000ea80000300800 */
[----:B------:R0:W-:Y:S04]  /*a5430*/  STL.64 [R1+0x1060], R24 ;  /* 0x0010601801007387 */ /* 0x0001e80000100a00 */
[----:B0-----:R0:W2:Y:S01]  /*a5440*/  LDL.LU R25, [R1+0x3738] ;  /* 0x0037380001197983 */ /* 0x0010a20000300800 */
[----:B------:R-:W-:-:S05]  /*a5450*/  IADD3 R24, P1, PT, R9, R6, RZ ;  /* 0x0000000609187210 */ /* 0x000fca0007f3e0ff */
[----:B------:R2:W-:Y:S01]  /*a5460*/  STL [R1+0x1050], R24 ;  /* 0x0010501801007387 */ /* 0x0005e20000100800 */
[----:B------:R-:W-:-:S03]  /*a5470*/  IADD3 R16, P0, PT, R9, R4, RZ ;  /* 0x0000000409107210 */ /* 0x000fc60007f1e0ff */
[----:B--2---:R-:W2:Y:S02]  /*a5480*/  LDL.LU.64 R24, [R1+0x3730] ;  /* 0x0037300001187983 */ /* 0x004ea40000300a00 */
[----:B------:R-:W-:Y:S02]  /*a5490*/  IMAD.X R17, R18, 0x1, R5, P0 ;  /* 0x0000000112117824 */ /* 0x000fe400000e0605 */
[----:B--2---:R-:W-:Y:S04]  /*a54a0*/  STL.64 [R1+0x3718], R24 ;  /* 0x0037181801007387 */ /* 0x004fe80000100a00 */
[----:B------:R-:W-:Y:S04]  /*a54b0*/  STL.64 [R1+0x1058], R16 ;  /* 0x0010581001007387 */ /* 0x000fe80000100a00 */
[----:B------:R2:W-:Y:S04]  /*a54c0*/  STL.64 [R1+0x3728], R20 ;  /* 0x0037281401007387 */ /* 0x0005e80000100a00 */
[----:B--2---:R0:W2:Y:S01]  /*a54d0*/  LDL.64 R20, [R1+0x1050] ;  /* 0x0010500001147983 */ /* 0x0040a20000100a00 */
[----:B---3--:R-:W-:-:S02]  /*a54e0*/  SHF.R.S32.HI R9, RZ, 0x1f, R15 ;  /* 0x0000001fff097819 */ /* 0x008fc4000001140f */
[C---:B------:R-:W-:Y:S01]  /*a54f0*/  IADD3 R24, P0, PT, R15.reuse, R4, RZ ;  /* 0x000000040f187210 */ /* 0x040fe20007f1e0ff */
[----:B------:R-:W-:Y:S01]  /*a5500*/  VIADD R10, R10, UR18 ;  /* 0x000000120a0a7c36 */ /* 0x000fe20008000000 */
[----:B------:R-:W-:Y:S01]  /*a5510*/  IADD3 R16, P3, PT, R15, R6, RZ ;  /* 0x000000060f107210 */ /* 0x000fe20007f7e0ff */
[----:B------:R-:W3:Y:S01]  /*a5520*/  LDCU UR18, c[0x0][0x3b8] ;  /* 0x00007700ff1277ac */ /* 0x000ee20008000800 */
[----:B------:R-:W3:Y:S01]  /*a5530*/  LDL.LU R15, [R1+0x240] ;  /* 0x00024000010f7983 */ /* 0x000ee20000300800 */
[C---:B------:R-:W-:Y:S02]  /*a5540*/  IMAD.X R25, R9.reuse, 0x1, R5, P0 ;  /* 0x0000000109197824 */ /* 0x040fe400000e0605 */
[--C-:B------:R-:W-:Y:S01]  /*a5550*/  IMAD.X R17, R9, 0x1, R7.reuse, P3 ;  /* 0x0000000109117824 */ /* 0x100fe200018e0607 */
[----:B------:R4:W-:Y:S02]  /*a5560*/  STL.64 [R1+0x3710], R10 ;  /* 0x0037100a01007387 */ /* 0x0009e40000100a00 */
[----:B----4-:R-:W-:Y:S01]  /*a5570*/  SHF.R.S32.HI R10, RZ, 0x1f, R8 ;  /* 0x0000001fff0a7819 */ /* 0x010fe20000011408 */
[----:B--2---:R-:W-:Y:S01]  /*a5580*/  IMAD.X R21, R18, 0x1, R7, P1 ;  /* 0x0000000112157824 */ /* 0x004fe200008e0607 */
[----:B------:R-:W-:-:S02]  /*a5590*/  IADD3 R20, P1, PT, R8, R4, RZ ;  /* 0x0000000408147210 */ /* 0x000fc40007f3e0ff */
[----:B------:R-:W-:Y:S02]  /*a55a0*/  IADD3 R8, P3, PT, R8, R6, RZ ;  /* 0x0000000608087210 */ /* 0x000fe40007f7e0ff */
[----:B------:R2:W-:Y:S04]  /*a55b0*/  STL [R1+0x1054], R21 ;  /* 0x0010541501007387 */ /* 0x0005e80000100800 */
[----:B------:R4:W-:Y:S04]  /*a55c0*/  STL.64 [R1+0x1048], R24 ;  /* 0x0010481801007387 */ /* 0x0009e80000100a00 */
[----:B------:R0:W-:Y:S01]  /*a55d0*/  STL.64 [R1+0x1040], R16 ;  /* 0x0010401001007387 */ /* 0x0001e20000100a00 */
[----:B--2---:R-:W-:-:S02]  /*a55e0*/  IMAD.X R21, R10, 0x1, R5, P1 ;  /* 0x000000010a157824 */ /* 0x004fc400008e0605 */
[----:B------:R-:W-:Y:S01]  /*a55f0*/  IMAD.X R9, R10, 0x1, R7, P3 ;  /* 0x000000010a097824 */ /* 0x000fe200018e0607 */
[----:B----4-:R-:W-:Y:S02]  /*a5600*/  IADD3 R24, P0, PT, R12, R4, RZ ;  /* 0x000000040c187210 */ /* 0x010fe40007f1e0ff */
[----:B0-----:R-:W-:Y:S01]  /*a5610*/  SHF.R.S32.HI R16, RZ, 0x1f, R12 ;  /* 0x0000001fff107819 */ /* 0x001fe2000001140c */
[----:B------:R0:W-:Y:S04]  /*a5620*/  STL.64 [R1+0x1038], R20 ;  /* 0x0010381401007387 */ /* 0x0001e80000100a00 */
[----:B------:R-:W-:Y:S01]  /*a5630*/  IMAD.X R25, R16, 0x1, R5, P0 ;  /* 0x0000000110197824 */ /* 0x000fe200000e0605 */
[----:B0-----:R-:W2:Y:S04]  /*a5640*/  LDL.LU.64 R20, [R1+0x3728] ;  /* 0x0037280001147983 */ /* 0x001ea80000300a00 */
[----:B------:R0:W-:Y:S04]  /*a5650*/  STL.64 [R1+0x1030], R8 ;  /* 0x0010300801007387 */ /* 0x0001e80000100a00 */
[----:B0-----:R-:W4:Y:S04]  /*a5660*/  LDL.LU R9, [R1+0x3720] ;  /* 0x0037200001097983 */ /* 0x001f280000300800 */
[----:B------:R0:W-:Y:S04]  /*a5670*/  STL.64 [R1+0x1028], R24 ;  /* 0x0010281801007387 */ /* 0x0001e80000100a00 */
[----:B0-----:R-:W2:Y:S01]  /*a5680*/  LDL.LU.64 R24, [R1+0x3718] ;  /* 0x0037180001187983 */ /* 0x001ea20000300a00 */
[----:B------:R-:W-:-:S05]  /*a5690*/  IADD3 R8, P1, PT, R12, R6, RZ ;  /* 0x000000060c087210 */ /* 0x000fca0007f3e0ff */
[----:B------:R-:W-:Y:S04]  /*a56a0*/  STL [R1+0x1020], R8 ;  /* 0x0010200801007387 */ /* 0x000fe80000100800 */
[----:B--2---:R-:W-:Y:S04]  /*a56b0*/  STL.64 [R1+0x3708], R24 ;  /* 0x0037081801007387 */ /* 0x004fe80000100a00 */
[----:B------:R-:W5:Y:S01]  /*a56c0*/  LDL.LU R12, [R1+0x248] ;  /* 0x00024800010c7983 */ /* 0x000f620000300800 */
[----:B---3--:R-:W-:-:S03]  /*a56d0*/  IADD3 R10, P3, PT, R15, R6, RZ ;  /* 0x000000060f0a7210 */ /* 0x008fc60007f7e0ff */
[----:B-----5:R-:W-:Y:S04]  /*a56e0*/  STL.64 [R1+0x3700], R12 ;  /* 0x0037000c01007387 */ /* 0x020fe80000100a00 */
[----:B------:R0:W-:Y:S04]  /*a56f0*/  STL [R1+0x1010], R10 ;  /* 0x0010100a01007387 */ /* 0x0001e80000100800 */
[----:B0-----:R-:W2:Y:S01]  /*a5700*/  LDL.LU.64 R10, [R1+0x3710] ;  /* 0x00371000010a7983 */ /* 0x001ea20000300a00 */
[----:B------:R-:W-:Y:S01]  /*a5710*/  IMAD.MOV.U32 R24, RZ, RZ, R8 ;  /* 0x000000ffff187224 */ /* 0x000fe200078e0008 */
[----:B------:R-:W-:Y:S01]  /*a5720*/  SHF.R.S32.HI R8, RZ, 0x1f, R15 ;  /* 0x0000001fff087819 */ /* 0x000fe2000001140f */
[----:B----4-:R-:W-:Y:S01]  /*a5730*/  IMAD.MOV.U32 R25, RZ, RZ, R9 ;  /* 0x000000ffff197224 */ /* 0x010fe200078e0009 */
[----:B------:R-:W-:Y:S01]  /*a5740*/  IADD3 R12, P0, PT, R15, R4, RZ ;  /* 0x000000040f0c7210 */ /* 0x000fe20007f1e0ff */
[----:B------:R-:W3:Y:S04]  /*a5750*/  LDL.LU R9, [R1+0x24c] ;  /* 0x00024c0001097983 */ /* 0x000ee80000300800 */
[----:B------:R-:W-:Y:S04]  /*a5760*/  STL [R1+0x36f8], R19 ;  /* 0x0036f81301007387 */ /* 0x000fe80000100800 */
[----:B------:R-:W4:Y:S01]  /*a5770*/  LDL.LU R17, [R1+0x254] ;  /* 0x0002540001117983 */ /* 0x000f220000300800 */
[----:B------:R-:W-:-:S02]  /*a5780*/  IMAD.X R25, R16, 0x1, R7, P1 ;  /* 0x0000000110197824 */ /* 0x000fc400008e0607 */
[----:B------:R-:W-:Y:S02]  /*a5790*/  IMAD.X R13, R8, 0x1, R5, P0 ;  /* 0x00000001080d7824 */ /* 0x000fe400000e0605 */
[----:B--2---:R-:W-:Y:S01]  /*a57a0*/  VIADD R15, R10, UR19 ;  /* 0x000000130a0f7c36 */ /* 0x004fe20008000000 */
[----:B------:R-:W-:Y:S01]  /*a57b0*/  STL.64 [R1+0x3280], R10 ;  /* 0x0032800a01007387 */ /* 0x000fe20000100a00 */
[----:B------:R-:W0:Y:S03]  /*a57c0*/  LDCU UR19, c[0x0][0x3b8] ;  /* 0x00007700ff1377ac */ /* 0x000e260008000800 */
[----:B------:R-:W-:Y:S04]  /*a57d0*/  STL [R1+0x3630], R11 ;  /* 0x0036300b01007387 */ /* 0x000fe80000100800 */
[----:B------:R-:W-:Y:S04]  /*a57e0*/  STL [R1+0x3634], R11 ;  /* 0x0036340b01007387 */ /* 0x000fe80000100800 */
[----:B------:R-:W-:Y:S04]  /*a57f0*/  STL [R1+0x40], R15 ;  /* 0x0000400f01007387 */ /* 0x000fe80000100800 */
[----:B------:R-:W-:Y:S04]  /*a5800*/  STL [R1+0x3698], R11 ;  /* 0x0036980b01007387 */ /* 0x000fe80000100800 */
[----:B------:R-:W-:Y:S04]  /*a5810*/  STL [R1+0x36c0], R11 ;  /* 0x0036c00b01007387 */ /* 0x000fe80000100800 */
[----:B------:R2:W-:Y:S04]  /*a5820*/  STL [R1+0x36fc], R11 ;  /* 0x0036fc0b01007387 */ /* 0x0005e80000100800 */
[----:B--2---:R2:W5:Y:S04]  /*a5830*/  LDL.64 R10, [R1+0x1010] ;  /* 0x00101000010a7983 */ /* 0x0045680000100a00 */
[----:B------:R0:W-:Y:S04]  /*a5840*/  STL [R1+0x1024], R25 ;  /* 0x0010241901007387 */ /* 0x0001e80000100800 */
[----:B0-----:R-:W2:Y:S04]  /*a5850*/  LDL.LU.64 R24, [R1+0x3708] ;  /* 0x0037080001187983 */ /* 0x001ea80000300a00 */
[----:B------:R0:W-:Y:S04]  /*a5860*/  STL.64 [R1+0x1018], R12 ;  /* 0x0010180c01007387 */ /* 0x0001e80000100a00 */
[----:B0-----:R-:W2:Y:S01]  /*a5870*/  LDL.LU.64 R12, [R1+0x3700] ;  /* 0x00370000010c7983 */ /* 0x001ea20000300a00 */
[----:B---3--:R-:W-:Y:S01]  /*a5880*/  SHF.R.S32.HI R16, RZ, 0x1f, R9 ;  /* 0x0000001fff107819 */ /* 0x008fe20000011409 */
[----:B-----5:R-:W-:-:S05]  /*a5890*/  IMAD.X R11, R8, 0x1, R7, P3 ;  /* 0x00000001080b7824 */ /* 0x020fca00018e0607 */
[----:B------:R0:W-:Y:S01]  /*a58a0*/  STL [R1+0x1014], R11 ;  /* 0x0010140b01007387 */ /* 0x0001e20000100800 */
[C---:B--2---:R-:W-:Y:S02]  /*a58b0*/  IADD3 R18, P3, PT, R12.reuse, R6, RZ ;  /* 0x000000060c127210 */ /* 0x044fe40007f7e0ff */
[----:B------:R-:W-:Y:S02]  /*a58c0*/  SHF.R.S32.HI R8, RZ, 0x1f, R12 ;  /* 0x0000001fff087819 */ /* 0x000fe4000001140c */
[----:B------:R-:W-:Y:S01]  /*a58d0*/  IADD3 R10, P1, PT, R12, R4, RZ ;  /* 0x000000040c0a7210 */ /* 0x000fe20007f3e0ff */
[----:B------:R-:W-:Y:S04]  /*a58e0*/  STL [R1+0x1000], R18 ;  /* 0x0010001201007387 */ /* 0x000fe80000100800 */
[----:B------:R2:W-:Y:S01]  /*a58f0*/  STL.64 [R1+0x36f0], R26 ;  /* 0x0036f01a01007387 */ /* 0x0005e20000100a00 */
[----:B0-----:R-:W-:-:S05]  /*a5900*/  IMAD.X R11, R8, 0x1, R5, P1 ;  /* 0x00000001080b7824 */ /* 0x001fca00008e0605 */
[----:B------:R0:W-:Y:S01]  /*a5910*/  STL.64 [R1+0x1008], R10 ;  /* 0x0010080a01007387 */ /* 0x0001e20000100a00 */
[----:B--2---:R-:W-:Y:S01]  /*a5920*/  IMAD.MOV.U32 R26, RZ, RZ, R18 ;  /* 0x000000ffff1a7224 */ /* 0x004fe200078e0012 */
[-C--:B------:R-:W-:Y:S01]  /*a5930*/  IADD3 R18, P0, PT, R9, R4.reuse, RZ ;  /* 0x0000000409127210 */ /* 0x080fe20007f1e0ff */
[----:B------:R-:W-:Y:S02]  /*a5940*/  IMAD.MOV.U32 R27, RZ, RZ, R19 ;  /* 0x000000ffff1b7224 */ /* 0x000fe400078e0013 */
[----:B------:R-:W-:Y:S02]  /*a5950*/  IMAD.X R27, R8, 0x1, R7, P3 ;  /* 0x00000001081b7824 */ /* 0x000fe400018e0607 */
[----:B------:R-:W-:Y:S01]  /*a5960*/  IMAD.X R19, R16, 0x1, R5, P0 ;  /* 0x0000000110137824 */ /* 0x000fe200000e0605 */
[----:B0-----:R0:W2:Y:S01]  /*a5970*/  LDL.LU R11, [R1+0x36fc] ;  /* 0x0036fc00010b7983 */ /* 0x0010a20000300800 */
[----:B----4-:R-:W-:-:S03]  /*a5980*/  IADD3 R10, P0, PT, R17, R4, RZ ;  /* 0x00000004110a7210 */ /* 0x010fc60007f1e0ff */
[----:B------:R-:W3:Y:S01]  /*a5990*/  LDL.LU R12, [R1+0x25c] ;  /* 0x00025c00010c7983 */ /* 0x000ee20000300800 */
[----:B------:R-:W-:-:S03]  /*a59a0*/  IADD3 R26, P1, PT, R9, R6, RZ ;  /* 0x00000006091a7210 */ /* 0x000fc60007f3e0ff */
[----:B------:R-:W4:Y:S04]  /*a59b0*/  LDL.LU R8, [R1+0x260] ;  /* 0x0002600001087983 */ /* 0x000f280000300800 */
[----:B------:R5:W-:Y:S04]  /*a59c0*/  STL [R1+0x1004], R27 ;  /* 0x0010041b01007387 */ /* 0x000be80000100800 */
[----:B------:R0:W-:Y:S01]  /*a59d0*/  STL.64 [R1+0xff8], R18 ;  /* 0x000ff81201007387 */ /* 0x0001e20000100a00 */
[----:B------:R-:W-:Y:S01]  /*a59e0*/  SHF.R.S32.HI R9, RZ, 0x1f, R17 ;  /* 0x0000001fff097819 */ /* 0x000fe20000011411 */
[----:B-----5:R-:W-:-:S02]  /*a59f0*/  IMAD.X R27, R16, 0x1, R7, P1 ;  /* 0x00000001101b7824 */ /* 0x020fc400008e0607 */
[----:B0-----:R-:W5:Y:S04]  /*a5a00*/  LDL.LU R19, [R1+0x36f8] ;  /* 0x0036f80001137983 */ /* 0x001f680000300800 */
[----:B------:R0:W-:Y:S04]  /*a5a10*/  STL [R1+0xfe8], R10 ;  /* 0x000fe80a01007387 */ /* 0x0001e80000100800 */
[----:B------:R1:W-:Y:S01]  /*a5a20*/  STL.64 [R1+0x36e8], R24 ;  /* 0x0036e81801007387 */ /* 0x0003e20000100a00 */
[----:B0-----:R-:W-:-:S03]  /*a5a30*/  IADD3 R10, P3, PT, R17, R6, RZ ;  /* 0x00000006110a7210 */ /* 0x001fc60007f7e0ff */
[----:B-1----:R0:W4:Y:S04]  /*a5a40*/  LDL.64 R24, [R1+0xfe8] ;  /* 0x000fe80001187983 */ /* 0x0021280000100a00 */
[----:B------:R-:W5:Y:S04]  /*a5a50*/  LDL.LU R17, [R1+0x258] ;  /* 0x0002580001117983 */ /* 0x000f680000300800 */
[----:B------:R1:W-:Y:S04]  /*a5a60*/  STL.64 [R1+0xff0], R26 ;  /* 0x000ff01a01007387 */ /* 0x0003e80000100a00 */
[----:B-1----:R-:W5:Y:S01]  /*a5a70*/  LDL.LU.64 R26, [R1+0x36f0] ;  /* 0x0036f000011a7983 */ /* 0x002f620000300a00 */
[----:B------:R-:W-:Y:S01]  /*a5a80*/  VIADD R15, R15, UR20 ;  /* 0x000000140f0f7c36 */ /* 0x000fe20008000000 */
[----:B------:R-:W1:Y:S04]  /*a5a90*/  LDCU UR20, c[0x0][0x3b8] ;  /* 0x00007700ff1477ac */ /* 0x000e680008000800 */
[----:B------:R-:W-:Y:S01]  /*a5aa0*/  STL [R1+0x3c], R15 ;  /* 0x00003c0f01007387 */ /* 0x000fe20000100800 */
[C---:B--2---:R-:W-:Y:S01]  /*a5ab0*/  IMAD.X R11, R9.reuse, 0x1, R7, P3 ;  /* 0x00000001090b7824 */ /* 0x044fe200018e0607 */
[----:B---3--:R-:W-:Y:S01]  /*a5ac0*/  SHF.R.S32.HI R18, RZ, 0x1f, R12 ;  /* 0x0000001fff127819 */ /* 0x008fe2000001140c */
[----:B----4-:R-:W-:Y:S01]  /*a5ad0*/  IMAD.X R25, R9, 0x1, R5, P0 ;  /* 0x0000000109197824 */ /* 0x010fe200000e0605 */
[----:B------:R-:W-:-:S04]  /*a5ae0*/  IADD3 R24, P1, PT, R12, R4, RZ ;  /* 0x000000040c187210 */ /* 0x000fc80007f3e0ff */
[----:B------:R2:W-:Y:S02]  /*a5af0*/  STL [R1+0xfec], R25 ;  /* 0x000fec1901007387 */ /* 0x0005e40000100800 */
[----:B--2---:R-:W-:Y:S02]  /*a5b00*/  IMAD.X R25, R18, 0x1, R5, P1 ;  /* 0x0000000112197824 */ /* 0x004fe400008e0605 */
[----:B-----5:R2:W-:Y:S04]  /*a5b10*/  STL.64 [R1+0x36e0], R26 ;  /* 0x0036e01a01007387 */ /* 0x0205e80000100a00 */
[----:B------:R-:W-:Y:S04]  /*a5b20*/  STL.64 [R1+0xfe0], R10 ;  /* 0x000fe00a01007387 */ /* 0x000fe80000100a00 */
[----:B------:R-:W3:Y:S01]  /*a5b30*/  LDL.LU R9, [R1+0x244] ;  /* 0x0002440001097983 */ /* 0x000ee20000300800 */
[----:B--2---:R-:W-:-:S03]  /*a5b40*/  IADD3 R26, P3, PT, R12, R6, RZ ;  /* 0x000000060c1a7210 */ /* 0x004fc60007f7e0ff */
[----:B------:R-:W2:Y:S04]  /*a5b50*/  LDL.LU R12, [R1+0x250] ;  /* 0x00025000010c7983 */ /* 0x000ea80000300800 */
[----:B------:R4:W-:Y:S04]  /*a5b60*/  STL.64 [R1+0xfd8], R24 ;  /* 0x000fd81801007387 */ /* 0x0009e80000100a00 */
[----:B----4-:R-:W4:Y:S01]  /*a5b70*/  LDL.LU.64 R24, [R1+0x36e8] ;  /* 0x0036e80001187983 */ /* 0x010f220000300a00 */
[----:B------:R-:W-:Y:S01]  /*a5b80*/  SHF.R.S32.HI R16, RZ, 0x1f, R8 ;  /* 0x0000001fff107819 */ /* 0x000fe20000011408 */
[----:B------:R-:W-:Y:S01]  /*a5b90*/  IMAD.X R27, R18, 0x1, R7, P3 ;  /* 0x00000001121b7824 */ /* 0x000fe200018e0607 */
[----:B------:R-:W-:-:S04]  /*a5ba0*/  IADD3 R10, P0, PT, R8, R4, RZ ;  /* 0x00000004080a7210 */ /* 0x000fc80007f1e0ff */
[----:B------:R5:W-:Y:S01]  /*a5bb0*/  STL.64 [R1+0xfd0], R26 ;  /* 0x000fd01a01007387 */ /* 0x000be20000100a00 */
[----:B------:R-:W-:-:S05]  /*a5bc0*/  IMAD.X R11, R16, 0x1, R5, P0 ;  /* 0x00000001100b7824 */ /* 0x000fca00000e0605 */
[----:B------:R0:W-:Y:S01]  /*a5bd0*/  STL.64 [R1+0xfc8], R10 ;  /* 0x000fc80a01007387 */ /* 0x0001e20000100a00 */
[----:B-----5:R-:W-:Y:S02]  /*a5be0*/  IADD3 R26, P1, PT, R8, R6, RZ ;  /* 0x00000006081a7210 */ /* 0x020fe40007f3e0ff */
[----:B------:R-:W-:-:S03]  /*a5bf0*/  SHF.R.S32.HI R8, RZ, 0x1f, R17 ;  /* 0x0000001fff087819 */ /* 0x000fc60000011411 */
[----:B------:R-:W-:Y:S01]  /*a5c00*/  IMAD.X R27, R16, 0x1, R7, P1 ;  /* 0x00000001101b7824 */ /* 0x000fe200008e0607 */
[C---:B0-----:R-:W-:Y:S01]  /*a5c10*/  IADD3 R10, P3, PT, R17.reuse, R6, RZ ;  /* 0x00000006110a7210 */ /* 0x041fe20007f7e0ff */
[----:B----4-:R0:W-:Y:S02]  /*a5c20*/  STL.64 [R1+0x36d8], R24 ;  /* 0x0036d81801007387 */ /* 0x0101e40000100a00 */
[----:B0-----:R-:W-:Y:S01]  /*a5c30*/  IADD3 R24, P0, PT, R17, R4, RZ ;  /* 0x0000000411187210 */ /* 0x001fe20007f1e0ff */
[----:B------:R-:W-:Y:S01]  /*a5c40*/  VIADD R17, R15, UR21 ;  /* 0x000000150f117c36 */ /* 0x000fe20008000000 */
[----:B---3--:R-:W-:Y:S01]  /*a5c50*/  SHF.R.S32.HI R16, RZ, 0x1f, R9 ;  /* 0x0000001fff107819 */ /* 0x008fe20000011409 */
[----:B------:R-:W-:Y:S01]  /*a5c60*/  IMAD.MOV.U32 R15, RZ, RZ, R2 ;  /* 0x000000ffff0f7224 */ /* 0x000fe200078e0002 */
[----:B------:R-:W0:Y:S01]  /*a5c70*/  LDCU UR21, c[0x0][0x3b8] ;  /* 0x00007700ff1577ac */ /* 0x000e220008000800 */
[----:B------:R-:W3:Y:S04]  /*a5c80*/  LDL.LU R2, [R1+0x234] ;  /* 0x0002340001027983 */ /* 0x000ee80000300800 */
[----:B------:R4:W-:Y:S04]  /*a5c90*/  STL.64 [R1+0xfc0], R26 ;  /* 0x000fc01a01007387 */ /* 0x0009e80000100a00 */
[----:B----4-:R-:W4:Y:S01]  /*a5ca0*/  LDL.LU.64 R26, [R1+0x36e0] ;  /* 0x0036e000011a7983 */ /* 0x010f220000300a00 */
[----:B------:R-:W-:-:S02]  /*a5cb0*/  IMAD.X R25, R8, 0x1, R5, P0 ;  /* 0x0000000108197824 */ /* 0x000fc400000e0605 */
[----:B------:R-:W-:Y:S01]  /*a5cc0*/  IMAD.X R11, R8, 0x1, R7, P3 ;  /* 0x00000001080b7824 */ /* 0x000fe200018e0607 */
[----:B--2---:R-:W-:Y:S02]  /*a5cd0*/  SHF.R.S32.HI R8, RZ, 0x1f, R12 ;  /* 0x0000001fff087819 */ /* 0x004fe4000001140c */
[----:B------:R2:W-:Y:S02]  /*a5ce0*/  STL.64 [R1+0xfb8], R24 ;  /* 0x000fb81801007387 */ /* 0x0005e40000100a00 */
[----:B--2---:R-:W-:-:S05]  /*a5cf0*/  IADD3 R24, P1, PT, R12, R4, RZ ;  /* 0x000000040c187210 */ /* 0x004fca0007f3e0ff */
[----:B------:R-:W-:Y:S01]  /*a5d00*/  IMAD.X R25, R8, 0x1, R5, P1 ;  /* 0x0000000108197824 */ /* 0x000fe200008e0605 */
[----:B----4-:R-:W-:Y:S04]  /*a5d10*/  STL.64 [R1+0x36d0], R26 ;  /* 0x0036d01a01007387 */ /* 0x010fe80000100a00 */
[----:B------:R-:W-:Y:S04]  /*a5d20*/  STL [R1+0x38], R17 ;  /* 0x0000381101007387 */ /* 0x000fe80000100800 */
[----:B------:R2:W-:Y:S02]  /*a5d30*/  STL.64 [R1+0xfb0], R10 ;  /* 0x000fb00a01007387 */ /* 0x0005e40000100a00 */
[----:B--2---:R-:W-:-:S02]  /*a5d40*/  IADD3 R10, P3, PT, R12, R6, RZ ;  /* 0x000000060c0a7210 */ /* 0x004fc40007f7e0ff */
[----:B------:R-:W2:Y:S04]  /*a5d50*/  LDL.LU R12, [R1+0x22c] ;  /* 0x00022c00010c7983 */ /* 0x000ea80000300800 */
[----:B------:R4:W-:Y:S04]  /*a5d60*/  STL.64 [R1+0xfa8], R24 ;  /* 0x000fa81801007387 */ /* 0x0009e80000100a00 */
[----:B----4-:R-:W4:Y:S01]  /*a5d70*/  LDL.LU.64 R24, [R1+0x36d8] ;  /* 0x0036d80001187983 */ /* 0x010f220000300a00 */
[----:B------:R-:W-:Y:S01]  /*a5d80*/  IADD3 R26, P0, PT, R9, R4, RZ ;  /* 0x00000004091a7210 */ /* 0x000fe20007f1e0ff */
[----:B------:R-:W-:-:S04]  /*a5d90*/  IMAD.X R11, R8, 0x1, R7, P3 ;  /* 0x00000001080b7824 */ /* 0x000fc800018e0607 */
[----:B------:R-:W-:Y:S01]  /*a5da0*/  IMAD.X R27, R16, 0x1, R5, P0 ;  /* 0x00000001101b7824 */ /* 0x000fe200000e0605 */
[----:B----4-:R-:W-:Y:S04]  /*a5db0*/  STL.64 [R1+0x36c8], R24 ;  /* 0x0036c81801007387 */ /* 0x010fe80000100a00 */
[----:B------:R-:W-:Y:S04]  /*a5dc0*/  STL.64 [R1+0xfa0], R10 ;  /* 0x000fa00a01007387 */ /* 0x000fe80000100a00 */
[----:B------:R-:W4:Y:S04]  /*a5dd0*/  LDL.LU R8, [R1+0x220] ;  /* 0x0002200001087983 */ /* 0x000f280000300800 */
[----:B------:R5:W-:Y:S04]  /*a5de0*/  STL.64 [R1+0xf98], R26 ;  /* 0x000f981a01007387 */ /* 0x000be80000100a00 */
[----:B-----5:R-:W5:Y:S01]  /*a5df0*/  LDL.LU.64 R26, [R1+0x36d0] ;  /* 0x0036d000011a7983 */ /* 0x020f620000300a00 */
[----:B---3--:R-:W-:-:S02]  /*a5e00*/  IADD3 R24, P0, PT, R2, R4, RZ ;  /* 0x0000000402187210 */ /* 0x008fc40007f1e0ff */
[----:B------:R-:W-:Y:S01]  /*a5e10*/  IADD3 R10, P1, PT, R9, R6, RZ ;  /* 0x00000006090a7210 */ /* 0x000fe20007f3e0ff */
[----:B------:R3:W-:Y:S01]  /*a5e20*/  STL.64 [R1+0x36b8], R14 ;  /* 0x0036b80e01007387 */ /* 0x0007e20000100a00 */
[----:B------:R-:W-:-:S03]  /*a5e30*/  SHF.R.S32.HI R9, RZ, 0x1f, R2 ;  /* 0x0000001fff097819 */ /* 0x000fc60000011402 */
[----:B------:R-:W-:Y:S01]  /*a5e40*/  STL [R1+0xf88], R24 ;  /* 0x000f881801007387 */ /* 0x000fe20000100800 */
[----:B---3--:R-:W-:Y:S01]  /*a5e50*/  IADD3 R14, P3, PT, R2, R6, RZ ;  /* 0x00000006020e7210 */ /* 0x008fe20007f7e0ff */
[----:B-----5:R-:W-:Y:S02]  /*a5e60*/  IMAD.MOV.U32 R2, RZ, RZ, R26 ;  /* 0x000000ffff027224 */ /* 0x020fe400078e001a */
[----:B------:R-:W3:Y:S01]  /*a5e70*/  LDL.LU R26, [R1+0x210] ;  /* 0x00021000011a7983 */ /* 0x000ee20000300800 */
[--C-:B------:R-:W-:Y:S02]  /*a5e80*/  IMAD.X R11, R16, 0x1, R7.reuse, P1 ;  /* 0x00000001100b7824 */ /* 0x100fe400008e0607 */
[----:B------:R-:W-:Y:S02]  /*a5e90*/  VIADD R17, R17, UR22 ;  /* 0x0000001611117c36 */ /* 0x000fe40008000000 */
[----:B------:R-:W-:Y:S01]  /*a5ea0*/  IMAD.X R15, R9, 0x1, R7, P3 ;  /* 0x00000001090f7824 */ /* 0x000fe200018e0607 */
[----:B---3--:R3:W-:Y:S01]  /*a5eb0*/  STL.64 [R1+0x36b0], R26 ;  /* 0x0036b01a01007387 */ /* 0x0087e20000100a00 */
[----:B----4-:R-:W-:Y:S01]  /*a5ec0*/  SHF.R.S32.HI R16, RZ, 0x1f, R8 ;  /* 0x0000001fff107819 */ /* 0x010fe20000011408 */
[----:B------:R-:W4:Y:S01]  /*a5ed0*/  LDCU UR22, c[0x0][0x3b8] ;  /* 0x00007700ff1677ac */ /* 0x000f220008000800 */
[----:B---3--:R-:W-:-:S02]  /*a5ee0*/  IMAD.MOV.U32 R26, RZ, RZ, R24 ;  /* 0x000000ffff1a7224 */ /* 0x008fc400078e0018 */
[----:B------:R-:W-:Y:S02]  /*a5ef0*/  IMAD.MOV.U32 R27, RZ, RZ, R25 ;  /* 0x000000ffff1b7224 */ /* 0x000fe400078e0019 */
[----:B------:R-:W3:Y:S01]  /*a5f00*/  LDL.LU.64 R24, [R1+0x36c8] ;  /* 0x0036c80001187983 */ /* 0x000ee20000300a00 */
[----:B------:R-:W-:Y:S01]  /*a5f10*/  IMAD.X R27, R9, 0x1, R5, P0 ;  /* 0x00000001091b7824 */ /* 0x000fe200000e0605 */
[----:B--2---:R-:W-:Y:S02]  /*a5f20*/  SHF.R.S32.HI R9, RZ, 0x1f, R12 ;  /* 0x0000001fff097819 */ /* 0x004fe4000001140c */
[----:B------:R2:W-:Y:S01]  /*a5f30*/  STL.64 [R1+0xf90], R10 ;  /* 0x000f900a01007387 */ /* 0x0005e20000100a00 */
[----:B------:R-:W-:-:S03]  /*a5f40*/  IADD3 R26, P1, PT, R12, R4, RZ ;  /* 0x000000040c1a7210 */ /* 0x000fc60007f3e0ff */
[----:B--2---:R-:W2:Y:S01]  /*a5f50*/  LDL.LU R11, [R1+0x36c0] ;  /* 0x0036c000010b7983 */ /* 0x004ea20000300800 */
[----:B------:R-:W-:-:S03]  /*a5f60*/  IADD3 R10, P3, PT, R12, R6, RZ ;  /* 0x000000060c0a7210 */ /* 0x000fc60007f7e0ff */
[----:B------:R-:W-:Y:S04]  /*a5f70*/  STL [R1+0x4c], R17 ;  /* 0x00004c1101007387 */ /* 0x000fe80000100800 */
[----:B------:R5:W-:Y:S04]  /*a5f80*/  STL [R1+0xf8c], R27 ;  /* 0x000f8c1b01007387 */ /* 0x000be80000100800 */
[----:B------:R0:W-:Y:S01]  /*a5f90*/  STL.64 [R1+0xf80], R14 ;  /* 0x000f800e01007387 */ /* 0x0001e20000100a00 */
[----:B-----5:R-:W-:-:S03]  /*a5fa0*/  IMAD.X R27, R9, 0x1, R5, P1 ;  /* 0x00000001091b7824 */ /* 0x020fc600008e0605 */
[----:B0-----:R-:W5:Y:S04]  /*a5fb0*/  LDL.LU.64 R14, [R1+0x36b8] ;  /* 0x0036b800010e7983 */ /* 0x001f680000300a00 */
[----:B------:R-:W-:Y:S04]  /*a5fc0*/  STL [R1+0xf70], R10 ;  /* 0x000f700a01007387 */ /* 0x000fe80000100800 */
[----:B---3--:R-:W-:Y:S04]  /*a5fd0*/  STL.64 [R1+0x36a0], R24 ;  /* 0x0036a01801007387 */ /* 0x008fe80000100a00 */
[----:B------:R-:W-:Y:S04]  /*a5fe0*/  STL.64 [R1+0x36a8], R20 ;  /* 0x0036a81401007387 */ /* 0x000fe80000100a00 */
[----:B------:R-:W3:Y:S04]  /*a5ff0*/  LDL.LU R12, [R1+0x208] ;  /* 0x00020800010c7983 */ /* 0x000ee80000300800 */
[----:B------:R0:W-:Y:S04]  /*a6000*/  STL.64 [R1+0xf78], R26 ;  /* 0x000f781a01007387 */ /* 0x0001e80000100a00 */
[----:B0-----:R-:W3:Y:S01]  /*a6010*/  LDL.LU.64 R26, [R1+0x36b0] ;  /* 0x0036b000011a7983 */ /* 0x001ee20000300a00 */
[----:B------:R-:W-:Y:S01]  /*a6020*/  IMAD.MOV.U32 R24, RZ, RZ, R10 ;  /* 0x000000ffff187224 */ /* 0x000fe200078e000a */
[----:B------:R-:W-:Y:S01]  /*a6030*/  IADD3 R10, P0, PT, R8, R4, RZ ;  /* 0x00000004080a7210 */ /* 0x000fe20007f1e0ff */
[----:B--2---:R-:W-:-:S02]  /*a6040*/  IMAD.MOV.U32 R25, RZ, RZ, R11 ;  /* 0x000000ffff197224 */ /* 0x004fc400078e000b */
[----:B------:R-:W-:Y:S02]  /*a6050*/  IMAD.X R25, R9, 0x1, R7, P3 ;  /* 0x0000000109197824 */ /* 0x000fe400018e0607 */
[----:B------:R-:W-:Y:S01]  /*a6060*/  IMAD.X R11, R16, 0x1, R5, P0 ;  /* 0x00000001100b7824 */ /* 0x000fe200000e0605 */
[----:B------:R-:W-:Y:S02]  /*a6070*/  IADD3 R24, P1, PT, R8, R6, RZ ;  /* 0x0000000608187210 */ /* 0x000fe40007f3e0ff */
[----:B------:R-:W-:Y:S04]  /*a6080*/  STL [R1+0xf74], R25 ;  /* 0x000f741901007387 */ /* 0x000fe80000100800 */
[----:B------:R-:W2:Y:S04]  /*a6090*/  LDL.LU R9, [R1+0x1fc] ;  /* 0x0001fc0001097983 */ /* 0x000ea80000300800 */
[----:B------:R0:W-:Y:S01]  /*a60a0*/  STL.64 [R1+0xf68], R10 ;  /* 0x000f680a01007387 */ /* 0x0001e20000100a00 */
[----:B---3--:R-:W-:-:S02]  /*a60b0*/  IADD3 R20, P0, PT, R26, R4, RZ ;  /* 0x000000041a147210 */ /* 0x008fc40007f1e0ff */
[----:B------:R-:W-:Y:S02]  /*a60c0*/  SHF.R.S32.HI R8, RZ, 0x1f, R26 ;  /* 0x0000001fff087819 */ /* 0x000fe4000001141a */
[----:B0-----:R-:W-:Y:S01]  /*a60d0*/  IADD3 R10, P3, PT, R26, R6, RZ ;  /* 0x000000061a0a7210 */ /* 0x001fe20007f7e0ff */
[----:B------:R-:W-:Y:S04]  /*a60e0*/  STL [R1+0xf58], R20 ;  /* 0x000f581401007387 */ /* 0x000fe80000100800 */
[----:B------:R-:W3:Y:S01]  /*a60f0*/  LDL.LU R26, [R1+0x1ec] ;  /* 0x0001ec00011a7983 */ /* 0x000ee20000300800 */
[--C-:B------:R-:W-:Y:S02]  /*a6100*/  IMAD.X R25, R16, 0x1, R7.reuse, P1 ;  /* 0x0000000110197824 */ /* 0x100fe400008e0607 */
[----:B------:R-:W-:Y:S01]  /*a6110*/  VIADD R17, R17, UR23 ;  /* 0x0000001711117c36 */ /* 0x000fe20008000000 */
[----:B------:R-:W-:Y:S01]  /*a6120*/  SHF.R.S32.HI R18, RZ, 0x1f, R12 ;  /* 0x0000001fff127819 */ /* 0x000fe2000001140c */
[----:B------:R-:W-:Y:S01]  /*a6130*/  IMAD.X R11, R8, 0x1, R7, P3 ;  /* 0x00000001080b7824 */ /* 0x000fe200018e0607 */
[----:B------:R-:W0:Y:S01]  /*a6140*/  LDCU UR23, c[0x0][0x3b8] ;  /* 0x00007700ff1777ac */ /* 0x000e220008000800 */
[----:B---3--:R3:W-:Y:S02]  /*a6150*/  STL.64 [R1+0x3690], R26 ;  /* 0x0036901a01007387 */ /* 0x0087e40000100a00 */
[----:B---3--:R-:W-:-:S02]  /*a6160*/  IMAD.MOV.U32 R26, RZ, RZ, R20 ;  /* 0x000000ffff1a7224 */ /* 0x008fc400078e0014 */
[----:B------:R-:W-:Y:S02]  /*a6170*/  IMAD.MOV.U32 R27, RZ, RZ, R21 ;  /* 0x000000ffff1b7224 */ /* 0x000fe400078e0015 */
[----:B------:R-:W3:Y:S01]  /*a6180*/  LDL.LU.64 R20, [R1+0x36a8] ;  /* 0x0036a80001147983 */ /* 0x000ee20000300a00 */
[----:B------:R-:W-:-:S03]  /*a6190*/  IMAD.X R27, R8, 0x1, R5, P0 ;  /* 0x00000001081b7824 */ /* 0x000fc600000e0605 */
[----:B------:R0:W-:Y:S01]  /*a61a0*/  STL.64 [R1+0xf60], R24 ;  /* 0x000f601801007387 */ /* 0x0001e20000100a00 */
[----:B------:R-:W-:-:S03]  /*a61b0*/  IADD3 R26, P1, PT, R12, R4, RZ ;  /* 0x000000040c1a7210 */ /* 0x000fc60007f3e0ff */
[----:B0-----:R-:W3:Y:S04]  /*a61c0*/  LDL.LU.64 R24, [R1+0x36a0] ;  /* 0x0036a00001187983 */ /* 0x001ee80000300a00 */
[----:B------:R-:W-:Y:S04]  /*a61d0*/  STL [R1+0x48], R17 ;  /* 0x0000481101007387 */ /* 0x000fe80000100800 */
[----:B------:R0:W-:Y:S04]  /*a61e0*/  STL.64 [R1+0xf50], R10 ;  /* 0x000f500a01007387 */ /* 0x0001e80000100a00 */
[----:B------:R1:W-:Y:S04]  /*a61f0*/  STL [R1+0xf5c], R27 ;  /* 0x000f5c1b01007387 */ /* 0x0003e80000100800 */
[----:B0-----:R-:W3:Y:S01]  /*a6200*/  LDL.LU R11, [R1+0x3698] ;  /* 0x00369800010b7983 */ /* 0x001ee20000300800 */
[----:B------:R-:W-:Y:S01]  /*a6210*/  IADD3 R10, P3, PT, R12, R6, RZ ;  /* 0x000000060c0a7210 */ /* 0x000fe20007f7e0ff */
[----:B-1----:R-:W-:-:S02]  /*a6220*/  IMAD.X R27, R18, 0x1, R5, P1 ;  /* 0x00000001121b7824 */ /* 0x002fc400008e0605 */
[----:B-----5:R-:W-:Y:S04]  /*a6230*/  STL.64 [R1+0x3688], R14 ;  /* 0x0036880e01007387 */ /* 0x020fe80000100a00 */
[----:B------:R-:W-:Y:S04]  /*a6240*/  STL [R1+0xf40], R10 ;  /* 0x000f400a01007387 */ /* 0x000fe80000100800 */
[----:B------:R-:W5:Y:S04]  /*a6250*/  LDL.LU R16, [R1+0x1e4] ;  /* 0x0001e40001107983 */ /* 0x000f680000300800 */
[----:B------:R-:W4:Y:S04]  /*a6260*/  LDL.LU R12, [R1+0x1d8] ;  /* 0x0001d800010c7983 */ /* 0x000f280000300800 */
[----:B------:R0:W-:Y:S04]  /*a6270*/  STL.64 [R1+0xf48], R26 ;  /* 0x000f481a01007387 */ /* 0x0001e80000100a00 */
[----:B0-----:R-:W4:Y:S01]  /*a6280*/  LDL.LU.64 R26, [R1+0x3690] ;  /* 0x00369000011a7983 */ /* 0x001f220000300a00 */
[----:B------:R-:W-:Y:S01]  /*a6290*/  IMAD.MOV.U32 R14, RZ, RZ, R10 ;  /* 0x000000ffff0e7224 */ /* 0x000fe200078e000a */
[----:B--2---:R-:W-:-:S02]  /*a62a0*/  SHF.R.S32.HI R8, RZ, 0x1f, R9 ;  /* 0x0000001fff087819 */ /* 0x004fc40000011409 */
[C---:B------:R-:W-:Y:S02]  /*a62b0*/  IADD3 R10, P0, PT, R9.reuse, R4, RZ ;  /* 0x00000004090a7210 */ /* 0x040fe40007f1e0ff */
[----:B------:R-:W-:Y:S01]  /*a62c0*/  IADD3 R14, P1, PT, R9, R6, RZ ;  /* 0x00000006090e7210 */ /* 0x000fe20007f3e0ff */
[----:B---3--:R-:W-:Y:S02]  /*a62d0*/  IMAD.MOV.U32 R15, RZ, RZ, R11 ;  /* 0x000000ffff0f7224 */ /* 0x008fe400078e000b */
[----:B------:R-:W-:Y:S02]  /*a62e0*/  IMAD.X R15, R18, 0x1, R7, P3 ;  /* 0x00000001120f7824 */ /* 0x000fe400018e0607 */
[----:B------:R-:W-:-:S03]  /*a62f0*/  IMAD.X R11, R8, 0x1, R5, P0 ;  /* 0x00000001080b7824 */ /* 0x000fc600000e0605 */
[----:B------:R0:W-:Y:S04]  /*a6300*/  STL [R1+0xf44], R15 ;  /* 0x000f440f01007387 */ /* 0x0001e80000100800 */
[----:B------:R-:W-:Y:S04]  /*a6310*/  STL [R1+0x3684], R19 ;  /* 0x0036841301007387 */ /* 0x000fe80000100800 */
[----:B------:R1:W-:Y:S01]  /*a6320*/  STL.64 [R1+0xf38], R10 ;  /* 0x000f380a01007387 */ /* 0x0003e20000100a00 */
[----:B0-----:R-:W-:Y:S01]  /*a6330*/  IMAD.X R15, R8, 0x1, R7, P1 ;  /* 0x00000001080f7824 */ /* 0x001fe200008e0607 */
[----:B----4-:R-:W-:-:S02]  /*a6340*/  SHF.R.S32.HI R9, RZ, 0x1f, R26 ;  /* 0x0000001fff097819 */ /* 0x010fc4000001141a */
[C---:B------:R-:W-:Y:S02]  /*a6350*/  IADD3 R18, P0, PT, R26.reuse, R4, RZ ;  /* 0x000000041a127210 */ /* 0x040fe40007f1e0ff */
[----:B-1----:R-:W-:Y:S01]  /*a6360*/  IADD3 R10, P3, PT, R26, R6, RZ ;  /* 0x000000061a0a7210 */ /* 0x002fe20007f7e0ff */
[----:B------:R-:W-:Y:S01]  /*a6370*/  VIADD R26, R17, UR24 ;  /* 0x00000018111a7c36 */ /* 0x000fe20008000000 */
[----:B------:R-:W0:Y:S01]  /*a6380*/  LDCU UR24, c[0x0][0x3b8] ;  /* 0x00007700ff1877ac */ /* 0x000e220008000800 */
[----:B------:R-:W-:-:S03]  /*a6390*/  IMAD.X R19, R9, 0x1, R5, P0 ;  /* 0x0000000109137824 */ /* 0x000fc600000e0605 */
[----:B------:R-:W-:Y:S01]  /*a63a0*/  STL.64 [R1+0x3678], R26 ;  /* 0x0036781a01007387 */ /* 0x000fe20000100a00 */
[----:B------:R-:W-:-:S03]  /*a63b0*/  IMAD.X R11, R9, 0x1, R7, P3 ;  /* 0x00000001090b7824 */ /* 0x000fc600018e0607 */
[----:B------:R1:W-:Y:S01]  /*a63c0*/  STL.64 [R1+0xf30], R14 ;  /* 0x000f300e01007387 */ /* 0x0003e20000100a00 */
[----:B-----5:R-:W-:-:S03]  /*a63d0*/  SHF.R.S32.HI R9, RZ, 0x1f, R16 ;  /* 0x0000001fff097819 */ /* 0x020fc60000011410 */
[----:B-1----:R-:W2:Y:S04]  /*a63e0*/  LDL.LU.64 R14, [R1+0x3688] ;  /* 0x00368800010e7983 */ /* 0x002ea80000300a00 */
[----:B------:R-:W3:Y:S04]  /*a63f0*/  LDL.LU R8, [R1+0x1c8] ;  /* 0x0001c80001087983 */ /* 0x000ee80000300800 */
[----:B------:R1:W-:Y:S02]  /*a6400*/  STL.64 [R1+0xf28], R18 ;  /* 0x000f281201007387 */ /* 0x0003e40000100a00 */
[----:B-1----:R-:W-:-:S02]  /*a6410*/  IADD3 R18, P1, PT, R16, R4, RZ ;  /* 0x0000000410127210 */ /* 0x002fc40007f3e0ff */
[----:B------:R-:W-:Y:S03]  /*a6420*/  STL.64 [R1+0xf20], R10 ;  /* 0x000f200a01007387 */ /* 0x000fe60000100a00 */
[----:B------:R-:W-:-:S05]  /*a6430*/  IMAD.X R19, R9, 0x1, R5, P1 ;  /* 0x0000000109137824 */ /* 0x000fca00008e0605 */
[----:B------:R1:W-:Y:S04]  /*a6440*/  STL.64 [R1+0xf18], R18 ;  /* 0x000f181201007387 */ /* 0x0003e80000100a00 */
[----:B-1----:R-:W4:Y:S01]  /*a6450*/  LDL.LU R19, [R1+0x3684] ;  /* 0x0036840001137983 */ /* 0x002f220000300800 */
[----:B------:R-:W-:Y:S02]  /*a6460*/  IADD3 R16, P3, PT, R16, R6, RZ ;  /* 0x0000000610107210 */ /* 0x000fe40007f7e0ff */
[----:B------:R-:W-:-:S03]  /*a6470*/  IADD3 R26, P0, PT, R12, R4, RZ ;  /* 0x000000040c1a7210 */ /* 0x000fc60007f1e0ff */
[----:B------:R-:W-:-:S05]  /*a6480*/  IMAD.X R17, R9, 0x1, R7, P3 ;  /* 0x0000000109117824 */ /* 0x000fca00018e0607 */
[----:B------:R1:W-:Y:S01]  /*a6490*/  STL.64 [R1+0xf10], R16 ;  /* 0x000f101001007387 */ /* 0x0003e20000100a00 */
[----:B------:R-:W-:Y:S01]  /*a64a0*/  IMAD.MOV.U32 R18, RZ, RZ, R26 ;  /* 0x000000ffff127224 */ /* 0x000fe200078e001a */
[----:B------:R-:W-:Y:S02]  /*a64b0*/  SHF.R.S32.HI R10, RZ, 0x1f, R12 ;  /* 0x0000001fff0a7819 */ /* 0x000fe4000001140c */
[----:B-1----:R-:W5:Y:S01]  /*a64c0*/  LDL.LU R17, [R1+0x3680] ;  /* 0x0036800001117983 */ /* 0x002f620000300800 */
[----:B------:R-:W-:-:S03]  /*a64d0*/  IADD3 R16, P1, PT, R12, R6, RZ ;  /* 0x000000060c107210 */ /* 0x000fc60007f3e0ff */
[----:B------:R-:W-:Y:S04]  /*a64e0*/  STL [R1+0xf08], R26 ;  /* 0x000f081a01007387 */ /* 0x000fe80000100800 */
[----:B----4-:R1:W-:Y:S02]  /*a64f0*/  STL [R1+0x366c], R19 ;  /* 0x00366c1301007387 */ /* 0x0103e40000100800 */
[----:B-1----:R-:W-:Y:S02]  /*a6500*/  IMAD.MOV.U32 R19, RZ, RZ, R27 ;  /* 0x000000ffff137224 */ /* 0x002fe400078e001b */
[----:B------:R-:W4:Y:S04]  /*a6510*/  LDL.LU.64 R26, [R1+0x3678] ;  /* 0x00367800011a7983 */ /* 0x000f280000300a00 */
[----:B------:R-:W2:Y:S01]  /*a6520*/  LDL.LU R12, [R1+0x1c0] ;  /* 0x0001c000010c7983 */ /* 0x000ea20000300800 */
[----:B------:R-:W-:-:S03]  /*a6530*/  IMAD.X R19, R10, 0x1, R5, P0 ;  /* 0x000000010a137824 */ /* 0x000fc600000e0605 */
[----:B------:R-:W4:Y:S04]  /*a6540*/  LDL.LU R9, [R1+0x1b4] ;  /* 0x0001b40001097983 */ /* 0x000f280000300800 */
[----:B------:R-:W-:Y:S04]  /*a6550*/  STL [R1+0xf00], R16 ;  /* 0x000f001001007387 */ /* 0x000fe80000100800 */
[----:B------:R-:W-:Y:S01]  /*a6560*/  STL [R1+0xf0c], R19 ;  /* 0x000f0c1301007387 */ /* 0x000fe20000100800 */
[----:B---3--:R-:W-:-:S03]  /*a6570*/  IADD3 R18, P0, PT, R8, R4, RZ ;  /* 0x0000000408127210 */ /* 0x008fc60007f1e0ff */
[----:B--2---:R5:W-:Y:S02]  /*a6580*/  STL.64 [R1+0x3670], R12 ;  /* 0x0036700c01007387 */ /* 0x004be40000100a00 */
[----:B-----5:R-:W-:Y:S02]  /*a6590*/  IMAD.MOV.U32 R13, RZ, RZ, R17 ;  /* 0x000000ffff0d7224 */ /* 0x020fe400078e0011 */
[----:B------:R-:W-:Y:S02]  /*a65a0*/  IMAD.MOV.U32 R17, RZ, RZ, R15 ;  /* 0x000000ffff117224 */ /* 0x000fe400078e000f */
[----:B------:R-:W-:Y:S01]  /*a65b0*/  IMAD.MOV.U32 R13, RZ, RZ, R10 ;  /* 0x000000ffff0d7224 */ /* 0x000fe200078e000a */
[----:B------:R-:W-:Y:S01]  /*a65c0*/  IADD3 R10, P3, PT, R8, R6, RZ ;  /* 0x00000006080a7210 */ /* 0x000fe20007f7e0ff */
[----:B------:R-:W-:Y:S01]  /*a65d0*/  IMAD.MOV.U32 R12, RZ, RZ, R16 ;  /* 0x000000ffff0c7224 */ /* 0x000fe200078e0010 */
[----:B------:R-:W-:Y:S01]  /*a65e0*/  SHF.R.S32.HI R16, RZ, 0x1f, R8 ;  /* 0x0000001fff107819 */ /* 0x000fe20000011408 */
[----:B------:R-:W-:Y:S01]  /*a65f0*/  STL [R1+0x3668], R17 ;  /* 0x0036681101007387 */ /* 0x000fe20000100800 */
[----:B------:R-:W-:-:S03]  /*a6600*/  IMAD.X R13, R13, 0x1, R7, P1 ;  /* 0x000000010d0d7824 */ /* 0x000fc600008e0607 */
[----:B------:R-:W2:Y:S04]  /*a6610*/  LDL.LU R8, [R1+0x1a4] ;  /* 0x0001a40001087983 */ /* 0x000ea80000300800 */
[----:B----4-:R-:W-:Y:S04]  /*a6620*/  STL.64 [R1+0x32c8], R26 ;  /* 0x0032c81a01007387 */ /* 0x010fe80000100a00 */
[----:B------:R-:W-:Y:S04]  /*a6630*/  STL [R1+0x3624], R27 ;  /* 0x0036241b01007387 */ /* 0x000fe80000100800 */
[----:B------:R-:W-:Y:S04]  /*a6640*/  STL [R1+0x3650], R27 ;  /* 0x0036501b01007387 */ /* 0x000fe80000100800 */
[----:B------:R1:W-:Y:S04]  /*a6650*/  STL [R1+0xf04], R13 ;  /* 0x000f040d01007387 */ /* 0x0003e80000100800 */
[----:B-1----:R-:W3:Y:S01]  /*a6660*/  LDL.LU.64 R12, [R1+0x3670] ;  /* 0x00367000010c7983 */ /* 0x002ee20000300a00 */
[----:B------:R-:W-:-:S02]  /*a6670*/  IMAD.MOV.U32 R15, RZ, RZ, R0 ;  /* 0x000000ffff0f7224 */ /* 0x000fc400078e0000 */
[----:B------:R-:W-:Y:S02]  /*a6680*/  IMAD.X R19, R16, 0x1, R5, P0 ;  /* 0x0000000110137824 */ /* 0x000fe400000e0605 */
[----:B------:R-:W-:Y:S02]  /*a6690*/  IMAD.MOV.U32 R0, RZ, RZ, R25 ;  /* 0x000000ffff007224 */ /* 0x000fe400078e0019 */
[----:B------:R-:W-:Y:S02]  /*a66a0*/  VIADD R25, R26, UR25 ;  /* 0x000000191a197c36 */ /* 0x000fe40008000000 */
[----:B------:R-:W-:Y:S01]  /*a66b0*/  IMAD.X R11, R16, 0x1, R7, P3 ;  /* 0x00000001100b7824 */ /* 0x000fe200018e0607 */
[----:B------:R1:W-:Y:S01]  /*a66c0*/  STL.64 [R1+0xef8], R18 ;  /* 0x000ef81201007387 */ /* 0x0003e20000100a00 */
[----:B------:R-:W4:Y:S03]  /*a66d0*/  LDCU UR25, c[0x0][0x3b8] ;  /* 0x00007700ff1977ac */ /* 0x000f260008000800 */
[----:B-1----:R-:W5:Y:S04]  /*a66e0*/  LDL.LU R19, [R1+0x366c] ;  /* 0x00366c0001137983 */ /* 0x002f680000300800 */
[----:B------:R1:W-:Y:S01]  /*a66f0*/  STL.64 [R1+0xef0], R10 ;  /* 0x000ef00a01007387 */ /* 0x0003e20000100a00 */
[----:B---3--:R-:W-:-:S05]  /*a6700*/  IADD3 R26, P3, PT, R12, R6, RZ ;  /* 0x000000060c1a7210 */ /* 0x008fca0007f7e0ff */
[----:B------:R-:W-:Y:S04]  /*a6710*/  STL [R1+0xee0], R26 ;  /* 0x000ee01a01007387 */ /* 0x000fe80000100800 */
[----:B------:R3:W-:Y:S04]  /*a6720*/  STL.64 [R1+0x3660], R20 ;  /* 0x0036601401007387 */ /* 0x0007e80000100a00 */
[----:B-1----:R-:W4:Y:S01]  /*a6730*/  LDL.LU R10, [R1+0x19c] ;  /* 0x00019c00010a7983 */ /* 0x002f220000300800 */
[----:B------:R-:W-:Y:S02]  /*a6740*/  SHF.R.S32.HI R11, RZ, 0x1f, R12 ;  /* 0x0000001fff0b7819 */ /* 0x000fe4000001140c */
[-C--:B------:R-:W-:Y:S01]  /*a6750*/  IADD3 R16, P1, PT, R12, R4.reuse, RZ ;  /* 0x000000040c107210 */ /* 0x080fe20007f3e0ff */
[----:B------:R-:W5:Y:S01]  /*a6760*/  LDL.LU R18, [R1+0x190] ;  /* 0x0001900001127983 */ /* 0x000f620000300800 */
[----:B------:R-:W-:Y:S01]  /*a6770*/  SHF.R.S32.HI R12, RZ, 0x1f, R9 ;  /* 0x0000001fff0c7819 */ /* 0x000fe20000011409 */
[----:B---3--:R-:W-:Y:S01]  /*a6780*/  IMAD.MOV.U32 R20, RZ, RZ, R26 ;  /* 0x000000ffff147224 */ /* 0x008fe200078e001a */
[----:B------:R-:W-:Y:S01]  /*a6790*/  IADD3 R26, P0, PT, R9, R4, RZ ;  /* 0x00000004091a7210 */ /* 0x000fe20007f1e0ff */
[----:B------:R-:W-:-:S02]  /*a67a0*/  IMAD.X R17, R11, 0x1, R5, P1 ;  /* 0x000000010b117824 */ /* 0x000fc400008e0605 */
[----:B------:R-:W-:Y:S02]  /*a67b0*/  IMAD.MOV.U32 R21, RZ, RZ, R27 ;  /* 0x000000ffff157224 */ /* 0x000fe400078e001b */
[----:B------:R-:W-:Y:S02]  /*a67c0*/  IMAD.X R21, R11, 0x1, R7, P3 ;  /* 0x000000010b157824 */ /* 0x000fe400018e0607 */
[C---:B------:R-:W-:Y:S01]  /*a67d0*/  IMAD.X R27, R12.reuse, 0x1, R5, P0 ;  /* 0x000000010c1b7824 */ /* 0x040fe200000e0605 */
[----:B------:R1:W-:Y:S01]  /*a67e0*/  STL.64 [R1+0xee8], R16 ;  /* 0x000ee81001007387 */ /* 0x0003e20000100a00 */
[----:B------:R-:W-:Y:S02]  /*a67f0*/  IADD3 R20, P1, PT, R9, R6, RZ ;  /* 0x0000000609147210 */ /* 0x000fe40007f3e0ff */
[----:B--2---:R-:W-:Y:S01]  /*a6800*/  SHF.R.S32.HI R11, RZ, 0x1f, R8 ;  /* 0x0000001fff0b7819 */ /* 0x004fe20000011408 */
[----:B-1----:R-:W2:Y:S04]  /*a6810*/  LDL.LU R17, [R1+0x3668] ;  /* 0x0036680001117983 */ /* 0x002ea80000300800 */
[----:B------:R1:W-:Y:S04]  /*a6820*/  STL [R1+0xee4], R21 ;  /* 0x000ee41501007387 */ /* 0x0003e80000100800 */
[----:B------:R3:W-:Y:S01]  /*a6830*/  STL.64 [R1+0xed8], R26 ;  /* 0x000ed81a01007387 */ /* 0x0007e20000100a00 */
[----:B-1----:R-:W-:Y:S01]  /*a6840*/  IMAD.X R21, R12, 0x1, R7, P1 ;  /* 0x000000010c157824 */ /* 0x002fe200008e0607 */
[----:B---3--:R-:W-:-:S02]  /*a6850*/  IADD3 R26, P0, PT, R8, R4, RZ ;  /* 0x00000004081a7210 */ /* 0x008fc40007f1e0ff */
[----:B------:R-:W-:Y:S01]  /*a6860*/  IADD3 R8, P3, PT, R8, R6, RZ ;  /* 0x0000000608087210 */ /* 0x000fe20007f7e0ff */
[----:B------:R-:W-:Y:S02]  /*a6870*/  STL [R1+0x327c], R25 ;  /* 0x00327c1901007387 */ /* 0x000fe40000100800 */
[C---:B------:R-:W-:Y:S02]  /*a6880*/  IMAD.X R27, R11.reuse, 0x1, R5, P0 ;  /* 0x000000010b1b7824 */ /* 0x040fe400000e0605 */
[----:B------:R1:W-:Y:S01]  /*a6890*/  STL.64 [R1+0xed0], R20 ;  /* 0x000ed01401007387 */ /* 0x0003e20000100a00 */
[----:B------:R-:W-:-:S03]  /*a68a0*/  IMAD.X R9, R11, 0x1, R7, P3 ;  /* 0x000000010b097824 */ /* 0x000fc600018e0607 */
[----:B-1----:R-:W3:Y:S04]  /*a68b0*/  LDL.LU.64 R20, [R1+0x3660] ;  /* 0x0036600001147983 */ /* 0x002ee80000300a00 */
[----:B------:R-:W3:Y:S04]  /*a68c0*/  LDL.LU R12, [R1+0x180] ;  /* 0x00018000010c7983 */ /* 0x000ee80000300800 */
[----:B------:R-:W-:Y:S04]  /*a68d0*/  STL.64 [R1+0xec8], R26 ;  /* 0x000ec81a01007387 */ /* 0x000fe80000100a00 */
[----:B------:R-:W-:Y:S04]  /*a68e0*/  STL [R1+0x3654], R24 ;  /* 0x0036541801007387 */ /* 0x000fe80000100800 */
[----:B------:R1:W-:Y:S01]  /*a68f0*/  STL.64 [R1+0xec0], R8 ;  /* 0x000ec00801007387 */ /* 0x0003e20000100a00 */
[----:B----4-:R-:W-:-:S02]  /*a6900*/  SHF.R.S32.HI R11, RZ, 0x1f, R10 ;  /* 0x0000001fff0b7819 */ /* 0x010fc4000001140a */
[----:B-1----:R-:W-:-:S05]  /*a6910*/  IADD3 R8, P1, PT, R10, R4, RZ ;  /* 0x000000040a087210 */ /* 0x002fca0007f3e0ff */
[----:B------:R-:W-:-:S05]  /*a6920*/  IMAD.X R9, R11, 0x1, R5, P1 ;  /* 0x000000010b097824 */ /* 0x000fca00008e0605 */
[----:B------:R1:W-:Y:S04]  /*a6930*/  STL.64 [R1+0xeb8], R8 ;  /* 0x000eb80801007387 */ /* 0x0003e80000100a00 */
[----:B-1----:R-:W4:Y:S01]  /*a6940*/  LDL.LU R9, [R1+0x3658] ;  /* 0x0036580001097983 */ /* 0x002f220000300800 */
[----:B------:R-:W-:Y:S01]  /*a6950*/  IADD3 R24, P3, PT, R10, R6, RZ ;  /* 0x000000060a187210 */ /* 0x000fe20007f7e0ff */
[----:B------:R-:W-:Y:S02]  /*a6960*/  IMAD.MOV.U32 R8, RZ, RZ, R23 ;  /* 0x000000ffff087224 */ /* 0x000fe400078e0017 */
[----:B--2---:R-:W-:Y:S02]  /*a6970*/  IMAD.MOV.U32 R16, RZ, RZ, R17 ;  /* 0x000000ffff107224 */ /* 0x004fe400078e0011 */
[----:B------:R-:W-:Y:S01]  /*a6980*/  VIADD R17, R25, UR28 ;  /* 0x0000001c19117c36 */ /* 0x000fe20008000000 */
[----:B-----5:R-:W-:Y:S01]  /*a6990*/  SHF.R.S32.HI R10, RZ, 0x1f, R18 ;  /* 0x0000001fff0a7819 */ /* 0x020fe20000011412 */
[----:B------:R-:W-:Y:S01]  /*a69a0*/  IMAD.X R25, R11, 0x1, R7, P3 ;  /* 0x000000010b197824 */ /* 0x000fe200018e0607 */
[C---:B------:R-:W-:Y:S01]  /*a69b0*/  IADD3 R26, P0, PT, R18.reuse, R4, RZ ;  /* 0x00000004121a7210 */ /* 0x040fe20007f1e0ff */
[----:B------:R-:W-:Y:S01]  /*a69c0*/  IMAD.MOV.U32 R23, RZ, RZ, R29 ;  /* 0x000000ffff177224 */ /* 0x000fe200078e001d */
[----:B------:R-:W1:Y:S01]  /*a69d0*/  LDCU UR28, c[0x0][0x39c] ;  /* 0x00007380ff1c77ac */ /* 0x000e620008000800 */
[----:B----4-:R2:W-:Y:S04]  /*a69e0*/  STL.64 [R1+0x3648], R8 ;  /* 0x0036480801007387 */ /* 0x0105e80000100a00 */
[----:B------:R4:W-:Y:S01]  /*a69f0*/  STL.64 [R1+0xeb0], R24 ;  /* 0x000eb01801007387 */ /* 0x0009e20000100a00 */
[----:B--2---:R-:W-:-:S03]  /*a6a00*/  IADD3 R8, P1, PT, R18, R6, RZ ;  /* 0x0000000612087210 */ /* 0x004fc60007f3e0ff */
[----:B----4-:R-:W2:Y:S04]  /*a6a10*/  LDL.LU R24, [R1+0x3654] ;  /* 0x0036540001187983 */ /* 0x010ea80000300800 */
[----:B------:R-:W4:Y:S04]  /*a6a20*/  LDL.LU R29, [R1+0x178] ;  /* 0x00017800011d7983 */ /* 0x000f280000300800 */
[----:B------:R-:W5:Y:S01]  /*a6a30*/  LDL.LU R18, [R1+0x16c] ;  /* 0x00016c0001127983 */ /* 0x000f620000300800 */
[----:B------:R-:W-:Y:S01]  /*a6a40*/  IMAD.X R27, R10, 0x1, R5, P0 ;  /* 0x000000010a1b7824 */ /* 0x000fe200000e0605 */
[----:B---3--:R-:W-:-:S02]  /*a6a50*/  SHF.R.S32.HI R25, RZ, 0x1f, R12 ;  /* 0x0000001fff197819 */ /* 0x008fc4000001140c */
[----:B-----5:R-:W-:Y:S04]  /*a6a60*/  STL.64 [R1+0x3640], R18 ;  /* 0x0036401201007387 */ /* 0x020fe80000100a00 */
[----:B------:R-:W-:Y:S04]  /*a6a70*/  STL [R1+0xea0], R8 ;  /* 0x000ea00801007387 */ /* 0x000fe80000100800 */
[----:B------:R3:W-:Y:S04]  /*a6a80*/  STL.64 [R1+0xea8], R26 ;  /* 0x000ea81a01007387 */ /* 0x0007e80000100a00 */
[----:B---3--:R3:W5:Y:S04]  /*a6a90*/  LDL.LU R27, [R1+0x3650] ;  /* 0x00365000011b7983 */ /* 0x0087680000300800 */
[----:B------:R0:W-:Y:S02]  /*a6aa0*/  STL.64 [R1+0x3638], R20 ;  /* 0x0036381401007387 */ /* 0x0001e40000100a00 */
[----:B0-----:R-:W-:-:S02]  /*a6ab0*/  IMAD.MOV.U32 R20, RZ, RZ, R8 ;  /* 0x000000ffff147224 */ /* 0x001fc400078e0008 */
[----:B------:R-:W-:Y:S02]  /*a6ac0*/  IMAD.MOV.U32 R21, RZ, RZ, R9 ;  /* 0x000000ffff157224 */ /* 0x000fe400078e0009 */
[----:B------:R-:W2:Y:S01]  /*a6ad0*/  LDL.LU.64 R8, [R1+0x3648] ;  /* 0x0036480001087983 */ /* 0x000ea20000300a00 */
[C---:B------:R-:W-:Y:S01]  /*a6ae0*/  IADD3 R18, P0, PT, R12.reuse, R4, RZ ;  /* 0x000000040c127210 */ /* 0x040fe20007f1e0ff */
[----:B------:R-:W-:Y:S01]  /*a6af0*/  IMAD.MOV.U32 R19, RZ, RZ, R10 ;  /* 0x000000ffff137224 */ /* 0x000fe200078e000a */
[----:B------:R-:W-:Y:S01]  /*a6b00*/  IADD3 R10, P3, PT, R12, R6, RZ ;  /* 0x000000060c0a7210 */ /* 0x000fe20007f7e0ff */
[----:B------:R-:W3:Y:S02]  /*a6b10*/  LDL.LU R26, [R1+0x64] ;  /* 0x00006400011a7983 */ /* 0x000ee40000300800 */
[----:B------:R-:W-:Y:S02]  /*a6b20*/  IMAD.X R21, R19, 0x1, R7, P1 ;  /* 0x0000000113157824 */ /* 0x000fe400008e0607 */
[C---:B------:R-:W-:Y:S01]  /*a6b30*/  IMAD.X R19, R25.reuse, 0x1, R5, P0 ;  /* 0x0000000119137824 */ /* 0x040fe200000e0605 */
[----:B------:R-:W-:Y:S01]  /*a6b40*/  STL [R1+0x35b0], R17 ;  /* 0x0035b01101007387 */ /* 0x000fe20000100800 */
[----:B------:R-:W-:-:S03]  /*a6b50*/  IMAD.X R11, R25, 0x1, R7, P3 ;  /* 0x00000001190b7824 */ /* 0x000fc600018e0607 */
[----:B------:R0:W-:Y:S01]  /*a6b60*/  STL.64 [R1+0xe98], R18 ;  /* 0x000e981201007387 */ /* 0x0001e20000100a00 */
[----:B----4-:R-:W-:Y:S02]  /*a6b70*/  SHF.R.S32.HI R25, RZ, 0x1f, R29 ;  /* 0x0000001fff197819 */ /* 0x010fe4000001141d */
[----:B------:R-:W-:Y:S01]  /*a6b80*/  IADD3 R20, P1, PT, R29, R4, RZ ;  /* 0x000000041d147210 */ /* 0x000fe20007f3e0ff */
[----:B0-----:R-:W4:Y:S04]  /*a6b90*/  LDL.LU.64 R18, [R1+0x3640] ;  /* 0x0036400001127983 */ /* 0x001f280000300a00 */
[----:B------:R0:W-:Y:S02]  /*a6ba0*/  STL [R1+0xea4], R21 ;  /* 0x000ea41501007387 */ /* 0x0001e40000100800 */
[----:B0-----:R-:W-:-:S02]  /*a6bb0*/  IMAD.X R21, R25, 0x1, R5, P1 ;  /* 0x0000000119157824 */ /* 0x001fc400008e0605 */
[----:B--2---:R-:W-:Y:S04]  /*a6bc0*/  STL.64 [R1+0x3628], R8 ;  /* 0x0036280801007387 */ /* 0x004fe80000100a00 */
[----:B------:R0:W-:Y:S04]  /*a6bd0*/  STL.64 [R1+0xe90], R10 ;  /* 0x000e900a01007387 */ /* 0x0001e80000100a00 */
[----:B------:R2:W-:Y:S01]  /*a6be0*/  STL.64 [R1+0xe88], R20 ;  /* 0x000e881401007387 */ /* 0x0005e20000100a00 */
[----:B0-----:R-:W-:-:S03]  /*a6bf0*/  IADD3 R10, P3, PT, R29, R6, RZ ;  /* 0x000000061d0a7210 */ /* 0x001fc60007f7e0ff */
[----:B--2---:R-:W2:Y:S02]  /*a6c00*/  LDL.LU.64 R20, [R1+0x3638] ;  /* 0x0036380001147983 */ /* 0x004ea40000300a00 */
[----:B------:R-:W-:-:S05]  /*a6c10*/  IMAD.X R11, R25, 0x1, R7, P3 ;  /* 0x00000001190b7824 */ /* 0x000fca00018e0607 */
[----:B------:R0:W-:Y:S04]  /*a6c20*/  STL.64 [R1+0xe80], R10 ;  /* 0x000e800a01007387 */ /* 0x0001e80000100a00 */
[----:B0-----:R0:W2:Y:S01]  /*a6c30*/  LDL.LU R11, [R1+0x3634] ;  /* 0x00363400010b7983 */ /* 0x0010a20000300800 */
[C---:B----4-:R-:W-:Y:S02]  /*a6c40*/  IADD3 R10, P1, PT, R18.reuse, R6, RZ ;  /* 0x00000006120a7210 */ /* 0x050fe40007f3e0ff */
[----:B------:R-:W-:Y:S02]  /*a6c50*/  SHF.R.S32.HI R29, RZ, 0x1f, R18 ;  /* 0x0000001fff1d7819 */ /* 0x000fe40000011412 */
[----:B------:R-:W-:Y:S01]  /*a6c60*/  IADD3 R8, P0, PT, R18, R4, RZ ;  /* 0x0000000412087210 */ /* 0x000fe20007f1e0ff */
[----:B------:R4:W-:Y:S01]  /*a6c70*/  STL [R1+0xe70], R10 ;  /* 0x000e700a01007387 */ /* 0x0009e20000100800 */
[----:B------:R-:W-:-:S03]  /*a6c80*/  IMAD.MOV.U32 R18, RZ, RZ, R13 ;  /* 0x000000ffff127224 */ /* 0x000fc600078e000d */
[----:B--2---:R-:W2:Y:S04]  /*a6c90*/  LDL.LU R11, [R1+0x3630] ;  /* 0x00363000010b7983 */ /* 0x004ea80000300800 */
[----:B------:R-:W2:Y:S04]  /*a6ca0*/  LDL.LU R13, [R1+0x68] ;  /* 0x00006800010d7983 */ /* 0x000ea80000300800 */
[----:B----4-:R-:W2:Y:S01]  /*a6cb0*/  LDL.LU R10, [R1+0x160] ;  /* 0x00016000010a7983 */ /* 0x010ea20000300800 */
[----:B------:R-:W-:Y:S01]  /*a6cc0*/  IMAD.X R9, R29, 0x1, R5, P0 ;  /* 0x000000011d097824 */ /* 0x000fe200000e0605 */
[----:B---3--:R-:W-:Y:S01]  /*a6cd0*/  SHF.R.S32.HI R25, RZ, 0x1f, R26 ;  /* 0x0000001fff197819 */ /* 0x008fe2000001141a */
[----:B------:R-:W-:Y:S01]  /*a6ce0*/  VIADD R12, R17, UR34 ;  /* 0x00000022110c7c36 */ /* 0x000fe20008000000 */
[----:B------:R-:W3:Y:S01]  /*a6cf0*/  LDCU UR34, c[0x0][0x39c] ;  /* 0x00007380ff2277ac */ /* 0x000ee20008000800 */
[----:B--2---:R-:W-:Y:S04]  /*a6d00*/  STL.64 [R1+0x3618], R10 ;  /* 0x0036180a01007387 */ /* 0x004fe80000100a00 */
[----:B------:R2:W-:Y:S04]  /*a6d10*/  STL.64 [R1+0xe78], R8 ;  /* 0x000e780801007387 */ /* 0x0005e80000100a00 */
[----:B--2---:R-:W2:Y:S01]  /*a6d20*/  LDL.LU.64 R8, [R1+0x3628] ;  /* 0x0036280001087983 */ /* 0x004ea20000300a00 */
[----:B------:R-:W-:-:S02]  /*a6d30*/  IADD3 R10, P0, PT, R26, R4, RZ ;  /* 0x000000041a0a7210 */ /* 0x000fc40007f1e0ff */
[----:B------:R-:W-:-:S05]  /*a6d40*/  IADD3 R26, P3, PT, R26, R6, RZ ;  /* 0x000000061a1a7210 */ /* 0x000fca0007f7e0ff */
[----:B------:R4:W-:Y:S04]  /*a6d50*/  STL [R1+0xe60], R26 ;  /* 0x000e601a01007387 */ /* 0x0009e80000100800 */
[----:B-----5:R-:W5:Y:S04]  /*a6d60*/  LDL.LU R27, [R1+0x3624] ;  /* 0x00362400011b7983 */ /* 0x020f680000300800 */
[----:B------:R0:W-:Y:S01]  /*a6d70*/  STL.64 [R1+0x3608], R16 ;  /* 0x0036081001007387 */ /* 0x0001e20000100a00 */
[----:B----4-:R-:W-:Y:S01]  /*a6d80*/  VIADD R26, R12, UR36 ;  /* 0x000000240c1a7c36 */ /* 0x010fe20008000000 */
[----:B------:R-:W4:Y:S02]  /*a6d90*/  LDCU UR36, c[0x0][0x39c] ;  /* 0x00007380ff2477ac */ /* 0x000f240008000800 */
[----:B0-----:R0:W3:Y:S04]  /*a6da0*/  LDL.64 R16, [R1+0xe60] ;  /* 0x000e600001107983 */ /* 0x0010e80000100a00 */
[----:B--2---:R2:W-:Y:S04]  /*a6db0*/  STL.64 [R1+0x3610], R8 ;  /* 0x0036100801007387 */ /* 0x0045e80000100a00 */
[----:B--2---:R0:W2:Y:S04]  /*a6dc0*/  LDL.64 R8, [R1+0xe70] ;  /* 0x000e700001087983 */ /* 0x0040a80000100a00 */
[----:B------:R0:W-:Y:S04]  /*a6dd0*/  STL [R1+0x35f4], R26 ;  /* 0x0035f41a01007387 */ /* 0x0001e80000100800 */
[----:B0-----:R-:W5:Y:S01]  /*a6de0*/  LDL.LU R26, [R1+0x15c] ;  /* 0x00015c00011a7983 */ /* 0x001f620000300800 */
[----:B------:R-:W-:-:S02]  /*a6df0*/  IMAD.X R11, R25, 0x1, R5, P0 ;  /* 0x00000001190b7824 */ /* 0x000fc400000e0605 */
[----:B--2---:R-:W-:Y:S01]  /*a6e00*/  IMAD.X R9, R29, 0x1, R7, P1 ;  /* 0x000000011d097824 */ /* 0x004fe200008e0607 */
[----:B-----5:R-:W-:Y:S04]  /*a6e10*/  STL.64 [R1+0x3600], R26 ;  /* 0x0036001a01007387 */ /* 0x020fe80000100a00 */
[----:B------:R-:W2:Y:S04]  /*a6e20*/  LDL.LU R29, [R1+0x3620] ;  /* 0x00362000011d7983 */ /* 0x000ea80000300800 */
[----:B------:R0:W-:Y:S04]  /*a6e30*/  STL.64 [R1+0xe68], R10 ;  /* 0x000e680a01007387 */ /* 0x0001e80000100a00 */
[----:B0-----:R-:W5:Y:S01]  /*a6e40*/  LDL.LU.64 R10, [R1+0x3618] ;  /* 0x00361800010a7983 */ /* 0x001f620000300a00 */
[----:B------:R-:W-:-:S03]  /*a6e50*/  IADD3 R8, P1, PT, R13, R4, RZ ;  /* 0x000000040d087210 */ /* 0x000fc60007f3e0ff */
[----:B------:R-:W-:Y:S01]  /*a6e60*/  STL [R1+0xe74], R9 ;  /* 0x000e740901007387 */ /* 0x000fe20000100800 */
[----:B---3--:R-:W-:-:S03]  /*a6e70*/  IMAD.X R17, R25, 0x1, R7, P3 ;  /* 0x0000000119117824 */ /* 0x008fc600018e0607 */
[----:B------:R0:W-:Y:S01]  /*a6e80*/  STL.64 [R1+0x35f8], R20 ;  /* 0x0035f81401007387 */ /* 0x0001e20000100a00 */
[----:B------:R-:W-:-:S03]  /*a6e90*/  IADD3 R16, P3, PT, R13, R6, RZ ;  /* 0x000000060d107210 */ /* 0x000fc60007f7e0ff */
[----:B------:R3:W-:Y:S01]  /*a6ea0*/  STL [R1+0xe64], R17 ;  /* 0x000e641101007387 */ /* 0x0007e20000100800 */
[----:B0-----:R-:W-:-:S05]  /*a6eb0*/  SHF.R.S32.HI R20, RZ, 0x1f, R13 ;  /* 0x0000001fff147819 */ /* 0x001fca000001140d */
[C---:B------:R-:W-:Y:S02]  /*a6ec0*/  IMAD.X R9, R20.reuse, 0x1, R5, P1 ;  /* 0x0000000114097824 */ /* 0x040fe400008e0605 */
[----:B---3--:R-:W-:-:S03]  /*a6ed0*/  IMAD.X R17, R20, 0x1, R7, P3 ;  /* 0x0000000114117824 */ /* 0x008fc600018e0607 */
[----:B------:R0:W-:Y:S04]  /*a6ee0*/  STL.64 [R1+0xe58], R8 ;  /* 0x000e580801007387 */ /* 0x0001e80000100a00 */
[----:B0-----:R-:W3:Y:S04]  /*a6ef0*/  LDL.LU.64 R8, [R1+0x3610] ;  /* 0x0036100001087983 */ /* 0x001ee80000300a00 */
[----:B------:R-:W2:Y:S04]  /*a6f00*/  LDL.LU R25, [R1+0x158] ;  /* 0x0001580001197983 */ /* 0x000ea80000300800 */
[----:B------:R0:W-:Y:S04]  /*a6f10*/  STL.64 [R1+0xe50], R16 ;  /* 0x000e501001007387 */ /* 0x0001e80000100a00 */
[----:B0-----:R-:W2:Y:S01]  /*a6f20*/  LDL.LU.64 R16, [R1+0x3608] ;  /* 0x0036080001107983 */ /* 0x001ea20000300a00 */
[----:B-----5:R-:W-:-:S02]  /*a6f30*/  SHF.R.S32.HI R13, RZ, 0x1f, R10 ;  /* 0x0000001fff0d7819 */ /* 0x020fc4000001140a */
[C---:B------:R-:W-:Y:S02]  /*a6f40*/  IADD3 R26, P0, PT, R10.reuse, R4, RZ ;  /* 0x000000040a1a7210 */ /* 0x040fe40007f1e0ff */
[----:B------:R-:W-:-:S03]  /*a6f50*/  IADD3 R10, P1, PT, R10, R6, RZ ;  /* 0x000000060a0a7210 */ /* 0x000fc60007f3e0ff */
[----:B------:R-:W-:Y:S02]  /*a6f60*/  IMAD.X R27, R13, 0x1, R5, P0 ;  /* 0x000000010d1b7824 */ /* 0x000fe400000e0605 */
[----:B------:R-:W-:Y:S04]  /*a6f70*/  STL [R1+0xe40], R10 ;  /* 0x000e400a01007387 */ /* 0x000fe80000100800 */
[----:B------:R0:W-:Y:S04]  /*a6f80*/  STL.64 [R1+0xe48], R26 ;  /* 0x000e481a01007387 */ /* 0x0001e80000100a00 */
[----:B0-----:R-:W5:Y:S04]  /*a6f90*/  LDL.LU.64 R26, [R1+0x3600] ;  /* 0x00360000011a7983 */ /* 0x001f680000300a00 */
[----:B------:R-:W2:Y:S01]  /*a6fa0*/  LDL.LU R10, [R1+0x6c] ;  /* 0x00006c00010a7983 */ /* 0x000ea20000300800 */
[----:B-----5:R-:W-:-:S05]  /*a6fb0*/  IADD3 R20, P0, PT, R26, R4, RZ ;  /* 0x000000041a147210 */ /* 0x020fca0007f1e0ff */
[----:B------:R0:W-:Y:S04]  /*a6fc0*/  STL [R1+0xe38], R20 ;  /* 0x000e381401007387 */ /* 0x0001e80000100800 */
[----:B0-----:R-:W5:Y:S01]  /*a6fd0*/  LDL.LU.64 R20, [R1+0x35f8] ;  /* 0x0035f80001147983 */ /* 0x001f620000300a00 */
[----:B--2---:R-:W-:Y:S02]  /*a6fe0*/  IMAD.MOV.U32 R11, RZ, RZ, R16 ;  /* 0x000000ffff0b7224 */ /* 0x004fe400078e0010 */
[----:B---3--:R-:W-:Y:S02]  /*a6ff0*/  IMAD.MOV.U32 R16, RZ, RZ, R8 ;  /* 0x000000ffff107224 */ /* 0x008fe400078e0008 */
[----:B------:R-:W-:Y:S02]  /*a7000*/  IMAD.MOV.U32 R8, RZ, RZ, R15 ;  /* 0x000000ffff087224 */ /* 0x000fe400078e000f */
[----:B------:R-:W-:-:S02]  /*a7010*/  IMAD.MOV.U32 R15, RZ, RZ, R29 ;  /* 0x000000ffff0f7224 */ /* 0x000fc400078e001d */
[----:B------:R-:W-:Y:S01]  /*a7020*/  IMAD.MOV.U32 R29, RZ, RZ, R0 ;  /* 0x000000ffff1d7224 */ /* 0x000fe200078e0000 */
[----:B------:R-:W-:Y:S02]  /*a7030*/  SHF.R.S32.HI R0, RZ, 0x1f, R26 ;  /* 0x0000001fff007819 */ /* 0x000fe4000001141a */
[----:B------:R-:W-:-:S05]  /*a7040*/  IADD3 R26, P3, PT, R26, R6, RZ ;  /* 0x000000061a1a7210 */ /* 0x000fca0007f7e0ff */
[----:B------:R0:W-:Y:S04]  /*a7050*/  STL [R1+0xe30], R26 ;  /* 0x000e301a01007387 */ /* 0x0001e80000100800 */
[----:B0-----:R-:W2:Y:S04]  /*a7060*/  LDL.LU R26, [R1+0x35f4] ;  /* 0x0035f400011a7983 */ /* 0x001ea80000300800 */
[----:B-----5:R0:W-:Y:S04]  /*a7070*/  STL.64 [R1+0x35e8], R20 ;  /* 0x0035e81401007387 */ /* 0x0201e80000100a00 */
[----:B0-----:R0:W3:Y:S02]  /*a7080*/  LDL.64 R20, [R1+0xe30] ;  /* 0x000e300001147983 */ /* 0x0010e40000100a00 */
[----:B---3--:R-:W-:-:S02]  /*a7090*/  IMAD.MOV.U32 R21, RZ, RZ, R13 ;  /* 0x000000ffff157224 */ /* 0x008fc400078e000d */
[----:B--2---:R-:W-:Y:S01]  /*a70a0*/  VIADD R13, R26, UR40 ;  /* 0x000000281a0d7c36 */ /* 0x004fe20008000000 */
[----:B------:R-:W2:Y:S04]  /*a70b0*/  LDCU UR40, c[0x0][0x39c] ;  /* 0x00007380ff2877ac */ /* 0x000ea80008000800 */
[----:B------:R-:W-:Y:S04]  /*a70c0*/  STL.64 [R1+0x35d0], R12 ;  /* 0x0035d00c01007387 */ /* 0x000fe80000100a00 */
[----:B------:R3:W-:Y:S04]  /*a70d0*/  STL [R1+0x35d8], R13 ;  /* 0x0035d80d01007387 */ /* 0x0007e80000100800 */
[----:B---3--:R0:W3:Y:S04]  /*a70e0*/  LDL.64 R12, [R1+0xe38] ;  /* 0x000e3800010c7983 */ /* 0x0080e80000100a00 */
[----:B------:R5:W-:Y:S04]  /*a70f0*/  STL [R1+0x3548], R26 ;  /* 0x0035481a01007387 */ /* 0x000be80000100800 */
[----:B-----5:R0:W5:Y:S04]  /*a7100*/  LDL.64 R26, [R1+0xe40] ;  /* 0x000e4000011a7983 */ /* 0x0201680000100a00 */
[----:B------:R-:W-:Y:S01]  /*a7110*/  STL.64 [R1+0x35e0], R2 ;  /* 0x0035e00201007387 */ /* 0x000fe20000100a00 */
[----:B-----5:R-:W-:-:S05]  /*a7120*/  IMAD.X R27, R21, 0x1, R7, P1 ;  /* 0x00000001151b7824 */ /* 0x020fca00008e0607 */
[----:B------:R5:W-:Y:S02]  /*a7130*/  STL [R1+0xe44], R27 ;  /* 0x000e441b01007387 */ /* 0x000be40000100800 */
[----:B-----5:R-:W-:Y:S02]  /*a7140*/  IMAD.MOV.U32 R27, RZ, RZ, R11 ;  /* 0x000000ffff1b7224 */ /* 0x020fe400078e000b */
[----:B------:R-:W-:Y:S02]  /*a7150*/  IMAD.MOV.U32 R11, RZ, RZ, R16 ;  /* 0x000000ffff0b7224 */ /* 0x000fe400078e0010 */
[----:B------:R-:W5:Y:S01]  /*a7160*/  LDL.LU R16, [R1+0x14c] ;  /* 0x00014c0001107983 */ /* 0x000f620000300800 */
[----:B---3--:R-:W-:Y:S01]  /*a7170*/  IMAD.X R13, R0, 0x1, R5, P0 ;  /* 0x00000001000d7824 */ /* 0x008fe200000e0605 */
[----:B------:R-:W-:Y:S01]  /*a7180*/  IADD3 R20, P1, PT, R10, R4, RZ ;  /* 0x000000040a147210 */ /* 0x000fe20007f3e0ff */
[----:B------:R-:W-:-:S03]  /*a7190*/  IMAD.X R21, R0, 0x1, R7, P3 ;  /* 0x0000000100157824 */ /* 0x000fc600018e0607 */
[----:B------:R-:W-:Y:S01]  /*a71a0*/  STL [R1+0xe3c], R13 ;  /* 0x000e3c0d01007387 */ /* 0x000fe20000100800 */
[----:B------:R-:W-:Y:S02]  /*a71b0*/  IADD3 R2, P3, PT, R10, R6, RZ ;  /* 0x000000060a027210 */ /* 0x000fe40007f7e0ff */
[----:B------:R-:W-:Y:S01]  /*a71c0*/  IADD3 R12, P0, PT, R25, R4, RZ ;  /* 0x00000004190c7210 */ /* 0x000fe20007f1e0ff */
[----:B-----5:R3:W-:Y:S04]  /*a71d0*/  STL.64 [R1+0x35c8], R16 ;  /* 0x0035c81001007387 */ /* 0x0207e80000100a00 */
[----:B------:R-:W5:Y:S04]  /*a71e0*/  LDL.LU R0, [R1+0x35f0] ;  /* 0x0035f00001007983 */ /* 0x000f680000300800 */
[----:B------:R0:W-:Y:S01]  /*a71f0*/  STL [R1+0xe34], R21 ;  /* 0x000e341501007387 */ /* 0x0001e20000100800 */
[----:B---3--:R-:W-:-:S02]  /*a7200*/  SHF.R.S32.HI R16, RZ, 0x1f, R10 ;  /* 0x0000001fff107819 */ /* 0x008fc4000001140a */
[----:B------:R-:W-:-:S03]  /*a7210*/  SHF.R.S32.HI R10, RZ, 0x1f, R25 ;  /* 0x0000001fff0a7819 */ /* 0x000fc60000011419 */
[C---:B0-----:R-:W-:Y:S02]  /*a7220*/  IMAD.X R21, R16.reuse, 0x1, R5, P1 ;  /* 0x0000000110157824 */ /* 0x041fe400008e0605 */
[----:B------:R-:W-:Y:S02]  /*a7230*/  IMAD.X R3, R16, 0x1, R7, P3 ;  /* 0x0000000110037824 */ /* 0x000fe400018e0607 */
[----:B------:R-:W-:Y:S01]  /*a7240*/  IMAD.X R13, R10, 0x1, R5, P0 ;  /* 0x000000010a0d7824 */ /* 0x000fe200000e0605 */
[----:B------:R0:W-:Y:S01]  /*a7250*/  STL.64 [R1+0xe28], R20 ;  /* 0x000e281401007387 */ /* 0x0001e20000100a00 */
[----:B------:R-:W-:-:S03]  /*a7260*/  IADD3 R16, P1, PT, R25, R6, RZ ;  /* 0x0000000619107210 */ /* 0x000fc60007f3e0ff */
[----:B0-----:R-:W3:Y:S04]  /*a7270*/  LDL.LU.64 R20, [R1+0x35e8] ;  /* 0x0035e80001147983 */ /* 0x001ee80000300a00 */
[----:B------:R0:W-:Y:S04]  /*a7280*/  STL.64 [R1+0xe20], R2 ;  /* 0x000e200201007387 */ /* 0x0001e80000100a00 */
[----:B0-----:R-:W2:Y:S04]  /*a7290*/  LDL.LU.64 R2, [R1+0x35e0] ;  /* 0x0035e00001027983 */ /* 0x001ea80000300a00 */
[----:B------:R-:W2:Y:S04]  /*a72a0*/  LDL.LU R26, [R1+0x150] ;  /* 0x00015000011a7983 */ /* 0x000ea80000300800 */
[----:B------:R0:W-:Y:S04]  /*a72b0*/  STL.64 [R1+0xe18], R12 ;  /* 0x000e180c01007387 */ /* 0x0001e80000100a00 */
[----:B0-----:R0:W2:Y:S04]  /*a72c0*/  LDL.LU R13, [R1+0x35d8] ;  /* 0x0035d800010d7983 */ /* 0x0010a80000300800 */
[----:B------:R-:W-:Y:S04]  /*a72d0*/  STL [R1+0xe10], R16 ;  /* 0x000e101001007387 */ /* 0x000fe80000100800 */
[----:B------:R0:W-:Y:S04]  /*a72e0*/  STL.64 [R1+0x35c0], R18 ;  /* 0x0035c01201007387 */ /* 0x0001e80000100a00 */
[----:B0-----:R-:W2:Y:S01]  /*a72f0*/  LDL.LU R19, [R1+0x154] ;  /* 0x0001540001137983 */ /* 0x001ea20000300800 */
[----:B------:R-:W-:Y:S01]  /*a7300*/  IMAD.MOV.U32 R25, RZ, RZ, R27 ;  /* 0x000000ffff197224 */ /* 0x000fe200078e001b */
[----:B--2---:R-:W-:-:S05]  /*a7310*/  IADD3 R12, P0, PT, R19, R4, RZ ;  /* 0x00000004130c7210 */ /* 0x004fca0007f1e0ff */
[----:B------:R0:W-:Y:S04]  /*a7320*/  STL [R1+0xe08], R12 ;  /* 0x000e080c01007387 */ /* 0x0001e80000100800 */
[----:B0-----:R-:W2:Y:S04]  /*a7330*/  LDL.LU.64 R12, [R1+0x35d0] ;  /* 0x0035d000010c7983 */ /* 0x001ea80000300a00 */
[----:B------:R0:W-:Y:S04]  /*a7340*/  STL.64 [R1+0x35b8], R28 ;  /* 0x0035b81c01007387 */ /* 0x0001e80000100a00 */
[----:B0-----:R0:W3:Y:S01]  /*a7350*/  LDL.64 R28, [R1+0xe08] ;  /* 0x000e0800011c7983 */ /* 0x0010e20000100a00 */
[----:B------:R-:W-:-:S02]  /*a7360*/  IMAD.MOV.U32 R27, RZ, RZ, R11 ;  /* 0x000000ffff1b7224 */ /* 0x000fc400078e000b */
[----:B------:R-:W-:Y:S01]  /*a7370*/  IMAD.MOV.U32 R11, RZ, RZ, R8 ;  /* 0x000000ffff0b7224 */ /* 0x000fe200078e0008 */
[----:B------:R-:W-:Y:S02]  /*a7380*/  SHF.R.S32.HI R8, RZ, 0x1f, R19 ;  /* 0x0000001fff087819 */ /* 0x000fe40000011413 */
[----:B------:R-:W-:-:S03]  /*a7390*/  IADD3 R18, P3, PT, R19, R6, RZ ;  /* 0x0000000613127210 */ /* 0x000fc60007f7e0ff */
[----:B------:R-:W-:Y:S02]  /*a73a0*/  IMAD.MOV.U32 R19, RZ, RZ, R8 ;  /* 0x000000ffff137224 */ /* 0x000fe400078e0008 */
[----:B--2---:R-:W-:Y:S01]  /*a73b0*/  VIADD R8, R13, UR42 ;  /* 0x0000002a0d087c36 */ /* 0x004fe20008000000 */
[----:B------:R2:W-:Y:S01]  /*a73c0*/  STL.64 [R1+0x32b0], R12 ;  /* 0x0032b00c01007387 */ /* 0x0005e20000100a00 */
[----:B------:R-:W0:Y:S01]  /*a73d0*/  LDCU UR42, c[0x0][0x39c] ;  /* 0x00007380ff2a77ac */ /* 0x000e220008000800 */
[----:B--2---:R-:W-:Y:S02]  /*a73e0*/  IMAD.MOV.U32 R13, RZ, RZ, R17 ;  /* 0x000000ffff0d7224 */ /* 0x004fe400078e0011 */
[----:B------:R-:W-:Y:S02]  /*a73f0*/  IMAD.X R13, R10, 0x1, R7, P1 ;  /* 0x000000010a0d7824 */ /* 0x000fe400008e0607 */
[----:B---3--:R-:W-:Y:S02]  /*a7400*/  IMAD.X R29, R19, 0x1, R5, P0 ;  /* 0x00000001131d7824 */ /* 0x008fe400000e0605 */
[----:B------:R-:W-:-:S02]  /*a7410*/  IMAD.MOV.U32 R12, RZ, RZ, R16 ;  /* 0x000000ffff0c7224 */ /* 0x000fc400078e0010 */
[----:B------:R-:W-:Y:S01]  /*a7420*/  IMAD.X R19, R19, 0x1, R7, P3 ;  /* 0x0000000113137824 */ /* 0x000fe200018e0607 */
[----:B------:R-:W2:Y:S01]  /*a7430*/  LDL.LU.64 R16, [R1+0x35c8] ;  /* 0x0035c80001107983 */ /* 0x000ea20000300a00 */
[----:B------:R-:W-:-:S03]  /*a7440*/  SHF.R.S32.HI R12, RZ, 0x1f, R26 ;  /* 0x0000001fff0c7819 */ /* 0x000fc6000001141a */
[----:B------:R-:W-:Y:S04]  /*a7450*/  STL [R1+0xe14], R13 ;  /* 0x000e140d01007387 */ /* 0x000fe80000100800 */
[----:B------:R-:W3:Y:S04]  /*a7460*/  LDL.LU R10, [R1+0x74] ;  /* 0x00007400010a7983 */ /* 0x000ee80000300800 */
[----:B------:R0:W-:Y:S01]  /*a7470*/  STL [R1+0xe0c], R29 ;  /* 0x000e0c1d01007387 */ /* 0x0001e20000100800 */
[----:B------:R-:W-:-:S03]  /*a7480*/  IADD3 R28, P3, PT, R26, R6, RZ ;  /* 0x000000061a1c7210 */ /* 0x000fc60007f7e0ff */
[----:B------:R1:W-:Y:S01]  /*a7490*/  STL.64 [R1+0xe00], R18 ;  /* 0x000e001201007387 */ /* 0x0003e20000100a00 */
[----:B0-----:R-:W-:Y:S01]  /*a74a0*/  IMAD.MOV.U32 R29, RZ, RZ, R12 ;  /* 0x000000ffff1d7224 */ /* 0x001fe200078e000c */
[----:B-1----:R-:W-:-:S05]  /*a74b0*/  IADD3 R18, P1, PT, R26, R4, RZ ;  /* 0x000000041a127210 */ /* 0x002fca0007f3e0ff */
[C---:B------:R-:W-:Y:S02]  /*a74c0*/  IMAD.X R19, R29.reuse, 0x1, R5, P1 ;  /* 0x000000011d137824 */ /* 0x040fe400008e0605 */
[----:B------:R-:W-:-:S03]  /*a74d0*/  IMAD.X R29, R29, 0x1, R7, P3 ;  /* 0x000000011d1d7824 */ /* 0x000fc600018e0607 */
[----:B------:R0:W-:Y:S04]  /*a74e0*/  STL.64 [R1+0xdf8], R18 ;  /* 0x000df81201007387 */ /* 0x0001e80000100a00 */
[----:B0-----:R-:W3:Y:S04]  /*a74f0*/  LDL.LU.64 R18, [R1+0x35c0] ;  /* 0x0035c00001127983 */ /* 0x001ee80000300a00 */
[----:B------:R0:W-:Y:S04]  /*a7500*/  STL.64 [R1+0xdf0], R28 ;  /* 0x000df01c01007387 */ /* 0x0001e80000100a00 */
[----:B0-----:R-:W3:Y:S01]  /*a7510*/  LDL.LU.64 R28, [R1+0x35b8] ;  /* 0x0035b800011c7983 */ /* 0x001ee20000300a00 */
[----:B--2---:R-:W-:-:S02]  /*a7520*/  SHF.R.S32.HI R26, RZ, 0x1f, R16 ;  /* 0x0000001fff1a7819 */ /* 0x004fc40000011410 */
[C---:B------:R-:W-:Y:S02]  /*a7530*/  IADD3 R12, P0, PT, R16.reuse, R4, RZ ;  /* 0x00000004100c7210 */ /* 0x040fe40007f1e0ff */
[----:B------:R-:W-:-:S05]  /*a7540*/  IADD3 R16, P1, PT, R16, R6, RZ ;  /* 0x0000000610107210 */ /* 0x000fca0007f3e0ff */
[----:B------:R0:W-:Y:S04]  /*a7550*/  STL [R1+0xde0], R16 ;  /* 0x000de01001007387 */ /* 0x0001e80000100800 */
[----:B------:R-:W2:Y:S04]  /*a7560*/  LDL.LU R17, [R1+0x35b0] ;  /* 0x0035b00001117983 */ /* 0x000ea80000300800 */
[----:B---3--:R1:W-:Y:S04]  /*a7570*/  STL.64 [R1+0x35a8], R28 ;  /* 0x0035a81c01007387 */ /* 0x0083e80000100a00 */
[----:B0-----:R-:W2:Y:S01]  /*a7580*/  LDL.LU R16, [R1+0x148] ;  /* 0x0001480001107983 */ /* 0x001ea20000300800 */
[----:B------:R-:W-:Y:S01]  /*a7590*/  IMAD.X R13, R26, 0x1, R5, P0 ;  /* 0x000000011a0d7824 */ /* 0x000fe200000e0605 */
[----:B-1----:R-:W-:-:S02]  /*a75a0*/  IADD3 R28, P0, PT, R10, R4, RZ ;  /* 0x000000040a1c7210 */ /* 0x002fc40007f1e0ff */
[----:B--2---:R0:W-:Y:S04]  /*a75b0*/  STL.64 [R1+0x35a0], R16 ;  /* 0x0035a01001007387 */ /* 0x0041e80000100a00 */
[----:B------:R1:W-:Y:S01]  /*a75c0*/  STL.64 [R1+0xde8], R12 ;  /* 0x000de80c01007387 */ /* 0x0003e20000100a00 */
[----:B0-----:R-:W-:-:S03]  /*a75d0*/  IADD3 R16, P3, PT, R10, R6, RZ ;  /* 0x000000060a107210 */ /* 0x001fc60007f7e0ff */
[----:B-1----:R-:W2:Y:S01]  /*a75e0*/  LDL.LU R13, [R1+0x144] ;  /* 0x00014400010d7983 */ /* 0x002ea20000300800 */
[----:B------:R-:W-:Y:S01]  /*a75f0*/  SHF.R.S32.HI R12, RZ, 0x1f, R10 ;  /* 0x0000001fff0c7819 */ /* 0x000fe2000001140a */
[----:B------:R-:W-:Y:S01]  /*a7600*/  VIADD R10, R8, UR46 ;  /* 0x0000002e080a7c36 */ /* 0x000fe20008000000 */
[----:B------:R-:W0:Y:S01]  /*a7610*/  LDCU UR46, c[0x0][0x39c] ;  /* 0x00007380ff2e77ac */ /* 0x000e220008000800 */
[----:B------:R-:W-:Y:S04]  /*a7620*/  STL.64 [R1+0x3270], R8 ;  /* 0x0032700801007387 */ /* 0x000fe80000100a00 */
[----:B------:R1:W-:Y:S04]  /*a7630*/  STL [R1+0x3558], R9 ;  /* 0x0035580901007387 */ /* 0x0003e80000100800 */
[----:B-1----:R1:W3:Y:S01]  /*a7640*/  LDL.64 R8, [R1+0xde0] ;  /* 0x000de00001087983 */ /* 0x0022e20000100a00 */
[----:B------:R-:W-:-:S02]  /*a7650*/  IMAD.X R29, R12, 0x1, R5, P0 ;  /* 0x000000010c1d7824 */ /* 0x000fc400000e0605 */
[----:B------:R-:W-:-:S03]  /*a7660*/  IMAD.X R17, R12, 0x1, R7, P3 ;  /* 0x000000010c117824 */ /* 0x000fc600018e0607 */
[----:B------:R0:W-:Y:S04]  /*a7670*/  STL.64 [R1+0xdd8], R28 ;  /* 0x000dd81c01007387 */ /* 0x0001e80000100a00 */
[----:B0-----:R-:W2:Y:S01]  /*a7680*/  LDL.LU.64 R28, [R1+0x35a8] ;  /* 0x0035a800011c7983 */ /* 0x001ea20000300a00 */
[----:B---3--:R-:W-:-:S05]  /*a7690*/  IMAD.X R9, R26, 0x1, R7, P1 ;  /* 0x000000011a097824 */ /* 0x008fca00008e0607 */
[----:B------:R-:W-:Y:S04]  /*a76a0*/  STL [R1+0xde4], R9 ;  /* 0x000de40901007387 */ /* 0x000fe80000100800 */
[----:B------:R0:W-:Y:S04]  /*a76b0*/  STL.64 [R1+0xdd0], R16 ;  /* 0x000dd01001007387 */ /* 0x0001e80000100a00 */
[----:B0-----:R-:W3:Y:S01]  /*a76c0*/  LDL.LU.64 R16, [R1+0x35a0] ;  /* 0x0035a00001107983 */ /* 0x001ee20000300a00 */
[----:B------:R-:W-:Y:S02]  /*a76d0*/  IMAD.MOV.U32 R26, RZ, RZ, R25 ;  /* 0x000000ffff1a7224 */ /* 0x000fe400078e0019 */
[----:B------:R-:W-:-:S02]  /*a76e0*/  IMAD.MOV.U32 R25, RZ, RZ, R27 ;  /* 0x000000ffff197224 */ /* 0x000fc400078e001b */
[----:B------:R-:W-:Y:S02]  /*a76f0*/  IMAD.MOV.U32 R27, RZ, RZ, R11 ;  /* 0x000000ffff1b7224 */ /* 0x000fe400078e000b */
[----:B------:R-:W-:-:S03]  /*a7700*/  IMAD.MOV.U32 R11, RZ, RZ, R18 ;  /* 0x000000ffff0b7224 */ /* 0x000fc600078e0012 */
[----:B------:R-:W-:Y:S04]  /*a7710*/  STL.64 [R1+0x3590], R26 ;  /* 0x0035901a01007387 */ /* 0x000fe80000100a00 */
[----:B------:R0:W-:Y:S04]  /*a7720*/  STL.64 [R1+0x3598], R10 ;  /* 0x0035980a01007387 */ /* 0x0001e80000100a00 */
[----:B------:R-:W2:Y:S04]  /*a7730*/  LDL.LU R18, [R1+0x70] ;  /* 0x0000700001127983 */ /* 0x000ea80000300800 */
[----:B------:R-:W-:Y:S04]  /*a7740*/  STL.64 [R1+0x3578], R20 ;  /* 0x0035781401007387 */ /* 0x000fe80000100a00 */
[----:B------:R-:W-:Y:S01]  /*a7750*/  STL [R1+0x3580], R21 ;  /* 0x0035801501007387 */ /* 0x000fe20000100800 */
[----:B---3--:R-:W-:-:S02]  /*a7760*/  SHF.R.S32.HI R9, RZ, 0x1f, R16 ;  /* 0x0000001fff097819 */ /* 0x008fc40000011410 */
[C---:B0-----:R-:W-:Y:S02]  /*a7770*/  IADD3 R10, P1, PT, R16.reuse, R4, RZ ;  /* 0x00000004100a7210 */ /* 0x041fe40007f3e0ff */
[----:B------:R-:W-:Y:S01]  /*a7780*/  IADD3 R26, P3, PT, R16, R6, RZ ;  /* 0x00000006101a7210 */ /* 0x000fe20007f7e0ff */
[----:B------:R-:W-:Y:S02]  /*a7790*/  IMAD.MOV.U32 R16, RZ, RZ, R3 ;  /* 0x000000ffff107224 */ /* 0x000fe400078e0003 */
[C---:B------:R-:W-:Y:S02]  /*a77a0*/  IMAD.X R11, R9.reuse, 0x1, R5, P1 ;  /* 0x00000001090b7824 */ /* 0x040fe400008e0605 */
[----:B------:R-:W-:Y:S01]  /*a77b0*/  IMAD.X R27, R9, 0x1, R7, P3 ;  /* 0x00000001091b7824 */ /* 0x000fe200018e0607 */
[----:B------:R-:W-:Y:S01]  /*a77c0*/  STL.64 [R1+0x3588], R16 ;  /* 0x0035881001007387 */ /* 0x000fe20000100a00 */
[----:B-----5:R-:W-:-:S03]  /*a77d0*/  IMAD.MOV.U32 R3, RZ, RZ, R0 ;  /* 0x000000ffff037224 */ /* 0x020fc600078e0000 */
[----:B------:R0:W-:Y:S04]  /*a77e0*/  STL.64 [R1+0xdc8], R10 ;  /* 0x000dc80a01007387 */ /* 0x0001e80000100a00 */
[----:B0-----:R-:W3:Y:S04]  /*a77f0*/  LDL.LU.64 R10, [R1+0x3598] ;  /* 0x00359800010a7983 */ /* 0x001ee80000300a00 */
[----:B------:R-:W5:Y:S04]  /*a7800*/  LDL.LU R0, [R1+0x140] ;  /* 0x0001400001007983 */ /* 0x000f680000300800 */
[----:B------:R0:W-:Y:S04]  /*a7810*/  STL.64 [R1+0xdc0], R26 ;  /* 0x000dc01a01007387 */ /* 0x0001e80000100a00 */
[----:B0-----:R-:W3:Y:S01]  /*a7820*/  LDL.LU.64 R26, [R1+0x3590] ;  /* 0x00359000011a7983 */ /* 0x001ee20000300a00 */
[----:B--2---:R-:W-:-:S02]  /*a7830*/  SHF.R.S32.HI R8, RZ, 0x1f, R13 ;  /* 0x0000001fff087819 */ /* 0x004fc4000001140d */
[C---:B------:R-:W-:Y:S02]  /*a7840*/  IADD3 R20, P0, PT, R13.reuse, R4, RZ ;  /* 0x000000040d147210 */ /* 0x040fe40007f1e0ff */
[----:B------:R-:W-:-:S03]  /*a7850*/  IADD3 R16, P1, PT, R13, R6, RZ ;  /* 0x000000060d107210 */ /* 0x000fc60007f3e0ff */
[----:B------:R-:W-:Y:S02]  /*a7860*/  IMAD.X R21, R8, 0x1, R5, P0 ;  /* 0x0000000108157824 */ /* 0x000fe400000e0605 */
[----:B------:R-:W-:Y:S02]  /*a7870*/  IMAD.MOV.U32 R12, RZ, RZ, R16 ;  /* 0x000000ffff0c7224 */ /* 0x000fe400078e0010 */
[----:B---3--:R-:W-:Y:S02]  /*a7880*/  IMAD.MOV.U32 R13, RZ, RZ, R26 ;  /* 0x000000ffff0d7224 */ /* 0x008fe400078e001a */
[----:B------:R-:W-:-:S03]  /*a7890*/  IMAD.MOV.U32 R26, RZ, RZ, R27 ;  /* 0x000000ffff1a7224 */ /* 0x000fc600078e001b */
[----:B------:R0:W-:Y:S04]  /*a78a0*/  STL [R1+0x3568], R13 ;  /* 0x0035680d01007387 */ /* 0x0001e80000100800 */
[----:B------:R2:W-:Y:S01]  /*a78b0*/  STL [R1+0xdb0], R16 ;  /* 0x000db01001007387 */ /* 0x0005e20000100800 */
[----:B0-----:R-:W-:-:S03]  /*a78c0*/  IMAD.MOV.U32 R13, RZ, RZ, R17 ;  /* 0x000000ffff0d7224 */ /* 0x001fc600078e0011 */
[----:B--2---:R-:W2:Y:S04]  /*a78d0*/  LDL.LU.64 R16, [R1+0x3588] ;  /* 0x0035880001107983 */ /* 0x004ea80000300a00 */
[----:B------:R-:W-:Y:S04]  /*a78e0*/  STL.64 [R1+0x3570], R28 ;  /* 0x0035701c01007387 */ /* 0x000fe80000100a00 */
[----:B------:R-:W3:Y:S04]  /*a78f0*/  LDL.LU R27, [R1+0x78] ;  /* 0x00007800011b7983 */ /* 0x000ee80000300800 */
[----:B------:R0:W-:Y:S04]  /*a7900*/  STL.64 [R1+0xdb8], R20 ;  /* 0x000db81401007387 */ /* 0x0001e80000100a00 */
[----:B0-----:R1:W2:Y:S01]  /*a7910*/  LDL.LU R21, [R1+0x3580] ;  /* 0x0035800001157983 */ /* 0x0012a20000300800 */
[----:B------:R-:W-:-:S05]  /*a7920*/  IADD3 R20, P0, PT, R18, R4, RZ ;  /* 0x0000000412147210 */ /* 0x000fca0007f1e0ff */
[----:B------:R2:W-:Y:S04]  /*a7930*/  STL [R1+0xd98], R20 ;  /* 0x000d981401007387 */ /* 0x0005e80000100800 */
[----:B--2---:R-:W2:Y:S01]  /*a7940*/  LDL.LU.64 R20, [R1+0x3578] ;  /* 0x0035780001147983 */ /* 0x004ea20000300a00 */
[----:B------:R-:W-:Y:S02]  /*a7950*/  IADD3 R28, P3, PT, R18, R6, RZ ;  /* 0x00000006121c7210 */ /* 0x000fe40007f7e0ff */
[----:B------:R-:W-:Y:S01]  /*a7960*/  SHF.R.S32.HI R9, RZ, 0x1f, R18 ;  /* 0x0000001fff097819 */ /* 0x000fe20000011412 */
[----:B------:R-:W-:Y:S02]  /*a7970*/  IMAD.MOV.U32 R18, RZ, RZ, R16 ;  /* 0x000000ffff127224 */ /* 0x000fe400078e0010 */
[----:B------:R-:W-:Y:S01]  /*a7980*/  VIADD R16, R10, UR49 ;  /* 0x000000310a107c36 */ /* 0x000fe20008000000 */
[----:B------:R-:W-:Y:S04]  /*a7990*/  STL [R1+0xd90], R28 ;  /* 0x000d901c01007387 */ /* 0x000fe80000100800 */
[----:B--2---:R0:W-:Y:S02]  /*a79a0*/  STL.64 [R1+0x3560], R20 ;  /* 0x0035601401007387 */ /* 0x0041e40000100a00 */
[----:B0-----:R-:W-:-:S02]  /*a79b0*/  IMAD.MOV.U32 R20, RZ, RZ, R28 ;  /* 0x000000ffff147224 */ /* 0x001fc400078e001c */
[----:B------:R-:W-:Y:S02]  /*a79c0*/  IMAD.MOV.U32 R21, RZ, RZ, R29 ;  /* 0x000000ffff157224 */ /* 0x000fe400078e001d */
[----:B------:R-:W2:Y:S04]  /*a79d0*/  LDL.LU.64 R28, [R1+0x3570] ;  /* 0x00357000011c7983 */ /* 0x000ea80000300a00 */
[----:B------:R0:W-:Y:S04]  /*a79e0*/  STL.64 [R1+0x3550], R16 ;  /* 0x0035501001007387 */ /* 0x0001e80000100a00 */
[----:B0-----:R1:W2:Y:S01]  /*a79f0*/  LDL.64 R16, [R1+0xd98] ;  /* 0x000d980001107983 */ /* 0x0012a20000100a00 */
[--C-:B------:R-:W-:Y:S01]  /*a7a00*/  IMAD.X R13, R8, 0x1, R7.reuse, P1 ;  /* 0x00000001080d7824 */ /* 0x100fe200008e0607 */
[----:B---3--:R-:W-:Y:S01]  /*a7a10*/  IADD3 R20, P1, PT, R27, R4, RZ ;  /* 0x000000041b147210 */ /* 0x008fe20007f3e0ff */
[C---:B------:R-:W-:Y:S01]  /*a7a20*/  IMAD.X R21, R9.reuse, 0x1, R7, P3 ;  /* 0x0000000109157824 */ /* 0x040fe200018e0607 */
[----:B------:R-:W-:Y:S04]  /*a7a30*/  STL [R1+0x33b8], R10 ;  /* 0x0033b80a01007387 */ /* 0x000fe80000100800 */
[----:B------:R0:W-:Y:S04]  /*a7a40*/  STL [R1+0xdb4], R13 ;  /* 0x000db40d01007387 */ /* 0x0001e80000100800 */
[----:B0-----:R-:W3:Y:S04]  /*a7a50*/  LDL.LU R13, [R1+0x3568] ;  /* 0x00356800010d7983 */ /* 0x001ee80000300800 */
[----:B------:R-:W3:Y:S01]  /*a7a60*/  LDL.LU R8, [R1+0x13c] ;  /* 0x00013c0001087983 */ /* 0x000ee20000300800 */
[----:B--2---:R-:W-:Y:S01]  /*a7a70*/  IMAD.X R17, R9, 0x1, R5, P0 ;  /* 0x0000000109117824 */ /* 0x004fe200000e0605 */
[----:B------:R-:W-:-:S04]  /*a7a80*/  SHF.R.S32.HI R9, RZ, 0x1f, R27 ;  /* 0x0000001fff097819 */ /* 0x000fc8000001141b */
[----:B------:R-:W-:Y:S04]  /*a7a90*/  STL [R1+0xd9c], R17 ;  /* 0x000d9c1101007387 */ /* 0x000fe80000100800 */
[----:B------:R0:W-:Y:S02]  /*a7aa0*/  STL [R1+0xd94], R21 ;  /* 0x000d941501007387 */ /* 0x0001e40000100800 */
[----:B0-----:R-:W-:-:S05]  /*a7ab0*/  IMAD.X R21, R9, 0x1, R5, P1 ;  /* 0x0000000109157824 */ /* 0x001fca00008e0605 */
[----:B------:R0:W-:Y:S04]  /*a7ac0*/  STL.64 [R1+0xd88], R20 ;  /* 0x000d881401007387 */ /* 0x0001e80000100a00 */
[----:B0-----:R-:W2:Y:S01]  /*a7ad0*/  LDL.LU.64 R20, [R1+0x3560] ;  /* 0x0035600001147983 */ /* 0x001ea20000300a00 */
[----:B------:R-:W-:Y:S01]  /*a7ae0*/  IADD3 R16, P3, PT, R27, R6, RZ ;  /* 0x000000061b107210 */ /* 0x000fe20007f7e0ff */
[----:B---3--:R-:W-:Y:S01]  /*a7af0*/  IMAD.MOV.U32 R12, RZ, RZ, R13 ;  /* 0x000000ffff0c7224 */ /* 0x008fe200078e000d */
[----:B-----5:R-:W-:Y:S01]  /*a7b00*/  SHF.R.S32.HI R10, RZ, 0x1f, R0 ;  /* 0x0000001fff0a7819 */ /* 0x020fe20000011400 */
[----:B------:R-:W-:Y:S01]  /*a7b10*/  IMAD.MOV.U32 R13, RZ, RZ, R26 ;  /* 0x000000ffff0d7224 */ /* 0x000fe200078e001a */
[----:B------:R-:W-:Y:S01]  /*a7b20*/  IADD3 R26, P0, PT, R0, R4, RZ ;  /* 0x00000004001a7210 */ /* 0x000fe20007f1e0ff */
[----:B------:R-:W-:-:S04]  /*a7b30*/  IMAD.X R17, R9, 0x1, R7, P3 ;  /* 0x0000000109117824 */ /* 0x000fc800018e0607 */
[----:B------:R-:W-:Y:S01]  /*a7b40*/  IMAD.X R27, R10, 0x1, R5, P0 ;  /* 0x000000010a1b7824 */ /* 0x000fe200000e0605 */
[----:B--2---:R0:W-:Y:S04]  /*a7b50*/  STL.64 [R1+0x3540], R20 ;  /* 0x0035401401007387 */ /* 0x0041e80000100a00 */
[----:B------:R1:W2:Y:S04]  /*a7b60*/  LDL.LU R9, [R1+0x3558] ;  /* 0x0035580001097983 */ /* 0x0002a80000300800 */
[----:B------:R3:W-:Y:S01]  /*a7b70*/  STL.64 [R1+0xd80], R16 ;  /* 0x000d801001007387 */ /* 0x0007e20000100a00 */
[----:B0-----:R-:W-:-:S03]  /*a7b80*/  IADD3 R20, P1, PT, R0, R6, RZ ;  /* 0x0000000600147210 */ /* 0x001fc60007f3e0ff */
[----:B---3--:R-:W3:Y:S04]  /*a7b90*/  LDL.LU.64 R16, [R1+0x3550] ;  /* 0x0035500001107983 */ /* 0x008ee80000300a00 */
[----:B------:R-:W5:Y:S04]  /*a7ba0*/  LDL.LU R0, [R1+0x354c] ;  /* 0x00354c0001007983 */ /* 0x000f680000300800 */
[----:B------:R0:W-:Y:S04]  /*a7bb0*/  STL.64 [R1+0xd78], R26 ;  /* 0x000d781a01007387 */ /* 0x0001e80000100a00 */
[----:B0-----:R-:W3:Y:S01]  /*a7bc0*/  LDL.LU R26, [R1+0x3548] ;  /* 0x00354800011a7983 */ /* 0x001ee20000300800 */
[----:B------:R-:W-:Y:S01]  /*a7bd0*/  IMAD.MOV.U32 R27, RZ, RZ, R18 ;  /* 0x000000ffff1b7224 */ /* 0x000fe200078e0012 */
[----:B------:R-:W-:Y:S01]  /*a7be0*/  SHF.R.S32.HI R18, RZ, 0x1f, R8 ;  /* 0x0000001fff127819 */ /* 0x000fe20000011408 */
[----:B------:R-:W-:-:S02]  /*a7bf0*/  IMAD.X R21, R10, 0x1, R7, P1 ;  /* 0x000000010a157824 */ /* 0x000fc400008e0607 */
[----:B--2---:R-:W-:Y:S02]  /*a7c00*/  IMAD.MOV.U32 R9, RZ, RZ, R12 ;  /* 0x000000ffff097224 */ /* 0x004fe400078e000c */
[----:B------:R-:W-:Y:S01]  /*a7c10*/  IMAD.MOV.U32 R12, RZ, RZ, R14 ;  /* 0x000000ffff0c7224 */ /* 0x000fe200078e000e */
[----:B---3--:R0:W-:Y:S02]  /*a7c20*/  STL.64 [R1+0x3538], R26 ;  /* 0x0035381a01007387 */ /* 0x0081e40000100a00 */
[C---:B0-----:R-:W-:Y:S02]  /*a7c30*/  IADD3 R26, P0, PT, R8.reuse, R4, RZ ;  /* 0x00000004081a7210 */ /* 0x041fe40007f1e0ff */
[----:B------:R-:W-:-:S05]  /*a7c40*/  IADD3 R8, P3, PT, R8, R6, RZ ;  /* 0x0000000608087210 */ /* 0x000fca0007f7e0ff */
[----:B------:R0:W-:Y:S04]  /*a7c50*/  STL [R1+0xd60], R8 ;  /* 0x000d600801007387 */ /* 0x0001e80000100800 */
[----:B------:R-:W2:Y:S04]  /*a7c60*/  LDL.LU R14, [R1+0x134] ;  /* 0x00013400010e7983 */ /* 0x000ea80000300800 */
[----:B------:R3:W-:Y:S01]  /*a7c70*/  STL.64 [R1+0x32e0], R16 ;  /* 0x0032e01001007387 */ /* 0x0007e20000100a00 */
[----:B0-----:R-:W-:Y:S02]  /*a7c80*/  IMAD.MOV.U32 R8, RZ, RZ, R13 ;  /* 0x000000ffff087224 */ /* 0x001fe400078e000d */
[----:B-----5:R-:W-:-:S02]  /*a7c90*/  IMAD.MOV.U32 R13, RZ, RZ, R0 ;  /* 0x000000ffff0d7224 */ /* 0x020fc400078e0000 */
[----:B------:R-:W-:Y:S01]  /*a7ca0*/  VIADD R0, R16, UR72 ;  /* 0x0000004810007c36 */ /* 0x000fe20008000000 */
[----:B------:R-:W-:Y:S01]  /*a7cb0*/  UMOV UR49, UR5 ;  /* 0x0000000500317c82 */ /* 0x000fe20008000000 */
[C---:B------:R-:W-:Y:S01]  /*a7cc0*/  IMAD.X R27, R18.reuse, 0x1, R5, P0 ;  /* 0x00000001121b7824 */ /* 0x040fe200000e0605 */
[----:B------:R-:W0:Y:S01]  /*a7cd0*/  LDCU UR72, c[0x0][0x39c] ;  /* 0x00007380ff4877ac */ /* 0x000e220008000800 */
[----:B---3--:R-:W3:Y:S04]  /*a7ce0*/  LDL.LU R16, [R1+0x138] ;  /* 0x0001380001107983 */ /* 0x008ee80000300800 */
[----:B------:R5:W-:Y:S04]  /*a7cf0*/  STL.64 [R1+0xd70], R20 ;  /* 0x000d701401007387 */ /* 0x000be80000100a00 */
[----:B-----5:R-:W5:Y:S04]  /*a7d00*/  LDL.LU.64 R20, [R1+0x3540] ;  /* 0x0035400001147983 */ /* 0x020f680000300a00 */
[----:B-----5:R5:W-:Y:S04]  /*a7d10*/  STL.64 [R1+0x3518], R20 ;  /* 0x0035181401007387 */ /* 0x020be80000100a00 */
[----:B-----5:R1:W5:Y:S04]  /*a7d20*/  LDL.64 R20, [R1+0xd60] ;  /* 0x000d600001147983 */ /* 0x0203680000100a00 */
[----:B------:R0:W-:Y:S04]  /*a7d30*/  STL.64 [R1+0xd68], R26 ;  /* 0x000d681a01007387 */ /* 0x0001e80000100a00 */
[----:B0-----:R-:W2:Y:S04]  /*a7d40*/  LDL.LU.64 R26, [R1+0x3538] ;  /* 0x00353800011a7983 */ /* 0x001ea80000300a00 */
[----:B------:R-:W4:Y:S01]  /*a7d50*/  LDL.LU R10, [R1+0x80] ;  /* 0x00008000010a7983 */ /* 0x000f220000300800 */
[----:B---3--:R-:W-:Y:S01]  /*a7d60*/  SHF.R.S32.HI R17, RZ, 0x1f, R16 ;  /* 0x0000001fff117819 */ /* 0x008fe20000011410 */
[----:B-----5:R-:W-:-:S02]  /*a7d70*/  IMAD.X R21, R18, 0x1, R7, P3 ;  /* 0x0000000112157824 */ /* 0x020fc400018e0607 */
[----:B------:R-:W3:Y:S04]  /*a7d80*/  LDL.LU R18, [R1+0x3530] ;  /* 0x0035300001127983 */ /* 0x000ee80000300800 */
[----:B--2---:R0:W-:Y:S04]  /*a7d90*/  STL.64 [R1+0x3510], R26 ;  /* 0x0035101a01007387 */ /* 0x0041e80000100a00 */
[----:B------:R-:W-:Y:S04]  /*a7da0*/  STL [R1+0xd64], R21 ;  /* 0x000d641501007387 */ /* 0x000fe80000100800 */
[----:B------:R-:W-:Y:S04]  /*a7db0*/  STL [R1+0x3520], R27 ;  /* 0x0035201b01007387 */ /* 0x000fe80000100800 */
[----:B------:R-:W-:Y:S01]  /*a7dc0*/  STL [R1+0x3524], R27 ;  /* 0x0035241b01007387 */ /* 0x000fe20000100800 */
[----:B0-----:R-:W-:-:S03]  /*a7dd0*/  IADD3 R26, P3, PT, R16, R6, RZ ;  /* 0x00000006101a7210 */ /* 0x001fc60007f7e0ff */
[----:B------:R0:W-:Y:S02]  /*a7de0*/  STL.64 [R1+0x3528], R22 ;  /* 0x0035281601007387 */ /* 0x0001e40000100a00 */
[----:B0-----:R-:W-:Y:S01]  /*a7df0*/  IADD3 R22, P1, PT, R16, R4, RZ ;  /* 0x0000000410167210 */ /* 0x001fe20007f3e0ff */
[----:B------:R-:W-:-:S04]  /*a7e00*/  IMAD.X R27, R17, 0x1, R7, P3 ;  /* 0x00000001111b7824 */ /* 0x000fc800018e0607 */
[----:B------:R-:W-:-:S05]  /*a7e10*/  IMAD.X R23, R17, 0x1, R5, P1 ;  /* 0x0000000111177824 */ /* 0x000fca00008e0605 */
[----:B------:R0:W-:Y:S04]  /*a7e20*/  STL.64 [R1+0xd58], R22 ;  /* 0x000d581601007387 */ /* 0x0001e80000100a00 */
[----:B0-----:R-:W2:Y:S04]  /*a7e30*/  LDL.LU.64 R22, [R1+0x3528] ;  /* 0x0035280001167983 */ /* 0x001ea80000300a00 */
[----:B------:R0:W-:Y:S04]  /*a7e40*/  STL.64 [R1+0xd50], R26 ;  /* 0x000d501a01007387 */ /* 0x0001e80000100a00 */
[----:B0-----:R1:W5:Y:S01]  /*a7e50*/  LDL.LU R27, [R1+0x3524] ;  /* 0x00352400011b7983 */ /* 0x0013620000300800 */
[----:B------:R-:W-:-:S02]  /*a7e60*/  SHF.R.S32.HI R16, RZ, 0x1f, R14 ;  /* 0x0000001fff107819 */ /* 0x000fc4000001140e */
[C---:B------:R-:W-:Y:S02]  /*a7e70*/  IADD3 R20, P0, PT, R14.reuse, R4, RZ ;  /* 0x000000040e147210 */ /* 0x040fe40007f1e0ff */
[----:B------:R-:W-:-:S03]  /*a7e80*/  IADD3 R26, P1, PT, R14, R6, RZ ;  /* 0x000000060e1a7210 */ /* 0x000fc60007f3e0ff */
[----:B------:R-:W-:Y:S02]  /*a7e90*/  IMAD.X R21, R16, 0x1, R5, P0 ;  /* 0x0000000110157824 */ /* 0x000fe400000e0605 */
[----:B------:R-:W-:Y:S04]  /*a7ea0*/  STL [R1+0xd40], R26 ;  /* 0x000d401a01007387 */ /* 0x000fe80000100800 */
[----:B-----5:R1:W5:Y:S04]  /*a7eb0*/  LDL.LU R27, [R1+0x3520] ;  /* 0x00352000011b7983 */ /* 0x0203680000300800 */
[----:B------:R0:W-:Y:S04]  /*a7ec0*/  STL.64 [R1+0xd48], R20 ;  /* 0x000d481401007387 */ /* 0x0001e80000100a00 */
[----:B0-----:R-:W2:Y:S01]  /*a7ed0*/  LDL.LU.64 R20, [R1+0x3518] ;  /* 0x0035180001147983 */ /* 0x001ea20000300a00 */
[----:B----4-:R-:W-:-:S03]  /*a7ee0*/  IADD3 R26, P3, PT, R10, R6, RZ ;  /* 0x000000060a1a7210 */ /* 0x010fc60007f7e0ff */
[----:B--2---:R0:W-:Y:S04]  /*a7ef0*/  STL.64 [R1+0x3500], R20 ;  /* 0x0035001401007387 */ /* 0x0041e80000100a00 */
[----:B------:R2:W-:Y:S01]  /*a7f00*/  STL.64 [R1+0x3508], R4 ;  /* 0x0035080401007387 */ /* 0x0005e20000100a00 */
[----:B0-----:R-:W-:-:S03]  /*a7f10*/  IADD3 R20, P0, PT, R10, R4, RZ ;  /* 0x000000040a147210 */ /* 0x001fc60007f1e0ff */
[----:B--2---:R1:W2:Y:S04]  /*a7f20*/  LDL.64 R4, [R1+0xd40] ;  /* 0x000d400001047983 */ /* 0x0042a80000100a00 */
[----:B------:R5:W-:Y:S04]  /*a7f30*/  STL [R1+0xd30], R26 ;  /* 0x000d301a01007387 */ /* 0x000be80000100800 */
[----:B-----5:R-:W4:Y:S01]  /*a7f40*/  LDL.LU.64 R26, [R1+0x3510] ;  /* 0x00351000011a7983 */ /* 0x020f220000300a00 */
[----:B------:R-:W-:Y:S01]  /*a7f50*/  IMAD.MOV.U32 R14, RZ, RZ, R24 ;  /* 0x000000ffff0e7224 */ /* 0x000fe200078e0018 */
[----:B------:R-:W-:Y:S01]  /*a7f60*/  SHF.R.S32.HI R24, RZ, 0x1f, R10 ;  /* 0x0000001fff187819 */ /* 0x000fe2000001140a */
[----:B------:R-:W-:-:S02]  /*a7f70*/  IMAD.MOV.U32 R10, RZ, RZ, R13 ;  /* 0x000000ffff0a7224 */ /* 0x000fc400078e000d */
[----:B------:R-:W-:Y:S02]  /*a7f80*/  IMAD.MOV.U32 R17, RZ, RZ, R12 ;  /* 0x000000ffff117224 */ /* 0x000fe400078e000c */
[----:B------:R-:W-:Y:S02]  /*a7f90*/  IMAD.MOV.U32 R12, RZ, RZ, R25 ;  /* 0x000000ffff0c7224 */ /* 0x000fe400078e0019 */
[----:B------:R-:W-:Y:S02]  /*a7fa0*/  IMAD.MOV.U32 R25, RZ, RZ, R3 ;  /* 0x000000ffff197224 */ /* 0x000fe400078e0003 */
[----:B------:R-:W5:Y:S04]  /*a7fb0*/  LDL.LU R3, [R1+0x130] ;  /* 0x0001300001037983 */ /* 0x000f680000300800 */
[----:B---3--:R0:W-:Y:S04]  /*a7fc0*/  STL.64 [R1+0x34d8], R18 ;  /* 0x0034d81201007387 */ /* 0x0081e80000100a00 */
[----:B0-----:R1:W3:Y:S01]  /*a7fd0*/  LDL.64 R18, [R1+0xd30] ;  /* 0x000d300001127983 */ /* 0x0012e20000100a00 */
[----:B--2---:R-:W-:-:S02]  /*a7fe0*/  IMAD.X R5, R16, 0x1, R7, P1 ;  /* 0x0000000110057824 */ /* 0x004fc400008e0607 */
[----:B----4-:R-:W-:Y:S02]  /*a7ff0*/  IMAD.MOV.U32 R13, RZ, RZ, R27 ;  /* 0x000000ffff0d7224 */ /* 0x010fe400078e001b */
[----:B------:R-:W-:Y:S01]  /*a8000*/  VIADD R27, R0, UR71 ;  /* 0x00000047001b7c36 */ /* 0x000fe20008000000 */
[----:B------:R-:W0:Y:S04]  /*a8010*/  LDCU UR71, c[0x0][0x39c] ;  /* 0x00007380ff4777ac */ /* 0x000e280008000800 */
[----:B------:R2:W-:Y:S04]  /*a8020*/  STL.64 [R1+0x34d0], R26 ;  /* 0x0034d01a01007387 */ /* 0x0005e80000100a00 */
[----:B--2---:R-:W2:Y:S04]  /*a8030*/  LDL.LU R26, [R1+0x12c] ;  /* 0x00012c00011a7983 */ /* 0x004ea80000300800 */
[----:B------:R-:W-:Y:S04]  /*a8040*/  STL [R1+0x34e0], R27 ;  /* 0x0034e01b01007387 */ /* 0x000fe80000100800 */
[----:B------:R-:W-:Y:S04]  /*a8050*/  STL [R1+0x3360], R0 ;  /* 0x0033600001007387 */ /* 0x000fe80000100800 */
[----:B------:R4:W-:Y:S04]  /*a8060*/  STL [R1+0xd44], R5 ;  /* 0x000d440501007387 */ /* 0x0009e80000100800 */
[----:B----4-:R-:W4:Y:S04]  /*a8070*/  LDL.LU.64 R4, [R1+0x3508] ;  /* 0x0035080001047983 */ /* 0x010f280000300a00 */
[----:B------:R-:W2:Y:S01]  /*a8080*/  LDL.LU R16, [R1+0x7c] ;  /* 0x00007c0001107983 */ /* 0x000ea20000300800 */
[----:B----4-:R-:W-:-:S05]  /*a8090*/  IMAD.X R21, R24, 0x1, R5, P0 ;  /* 0x0000000118157824 */ /* 0x010fca00000e0605 */
[----:B------:R4:W-:Y:S04]  /*a80a0*/  STL.64 [R1+0xd38], R20 ;  /* 0x000d381401007387 */ /* 0x0009e80000100a00 */
[----:B----4-:R-:W4:Y:S01]  /*a80b0*/  LDL.LU.64 R20, [R1+0x3500] ;  /* 0x0035000001147983 */ /* 0x010f220000300a00 */
[----:B---3--:R-:W-:-:S03]  /*a80c0*/  IMAD.X R19, R24, 0x1, R7, P3 ;  /* 0x0000000118137824 */ /* 0x008fc600018e0607 */
[----:B------:R-:W3:Y:S01]  /*a80d0*/  LDL.LU R24, [R1+0x34f8] ;  /* 0x0034f80001187983 */ /* 0x000ee20000300800 */
[----:B-----5:R-:W-:-:S03]  /*a80e0*/  SHF.R.S32.HI R0, RZ, 0x1f, R3 ;  /* 0x0000001fff007819 */ /* 0x020fc60000011403 */
[----:B------:R-:W-:Y:S01]  /*a80f0*/  STL [R1+0xd34], R19 ;  /* 0x000d341301007387 */ /* 0x000fe20000100800 */
[----:B--2---:R-:W-:-:S03]  /*a8100*/  IADD3 R18, P0, PT, R26, R4, RZ ;  /* 0x000000041a127210 */ /* 0x004fc60007f1e0ff */
[----:B----4-:R2:W-:Y:S04]  /*a8110*/  STL.64 [R1+0x34e8], R20 ;  /* 0x0034e81401007387 */ /* 0x0105e80000100a00 */
[----:B------:R4:W-:Y:S01]  /*a8120*/  STL.64 [R1+0x34f0], R22 ;  /* 0x0034f01601007387 */ /* 0x0009e20000100a00 */
[C---:B--2---:R-:W-:Y:S02]  /*a8130*/  IADD3 R20, P3, PT, R3.reuse, R6, RZ ;  /* 0x0000000603147210 */ /* 0x044fe40007f7e0ff */
[----:B----4-:R-:W-:-:S03]  /*a8140*/  IADD3 R22, P1, PT, R3, R4, RZ ;  /* 0x0000000403167210 */ /* 0x010fc60007f3e0ff */
[C---:B------:R-:W-:Y:S01]  /*a8150*/  IMAD.X R21, R0.reuse, 0x1, R7, P3 ;  /* 0x0000000100157824 */ /* 0x040fe200018e0607 */
[----:B------:R-:W-:Y:S01]  /*a8160*/  SHF.R.S32.HI R3, RZ, 0x1f, R26 ;  /* 0x0000001fff037819 */ /* 0x000fe2000001141a */
[----:B------:R-:W-:Y:S01]  /*a8170*/  IMAD.X R23, R0, 0x1, R5, P1 ;  /* 0x0000000100177824 */ /* 0x000fe200008e0605 */
[----:B------:R-:W-:-:S03]  /*a8180*/  IADD3 R26, P1, PT, R26, R6, RZ ;  /* 0x000000061a1a7210 */ /* 0x000fc60007f3e0ff */
[----:B------:R-:W-:Y:S01]  /*a8190*/  IMAD.X R19, R3, 0x1, R5, P0 ;  /* 0x0000000103137824 */ /* 0x000fe200000e0605 */
[----:B------:R2:W-:Y:S04]  /*a81a0*/  STL.64 [R1+0xd28], R22 ;  /* 0x000d281601007387 */ /* 0x0005e80000100a00 */
[----:B--2---:R-:W2:Y:S04]  /*a81b0*/  LDL.LU.64 R22, [R1+0x34f0] ;  /* 0x0034f00001167983 */ /* 0x004ea80000300a00 */
[----:B------:R4:W-:Y:S04]  /*a81c0*/  STL.64 [R1+0xd20], R20 ;  /* 0x000d201401007387 */ /* 0x0009e80000100a00 */
[----:B----4-:R-:W4:Y:S04]  /*a81d0*/  LDL.LU.64 R20, [R1+0x34e8] ;  /* 0x0034e80001147983 */ /* 0x010f280000300a00 */
[----:B------:R-:W-:Y:S04]  /*a81e0*/  STL [R1+0xd10], R26 ;  /* 0x000d101a01007387 */ /* 0x000fe80000100800 */
[----:B------:R1:W5:Y:S04]  /*a81f0*/  LDL.LU R27, [R1+0x34e0] ;  /* 0x0034e000011b7983 */ /* 0x0003680000300800 */
[----:B------:R0:W-:Y:S04]  /*a8200*/  STL.64 [R1+0xd18], R18 ;  /* 0x000d181201007387 */ /* 0x0001e80000100a00 */
[----:B0-----:R-:W2:Y:S01]  /*a8210*/  LDL.LU.64 R18, [R1+0x34d8] ;  /* 0x0034d80001127983 */ /* 0x001ea20000300a00 */
[----:B------:R-:W-:-:S03]  /*a8220*/  IADD3 R26, P3, PT, R16, R6, RZ ;  /* 0x00000006101a7210 */ /* 0x000fc60007f7e0ff */
[----:B--2---:R0:W-:Y:S04]  /*a8230*/  STL.64 [R1+0x34b8], R18 ;  /* 0x0034b81201007387 */ /* 0x0041e80000100a00 */
[----:B------:R2:W-:Y:S01]  /*a8240*/  STL.64 [R1+0x34c0], R4 ;  /* 0x0034c00401007387 */ /* 0x0005e20000100a00 */
[----:B0-----:R-:W-:-:S03]  /*a8250*/  IADD3 R18, P0, PT, R16, R4, RZ ;  /* 0x0000000410127210 */ /* 0x001fc60007f1e0ff */
[----:B--2---:R1:W2:Y:S04]  /*a8260*/  LDL.64 R4, [R1+0xd10] ;  /* 0x000d100001047983 */ /* 0x0042a80000100a00 */
[----:B------:R5:W-:Y:S04]  /*a8270*/  STL [R1+0xd00], R26 ;  /* 0x000d001a01007387 */ /* 0x000be80000100800 */
[----:B-----5:R-:W5:Y:S01]  /*a8280*/  LDL.LU.64 R26, [R1+0x34d0] ;  /* 0x0034d000011a7983 */ /* 0x020f620000300a00 */
[----:B------:R-:W-:Y:S01]  /*a8290*/  SHF.R.S32.HI R0, RZ, 0x1f, R16 ;  /* 0x0000001fff007819 */ /* 0x000fe20000011410 */
[----:B------:R-:W-:-:S02]  /*a82a0*/  IMAD.MOV.U32 R16, RZ, RZ, R17 ;  /* 0x000000ffff107224 */ /* 0x000fc400078e0011 */
[----:B------:R-:W-:Y:S02]  /*a82b0*/  IMAD.MOV.U32 R17, RZ, RZ, R10 ;  /* 0x000000ffff117224 */ /* 0x000fe400078e000a */
[----:B------:R-:W-:Y:S02]  /*a82c0*/  IMAD.MOV.U32 R10, RZ, RZ, R12 ;  /* 0x000000ffff0a7224 */ /* 0x000fe400078e000c */
[----:B------:R-:W-:Y:S02]  /*a82d0*/  IMAD.MOV.U32 R12, RZ, RZ, R13 ;  /* 0x000000ffff0c7224 */ /* 0x000fe400078e000d */
[----:B------:R-:W-:Y:S02]  /*a82e0*/  IMAD.MOV.U32 R13, RZ, RZ, R25 ;  /* 0x000000ffff0d7224 */ /* 0x000fe400078e0019 */
[----:B-----5:R-:W-:Y:S01]  /*a82f0*/  VIADD R25, R27, UR75 ;  /* 0x0000004b1b197c36 */ /* 0x020fe20008000000 */
[----:B------:R-:W0:Y:S04]  /*a8300*/  LDCU UR75, c[0x0][0x39c] ;  /* 0x00007380ff4b77ac */ /* 0x000e280008000800 */
[----:B---3--:R3:W-:Y:S04]  /*a8310*/  STL.64 [R1+0x3488], R24 ;  /* 0x0034881801007387 */ /* 0x0087e80000100a00 */
[----:B---3--:R-:W3:Y:S04]  /*a8320*/  LDL.LU R24, [R1+0x84] ;  /* 0x0000840001187983 */ /* 0x008ee80000300800 */
[----:B------:R-:W-:Y:S04]  /*a8330*/  STL [R1+0x34a0], R25 ;  /* 0x0034a01901007387 */ /* 0x000fe80000100800 */
[----:B------:R5:W-:Y:S04]  /*a8340*/  STL.64 [R1+0x32e8], R26 ;  /* 0x0032e81a01007387 */ /* 0x000be80000100a00 */
[----:B-----5:R-:W5:Y:S01]  /*a8350*/  LDL.LU R26, [R1+0x124] ;  /* 0x00012400011a7983 */ /* 0x020f620000300800 */
[----:B--2---:R-:W-:-:S03]  /*a8360*/  IMAD.X R5, R3, 0x1, R7, P1 ;  /* 0x0000000103057824 */ /* 0x004fc600008e0607 */
[----:B------:R-:W-:Y:S04]  /*a8370*/  STL [R1+0x3490], R27 ;  /* 0x0034901b01007387 */ /* 0x000fe80000100800 */
[----:B-----5:R2:W-:Y:S04]  /*a8380*/  STL.64 [R1+0x34a8], R26 ;  /* 0x0034a81a01007387 */ /* 0x0205e80000100a00 */
[----:B--2---:R1:W2:Y:S04]  /*a8390*/  LDL.64 R26, [R1+0xd00] ;  /* 0x000d0000011a7983 */ /* 0x0042a80000100a00 */
[----:B------:R-:W5:Y:S04]  /*a83a0*/  LDL.LU R3, [R1+0x34c8] ;  /* 0x0034c80001037983 */ /* 0x000f680000300800 */
[----:B------:R0:W-:Y:S04]  /*a83b0*/  STL [R1+0xd14], R5 ;  /* 0x000d140501007387 */ /* 0x0001e80000100800 */
[----:B0-----:R-:W2:Y:S02]  /*a83c0*/  LDL.LU.64 R4, [R1+0x34c0] ;  /* 0x0034c00001047983 */ /* 0x001ea40000300a00 */
[----:B--2---:R-:W-:-:S05]  /*a83d0*/  IMAD.X R19, R0, 0x1, R5, P0 ;  /* 0x0000000100137824 */ /* 0x004fca00000e0605 */
[----:B------:R0:W-:Y:S04]  /*a83e0*/  STL.64 [R1+0xd08], R18 ;  /* 0x000d081201007387 */ /* 0x0001e80000100a00 */
[----:B0-----:R-:W2:Y:S01]  /*a83f0*/  LDL.LU.64 R18, [R1+0x34b8] ;  /* 0x0034b80001127983 */ /* 0x001ea20000300a00 */
[----:B------:R-:W-:Y:S01]  /*a8400*/  IMAD.X R27, R0, 0x1, R7, P3 ;  /* 0x00000001001b7824 */ /* 0x000fe200018e0607 */
[----:B---3--:R-:W-:Y:S02]  /*a8410*/  SHF.R.S32.HI R0, RZ, 0x1f, R24 ;  /* 0x0000001fff007819 */ /* 0x008fe40000011418 */
[C---:B------:R-:W-:Y:S01]  /*a8420*/  IADD3 R26, P3, PT, R24.reuse, R6, RZ ;  /* 0x00000006181a7210 */ /* 0x040fe20007f7e0ff */
[----:B--2---:R-:W-:Y:S04]  /*a8430*/  STL.64 [R1+0x34b0], R18 ;  /* 0x0034b01201007387 */ /* 0x004fe80000100a00 */
[----:B------:R-:W-:Y:S04]  /*a8440*/  STL [R1+0xd04], R27 ;  /* 0x000d041b01007387 */ /* 0x000fe80000100800 */
[----:B-----5:R0:W-:Y:S04]  /*a8450*/  STL.64 [R1+0x3498], R2 ;  /* 0x0034980201007387 */ /* 0x0201e80000100a00 */
[----:B0-----:R-:W2:Y:S01]  /*a8460*/  LDL.LU R2, [R1+0x128] ;  /* 0x0001280001027983 */ /* 0x001ea20000300800 */
[----:B------:R-:W-:Y:S01]  /*a8470*/  IADD3 R18, P1, PT, R24, R4, RZ ;  /* 0x0000000418127210 */ /* 0x000fe20007f3e0ff */
[----:B------:R-:W-:-:S04]  /*a8480*/  IMAD.MOV.U32 R27, RZ, RZ, R0 ;  /* 0x000000ffff1b7224 */ /* 0x000fc800078e0000 */
[C---:B------:R-:W-:Y:S02]  /*a8490*/  IMAD.X R19, R27.reuse, 0x1, R5, P1 ;  /* 0x000000011b137824 */ /* 0x040fe400008e0605 */
[----:B------:R-:W-:-:S03]  /*a84a0*/  IMAD.X R27, R27, 0x1, R7, P3 ;  /* 0x000000011b1b7824 */ /* 0x000fc600018e0607 */
[----:B------:R0:W-:Y:S04]  /*a84b0*/  STL.64 [R1+0xcf8], R18 ;  /* 0x000cf81201007387 */ /* 0x0001e80000100a00 */
[----:B0-----:R-:W3:Y:S04]  /*a84c0*/  LDL.LU.64 R18, [R1+0x34b0] ;  /* 0x0034b00001127983 */ /* 0x001ee80000300a00 */
[----:B------:R0:W-:Y:S04]  /*a84d0*/  STL.64 [R1+0xcf0], R26 ;  /* 0x000cf01a01007387 */ /* 0x0001e80000100a00 */
[----:B0-----:R-:W5:Y:S01]  /*a84e0*/  LDL.LU.64 R26, [R1+0x34a8] ;  /* 0x0034a800011a7983 */ /* 0x001f620000300a00 */
[----:B--2---:R-:W-:-:S02]  /*a84f0*/  SHF.R.S32.HI R0, RZ, 0x1f, R2 ;  /* 0x0000001fff007819 */ /* 0x004fc40000011402 */
[----:B------:R-:W-:-:S05]  /*a8500*/  IADD3 R24, P0, PT, R2, R4, RZ ;  /* 0x0000000402187210 */ /* 0x000fca0007f1e0ff */
[----:B------:R-:W-:-:S05]  /*a8510*/  IMAD.X R25, R0, 0x1, R5, P0 ;  /* 0x0000000100197824 */ /* 0x000fca00000e0605 */
[----:B------:R0:W-:Y:S04]  /*a8520*/  STL.64 [R1+0xce8], R24 ;  /* 0x000ce81801007387 */ /* 0x0001e80000100a00 */
[----:B0-----:R-:W2:Y:S01]  /*a8530*/  LDL.LU R25, [R1+0x34a0] ;  /* 0x0034a00001197983 */ /* 0x001ea20000300800 */
[----:B------:R-:W-:Y:S02]  /*a8540*/  IADD3 R2, P1, PT, R2, R6, RZ ;  /* 0x0000000602027210 */ /* 0x000fe40007f3e0ff */
[----:B-----5:R-:W-:-:S05]  /*a8550*/  SHF.R.S32.HI R24, RZ, 0x1f, R26 ;  /* 0x0000001fff187819 */ /* 0x020fca000001141a */
[----:B------:R0:W-:Y:S04]  /*a8560*/  STL [R1+0x68], R24 ;  /* 0x0000681801007387 */ /* 0x0001e80000100800 */
[----:B------:R-:W-:Y:S01]  /*a8570*/  STL [R1+0xce0], R2 ;  /* 0x000ce00201007387 */ /* 0x000fe20000100800 */
[C---:B0-----:R-:W-:Y:S02]  /*a8580*/  IADD3 R24, P0, PT, R26.reuse, R4, RZ ;  /* 0x000000041a187210 */ /* 0x041fe40007f1e0ff */
[----:B------:R-:W-:Y:S01]  /*a8590*/  IADD3 R26, P3, PT, R26, R6, RZ ;  /* 0x000000061a1a7210 */ /* 0x000fe20007f7e0ff */
[----:B------:R0:W-:Y:S02]  /*a85a0*/  STL.64 [R1+0x3480], R4 ;  /* 0x0034800401007387 */ /* 0x0001e40000100a00 */
[----:B0-----:R-:W-:-:S02]  /*a85b0*/  IMAD.MOV.U32 R4, RZ, RZ, R2 ;  /* 0x000000ffff047224 */ /* 0x001fc400078e0002 */
[----:B------:R-:W-:Y:S02]  /*a85c0*/  IMAD.MOV.U32 R5, RZ, RZ, R3 ;  /* 0x000000ffff057224 */ /* 0x000fe400078e0003 */
[----:B------:R-:W5:Y:S04]  /*a85d0*/  LDL.LU.64 R2, [R1+0x3498] ;  /* 0x0034980001027983 */ /* 0x000f680000300a00 */
[----:B------:R-:W-:Y:S04]  /*a85e0*/  STL [R1+0xcd0], R26 ;  /* 0x000cd01a01007387 */ /* 0x000fe80000100800 */
[----:B------:R-:W4:Y:S04]  /*a85f0*/  LDL.LU R27, [R1+0x3490] ;  /* 0x00349000011b7983 */ /* 0x000f280000300800 */
[----:B------:R-:W-:Y:S04]  /*a8600*/  STL [R1+0xcd8], R24 ;  /* 0x000cd81801007387 */ /* 0x000fe80000100800 */
[----:B---3--:R0:W-:Y:S02]  /*a8610*/  STL.64 [R1+0x3478], R18 ;  /* 0x0034781201007387 */ /* 0x0081e40000100a00 */
[----:B0-----:R-:W-:-:S02]  /*a8620*/  IMAD.MOV.U32 R18, RZ, RZ, R24 ;  /* 0x000000ffff127224 */ /* 0x001fc400078e0018 */
[----:B--2---:R-:W-:Y:S02]  /*a8630*/  IMAD.MOV.U32 R19, RZ, RZ, R25 ;  /* 0x000000ffff137224 */ /* 0x004fe400078e0019 */
[----:B------:R-:W2:Y:S04]  /*a8640*/  LDL.LU.64 R24, [R1+0x3488] ;  /* 0x0034880001187983 */ /* 0x000ea80000300a00 */
[----:B------:R0:W-:Y:S04]  /*a8650*/  STL.64 [R1+0x3468], R28 ;  /* 0x0034681c01007387 */ /* 0x0001e80000100a00 */
[----:B0-----:R-:W3:Y:S04]  /*a8660*/  LDL.LU R28, [R1+0x68] ;  /* 0x00006800011c7983 */ /* 0x001ee80000300800 */
[----:B------:R-:W2:Y:S04]  /*a8670*/  LDL.LU R29, [R1+0x120] ;  /* 0x00012000011d7983 */ /* 0x000ea80000300800 */
[----:B------:R-:W4:Y:S01]  /*a8680*/  LDL.LU R26, [R1+0x8c] ;  /* 0x00008c00011a7983 */ /* 0x000f220000300800 */
[----:B------:R-:W-:-:S04]  /*a8690*/  IMAD.MOV.U32 R5, RZ, RZ, R0 ;  /* 0x000000ffff057224 */ /* 0x000fc800078e0000 */
[----:B------:R-:W-:Y:S01]  /*a86a0*/  IMAD.X R5, R5, 0x1, R7, P1 ;  /* 0x0000000105057824 */ /* 0x000fe200008e0607 */
[----:B----4-:R0:W-:Y:S04]  /*a86b0*/  STL.64 [R1+0x3460], R26 ;  /* 0x0034601a01007387 */ /* 0x0101e80000100a00 */
[----:B0-----:R1:W4:Y:S04]  /*a86c0*/  LDL.64 R26, [R1+0xcd0] ;  /* 0x000cd000011a7983 */ /* 0x0013280000100a00 */
[----:B--2---:R0:W-:Y:S04]  /*a86d0*/  STL.64 [R1+0x32c0], R24 ;  /* 0x0032c01801007387 */ /* 0x0041e80000100a00 */
[----:B0-----:R-:W2:Y:S04]  /*a86e0*/  LDL.LU R24, [R1+0x11c] ;  /* 0x00011c0001187983 */ /* 0x001ea80000300800 */
[----:B------:R-:W-:Y:S04]  /*a86f0*/  STL [R1+0x32f8], R25 ;  /* 0x0032f81901007387 */ /* 0x000fe80000100800 */
[----:B------:R0:W-:Y:S04]  /*a8700*/  STL [R1+0xce4], R5 ;  /* 0x000ce40501007387 */ /* 0x0001e80000100800 */
[----:B0-----:R-:W3:Y:S02]  /*a8710*/  LDL.LU.64 R4, [R1+0x3480] ;  /* 0x0034800001047983 */ /* 0x001ee40000300a00 */
[----:B---3--:R-:W-:-:S05]  /*a8720*/  IMAD.X R19, R28, 0x1, R5, P0 ;  /* 0x000000011c137824 */ /* 0x008fca00000e0605 */
[----:B------:R0:W-:Y:S04]  /*a8730*/  STL [R1+0xcdc], R19 ;  /* 0x000cdc1301007387 */ /* 0x0001e80000100800 */
[----:B0-----:R-:W3:Y:S01]  /*a8740*/  LDL.LU.64 R18, [R1+0x3478] ;  /* 0x0034780001127983 */ /* 0x001ee20000300a00 */
[----:B----4-:R-:W-:Y:S01]  /*a8750*/  IMAD.X R27, R28, 0x1, R7, P3 ;  /* 0x000000011c1b7824 */ /* 0x010fe200018e0607 */
[C---:B------:R-:W-:Y:S02]  /*a8760*/  IADD3 R28, P3, PT, R29.reuse, R6, RZ ;  /* 0x000000061d1c7210 */ /* 0x040fe40007f7e0ff */
[----:B---3--:R0:W-:Y:S04]  /*a8770*/  STL.64 [R1+0x3470], R18 ;  /* 0x0034701201007387 */ /* 0x0081e80000100a00 */
[----:B------:R-:W-:Y:S04]  /*a8780*/  STL [R1+0xcd4], R27 ;  /* 0x000cd41b01007387 */ /* 0x000fe80000100800 */
[----:B-----5:R3:W-:Y:S01]  /*a8790*/  STL.64 [R1+0x3458], R2 ;  /* 0x0034580201007387 */ /* 0x0207e20000100a00 */
[----:B0-----:R-:W-:-:S02]  /*a87a0*/  IADD3 R18, P1, PT, R29, R4, RZ ;  /* 0x000000041d127210 */ /* 0x001fc40007f3e0ff */
[----:B---3--:R-:W-:-:S05]  /*a87b0*/  SHF.R.S32.HI R2, RZ, 0x1f, R29 ;  /* 0x0000001fff027819 */ /* 0x008fca000001141d */
[C---:B------:R-:W-:Y:S02]  /*a87c0*/  IMAD.X R19, R2.reuse, 0x1, R5, P1 ;  /* 0x0000000102137824 */ /* 0x040fe400008e0605 */
[----:B------:R-:W-:-:S03]  /*a87d0*/  IMAD.X R29, R2, 0x1, R7, P3 ;  /* 0x00000001021d7824 */ /* 0x000fc600018e0607 */
[----:B------:R0:W-:Y:S04]  /*a87e0*/  STL.64 [R1+0xcc8], R18 ;  /* 0x000cc81201007387 */ /* 0x0001e80000100a00 */
[----:B0-----:R-:W3:Y:S04]  /*a87f0*/  LDL.LU.64 R18, [R1+0x3470] ;  /* 0x0034700001127983 */ /* 0x001ee80000300a00 */
[----:B------:R0:W-:Y:S04]  /*a8800*/  STL.64 [R1+0xcc0], R28 ;  /* 0x000cc01c01007387 */ /* 0x0001e80000100a00 */
[----:B0-----:R-:W4:Y:S01]  /*a8810*/  LDL.LU.64 R28, [R1+0x3468] ;  /* 0x00346800011c7983 */ /* 0x001f220000300a00 */
[----:B------:R-:W-:-:S02]  /*a8820*/  IMAD.MOV.U32 R0, RZ, RZ, R16 ;  /* 0x000000ffff007224 */ /* 0x000fc400078e0010 */
[----:B------:R-:W-:Y:S02]  /*a8830*/  IMAD.MOV.U32 R16, RZ, RZ, R17 ;  /* 0x000000ffff107224 */ /* 0x000fe400078e0011 */
[----:B------:R-:W-:Y:S01]  /*a8840*/  IMAD.MOV.U32 R17, RZ, RZ, R23 ;  /* 0x000000ffff117224 */ /* 0x000fe200078e0017 */
[C---:B--2---:R-:W-:Y:S01]  /*a8850*/  IADD3 R26, P0, PT, R24.reuse, R4, RZ ;  /* 0x00000004181a7210 */ /* 0x044fe20007f1e0ff */
[----:B------:R-:W-:Y:S01]  /*a8860*/  VIADD R23, R25, UR74 ;  /* 0x0000004a19177c36 */ /* 0x000fe20008000000 */
[----:B------:R-:W-:Y:S01]  /*a8870*/  SHF.R.S32.HI R25, RZ, 0x1f, R24 ;  /* 0x0000001fff197819 */ /* 0x000fe20000011418 */
[----:B------:R-:W0:Y:S04]  /*a8880*/  LDCU UR74, c[0x0][0x39c] ;  /* 0x00007380ff4a77ac */ /* 0x000e280008000800 */
[----:B------:R-:W-:Y:S01]  /*a8890*/  IMAD.X R27, R25, 0x1, R5, P0 ;  /* 0x00000001191b7824 */ /* 0x000fe200000e0605 */
[----:B----4-:R-:W-:Y:S04]  /*a88a0*/  STL.64 [R1+0x3450], R28 ;  /* 0x0034501c01007387 */ /* 0x010fe80000100a00 */
[----:B------:R2:W-:Y:S04]  /*a88b0*/  STL.64 [R1+0xcb8], R26 ;  /* 0x000cb81a01007387 */ /* 0x0005e80000100a00 */
[----:B--2---:R-:W2:Y:S01]  /*a88c0*/  LDL.LU.64 R26, [R1+0x3460] ;  /* 0x00346000011a7983 */ /* 0x004ea20000300a00 */
[----:B------:R-:W-:-:S05]  /*a88d0*/  IADD3 R28, P1, PT, R24, R6, RZ ;  /* 0x00000006181c7210 */ /* 0x000fca0007f3e0ff */
[----:B------:R-:W-:Y:S01]  /*a88e0*/  IMAD.X R29, R25, 0x1, R7, P1 ;  /* 0x00000001191d7824 */ /* 0x000fe200008e0607 */
[----:B--2---:R-:W-:Y:S02]  /*a88f0*/  SHF.R.S32.HI R24, RZ, 0x1f, R26 ;  /* 0x0000001fff187819 */ /* 0x004fe4000001141a */
[C---:B------:R-:W-:Y:S02]  /*a8900*/  IADD3 R2, P0, PT, R26.reuse, R4, RZ ;  /* 0x000000041a027210 */ /* 0x040fe40007f1e0ff */
[----:B------:R-:W-:Y:S01]  /*a8910*/  IADD3 R26, P3, PT, R26, R6, RZ ;  /* 0x000000061a1a7210 */ /* 0x000fe20007f7e0ff */
[----:B------:R-:W-:Y:S01]  /*a8920*/  STL [R1+0x68], R24 ;  /* 0x0000681801007387 */ /* 0x000fe20000100800 */
[----:B------:R-:W-:-:S03]  /*a8930*/  IMAD.MOV.U32 R27, RZ, RZ, R0 ;  /* 0x000000ffff1b7224 */ /* 0x000fc600078e0000 */
[----:B------:R2:W-:Y:S04]  /*a8940*/  STL [R1+0xca8], R2 ;  /* 0x000ca80201007387 */ /* 0x0005e80000100800 */
[----:B--2---:R-:W2:Y:S04]  /*a8950*/  LDL.LU.64 R2, [R1+0x3458] ;  /* 0x0034580001027983 */ /* 0x004ea80000300a00 */
[----:B------:R4:W-:Y:S04]  /*a8960*/  STL [R1+0xca0], R26 ;  /* 0x000ca01a01007387 */ /* 0x0009e80000100800 */
[----:B------:R-:W5:Y:S04]  /*a8970*/  LDL.LU R24, [R1+0x118] ;  /* 0x0001180001187983 */ /* 0x000f680000300800 */
[----:B------:R-:W2:Y:S01]  /*a8980*/  LDL.LU R0, [R1+0x114] ;  /* 0x0001140001007983 */ /* 0x000ea20000300800 */
[----:B----4-:R-:W-:-:S03]  /*a8990*/  IMAD.MOV.U32 R26, RZ, RZ, R10 ;  /* 0x000000ffff1a7224 */ /* 0x010fc600078e000a */
[----:B------:R4:W-:Y:S01]  /*a89a0*/  STL.64 [R1+0xcb0], R28 ;  /* 0x000cb01c01007387 */ /* 0x0009e20000100a00 */
[----:B------:R-:W-:Y:S02]  /*a89b0*/  IMAD.MOV.U32 R10, RZ, RZ, R12 ;  /* 0x000000ffff0a7224 */ /* 0x000fe400078e000c */
[----:B------:R-:W-:Y:S01]  /*a89c0*/  VIADD R12, R23, UR73 ;  /* 0x00000049170c7c36 */ /* 0x000fe20008000000 */
[----:B------:R-:W0:Y:S01]  /*a89d0*/  LDCU UR73, c[0x0][0x39c] ;  /* 0x00007380ff4977ac */ /* 0x000e220008000800 */
[----:B----4-:R-:W4:Y:S04]  /*a89e0*/  LDL.LU.64 R28, [R1+0x3450] ;  /* 0x00345000011c7983 */ /* 0x010f280000300a00 */
[----:B------:R0:W-:Y:S04]  /*a89f0*/  STL.64 [R1+0x3430], R22 ;  /* 0x0034301601007387 */ /* 0x0001e80000100a00 */
[----:B0-----:R1:W2:Y:S04]  /*a8a00*/  LDL.64 R22, [R1+0xca0] ;  /* 0x000ca00001167983 */ /* 0x0012a80000100a00 */
[----:B--2---:R-:W2:Y:S04]  /*a8a10*/  LDL.LU R23, [R1+0x68] ;  /* 0x0000680001177983 */ /* 0x004ea80000300800 */
[----:B----4-:R-:W-:Y:S04]  /*a8a20*/  STL.64 [R1+0x3438], R28 ;  /* 0x0034381c01007387 */ /* 0x010fe80000100a00 */
[----:B------:R0:W-:Y:S04]  /*a8a30*/  STL [R1+0x3440], R29 ;  /* 0x0034401d01007387 */ /* 0x0001e80000100800 */
[----:B0-----:R1:W2:Y:S04]  /*a8a40*/  LDL.64 R28, [R1+0xca8] ;  /* 0x000ca800011c7983 */ /* 0x0012a80000100a00 */
[----:B---3--:R5:W-:Y:S04]  /*a8a50*/  STL.64 [R1+0x3448], R18 ;  /* 0x0034481201007387 */ /* 0x008be80000100a00 */
[----:B------:R-:W3:Y:S01]  /*a8a60*/  LDL.LU R25, [R1+0x88] ;  /* 0x0000880001197983 */ /* 0x000ee20000300800 */
[----:B-----5:R-:W-:Y:S01]  /*a8a70*/  IADD3 R18, P1, PT, R24, R4, RZ ;  /* 0x0000000418127210 */ /* 0x020fe20007f3e0ff */
[----:B--2---:R-:W-:-:S02]  /*a8a80*/  IMAD.X R29, R23, 0x1, R5, P0 ;  /* 0x00000001171d7824 */ /* 0x004fc400000e0605 */
[----:B------:R-:W-:-:S03]  /*a8a90*/  IMAD.X R23, R23, 0x1, R7, P3 ;  /* 0x0000000117177824 */ /* 0x000fc600018e0607 */
[----:B------:R-:W-:Y:S01]  /*a8aa0*/  STL [R1+0xcac], R29 ;  /* 0x000cac1d01007387 */ /* 0x000fe20000100800 */
[----:B------:R-:W-:-:S03]  /*a8ab0*/  IADD3 R28, P3, PT, R24, R6, RZ ;  /* 0x00000006181c7210 */ /* 0x000fc60007f7e0ff */
[----:B------:R0:W-:Y:S04]  /*a8ac0*/  STL.64 [R1+0x3420], R2 ;  /* 0x0034200201007387 */ /* 0x0001e80000100a00 */
[----:B------:R-:W-:Y:S01]  /*a8ad0*/  STL [R1+0x3428], R3 ;  /* 0x0034280301007387 */ /* 0x000fe20000100800 */
[----:B0-----:R-:W-:-:S03]  /*a8ae0*/  SHF.R.S32.HI R2, RZ, 0x1f, R24 ;  /* 0x0000001fff027819 */ /* 0x001fc60000011418 */
[----:B------:R-:W-:Y:S02]  /*a8af0*/  STL [R1+0xca4], R23 ;  /* 0x000ca41701007387 */ /* 0x000fe40000100800 */
[C---:B------:R-:W-:Y:S02]  /*a8b00*/  IMAD.X R19, R2.reuse, 0x1, R5, P1 ;  /* 0x0000000102137824 */ /* 0x040fe400008e0605 */
[----:B------:R-:W-:-:S03]  /*a8b10*/  IMAD.X R29, R2, 0x1, R7, P3 ;  /* 0x00000001021d7824 */ /* 0x000fc600018e0607 */
[----:B------:R0:W-:Y:S04]  /*a8b20*/  STL.64 [R1+0xc98], R18 ;  /* 0x000c981201007387 */ /* 0x0001e80000100a00 */
[----:B0-----:R-:W2:Y:S04]  /*a8b30*/  LDL.LU.64 R18, [R1+0x3448] ;  /* 0x0034480001127983 */ /* 0x001ea80000300a00 */
[----:B------:R0:W-:Y:S04]  /*a8b40*/  STL.64 [R1+0xc90], R28 ;  /* 0x000c901c01007387 */ /* 0x0001e80000100a00 */
[----:B0-----:R1:W4:Y:S01]  /*a8b50*/  LDL.LU R29, [R1+0x3440] ;  /* 0x00344000011d7983 */ /* 0x0013220000300800 */
[----:B------:R-:W-:-:S02]  /*a8b60*/  SHF.R.S32.HI R24, RZ, 0x1f, R0 ;  /* 0x0000001fff187819 */ /* 0x000fc40000011400 */
[C---:B------:R-:W-:Y:S02]  /*a8b70*/  IADD3 R22, P0, PT, R0.reuse, R4, RZ ;  /* 0x0000000400167210 */ /* 0x040fe40007f1e0ff */
[----:B------:R-:W-:-:S03]  /*a8b80*/  IADD3 R28, P1, PT, R0, R6, RZ ;  /* 0x00000006001c7210 */ /* 0x000fc60007f3e0ff */
[----:B------:R-:W-:Y:S01]  /*a8b90*/  IMAD.X R23, R24, 0x1, R5, P0 ;  /* 0x0000000118177824 */ /* 0x000fe200000e0605 */
[C---:B---3--:R-:W-:Y:S01]  /*a8ba0*/  IADD3 R2, P0, PT, R25.reuse, R4, RZ ;  /* 0x0000000419027210 */ /* 0x048fe20007f1e0ff */
[----:B------:R4:W-:Y:S04]  /*a8bb0*/  STL [R1+0xc80], R28 ;  /* 0x000c801c01007387 */ /* 0x0009e80000100800 */
[----:B----4-:R-:W3:Y:S04]  /*a8bc0*/  LDL.LU.64 R28, [R1+0x3438] ;  /* 0x00343800011c7983 */ /* 0x010ee80000300a00 */
[----:B------:R0:W-:Y:S04]  /*a8bd0*/  STL.64 [R1+0xc88], R22 ;  /* 0x000c881601007387 */ /* 0x0001e80000100a00 */
[----:B0-----:R-:W4:Y:S04]  /*a8be0*/  LDL.LU.64 R22, [R1+0x3430] ;  /* 0x0034300001167983 */ /* 0x001f280000300a00 */
[----:B------:R0:W-:Y:S04]  /*a8bf0*/  STL [R1+0xc78], R2 ;  /* 0x000c780201007387 */ /* 0x0001e80000100800 */
[----:B------:R1:W5:Y:S01]  /*a8c00*/  LDL.LU R3, [R1+0x3428] ;  /* 0x0034280001037983 */ /* 0x0003620000300800 */
[----:B0-----:R-:W-:-:S05]  /*a8c10*/  IADD3 R2, P3, PT, R25, R6, RZ ;  /* 0x0000000619027210 */ /* 0x001fca0007f7e0ff */
[----:B------:R5:W-:Y:S04]  /*a8c20*/  STL [R1+0xc70], R2 ;  /* 0x000c700201007387 */ /* 0x000be80000100800 */
[----:B-----5:R-:W5:Y:S01]  /*a8c30*/  LDL.LU.64 R2, [R1+0x3420] ;  /* 0x0034200001027983 */ /* 0x020f620000300a00 */
[----:B---3--:R-:W-:-:S03]  /*a8c40*/  IMAD.MOV.U32 R0, RZ, RZ, R28 ;  /* 0x000000ffff007224 */ /* 0x008fc600078e001c */
[----:B------:R0:W-:Y:S01]  /*a8c50*/  STL.64 [R1+0x3408], R14 ;  /* 0x0034080e01007387 */ /* 0x0001e20000100a00 */
[----:B------:R-:W-:Y:S01]  /*a8c60*/  SHF.R.S32.HI R28, RZ, 0x1f, R25 ;  /* 0x0000001fff1c7819 */ /* 0x000fe20000011419 */
[----:B------:R-:W-:Y:S02]  /*a8c70*/  IMAD.MOV.U32 R25, RZ, RZ, R26 ;  /* 0x000000ffff197224 */ /* 0x000fe400078e001a */
[----:B------:R-:W-:Y:S02]  /*a8c80*/  IMAD.MOV.U32 R26, RZ, RZ, R27 ;  /* 0x000000ffff1a7224 */ /* 0x000fe400078e001b */
[----:B------:R-:W-:Y:S01]  /*a8c90*/  IMAD.MOV.U32 R27, RZ, RZ, R17 ;  /* 0x000000ffff1b7224 */ /* 0x000fe200078e0011 */
[----:B0-----:R1:W3:Y:S04]  /*a8ca0*/  LDL.64 R14, [R1+0xc70] ;  /* 0x000c7000010e7983 */ /* 0x0012e80000100a00 */
[----:B-----5:R0:W-:Y:S04]  /*a8cb0*/  STL.64 [R1+0x33f8], R2 ;  /* 0x0033f80201007387 */ /* 0x0201e80000100a00 */
[----:B0-----:R1:W5:Y:S04]  /*a8cc0*/  LDL.64 R2, [R1+0xc78] ;  /* 0x000c780001027983 */ /* 0x0013680000100a00 */
[----:B------:R0:W-:Y:S04]  /*a8cd0*/  STL.64 [R1+0x3410], R10 ;  /* 0x0034100a01007387 */ /* 0x0001e80000100a00 */
[----:B0-----:R1:W2:Y:S04]  /*a8ce0*/  LDL.64 R10, [R1+0xc80] ;  /* 0x000c8000010a7983 */ /* 0x0012a80000100a00 */
[----:B------:R0:W-:Y:S04]  /*a8cf0*/  STL.64 [R1+0x3400], R26 ;  /* 0x0034001a01007387 */ /* 0x0001e80000100a00 */
[----:B0-----:R-:W4:Y:S01]  /*a8d00*/  LDL.LU R26, [R1+0x110] ;  /* 0x00011000011a7983 */ /* 0x001f220000300800 */
[----:B---3--:R-:W-:-:S02]  /*a8d10*/  IMAD.MOV.U32 R15, RZ, RZ, R24 ;  /* 0x000000ffff0f7224 */ /* 0x008fc400078e0018 */
[----:B------:R-:W-:Y:S02]  /*a8d20*/  IMAD.MOV.U32 R24, RZ, RZ, R21 ;  /* 0x000000ffff187224 */ /* 0x000fe400078e0015 */
[----:B------:R-:W-:Y:S01]  /*a8d30*/  IMAD.MOV.U32 R17, RZ, RZ, R9 ;  /* 0x000000ffff117224 */ /* 0x000fe200078e0009 */
[----:B------:R-:W3:Y:S01]  /*a8d40*/  LDL.LU R21, [R1+0x10c] ;  /* 0x00010c0001157983 */ /* 0x000ee20000300800 */
[----:B------:R-:W-:Y:S01]  /*a8d50*/  VIADD R9, R12, UR70 ;  /* 0x000000460c097c36 */ /* 0x000fe20008000000 */
[----:B------:R-:W0:Y:S02]  /*a8d60*/  LDCU UR70, c[0x0][0x39c] ;  /* 0x00007380ff4677ac */ /* 0x000e240008000800 */
[----:B------:R1:W-:Y:S02]  /*a8d70*/  STL [R1+0x33e0], R12 ;  /* 0x0033e00c01007387 */ /* 0x0003e40000100800 */
[----:B-1----:R-:W-:Y:S01]  /*a8d80*/  SHF.R.S32.HI R12, RZ, 0x1f, R0 ;  /* 0x0000001fff0c7819 */ /* 0x002fe20000011400 */
[----:B-----5:R-:W-:-:S02]  /*a8d90*/  IMAD.X R3, R28, 0x1, R5, P0 ;  /* 0x000000011c037824 */ /* 0x020fc400000e0605 */
[--C-:B--2---:R-:W-:Y:S01]  /*a8da0*/  IMAD.X R11, R15, 0x1, R7.reuse, P1 ;  /* 0x000000010f0b7824 */ /* 0x104fe200008e0607 */
[----:B------:R-:W-:Y:S01]  /*a8db0*/  IADD3 R10, P1, PT, R0, R4, RZ ;  /* 0x00000004000a7210 */ /* 0x000fe20007f3e0ff */
[----:B------:R-:W-:Y:S01]  /*a8dc0*/  IMAD.X R15, R28, 0x1, R7, P3 ;  /* 0x000000011c0f7824 */ /* 0x000fe200018e0607 */
[----:B------:R-:W-:Y:S02]  /*a8dd0*/  IADD3 R14, P3, PT, R0, R6, RZ ;  /* 0x00000006000e7210 */ /* 0x000fe40007f7e0ff */
[----:B------:R1:W-:Y:S04]  /*a8de0*/  STL [R1+0xc84], R11 ;  /* 0x000c840b01007387 */ /* 0x0003e80000100800 */
[----:B------:R-:W2:Y:S04]  /*a8df0*/  LDL.LU R28, [R1+0x3418] ;  /* 0x00341800011c7983 */ /* 0x000ea80000300800 */
[----:B------:R5:W-:Y:S01]  /*a8e00*/  STL [R1+0xc7c], R3 ;  /* 0x000c7c0301007387 */ /* 0x000be20000100800 */
[----:B-1----:R-:W-:Y:S01]  /*a8e10*/  IMAD.X R11, R12, 0x1, R5, P1 ;  /* 0x000000010c0b7824 */ /* 0x002fe200008e0605 */
[----:B----4-:R-:W-:-:S02]  /*a8e20*/  SHF.R.S32.HI R0, RZ, 0x1f, R26 ;  /* 0x0000001fff007819 */ /* 0x010fc4000001141a */
[----:B------:R1:W-:Y:S01]  /*a8e30*/  STL [R1+0xc74], R15 ;  /* 0x000c740f01007387 */ /* 0x0003e20000100800 */
[C---:B------:R-:W-:Y:S02]  /*a8e40*/  IADD3 R2, P0, PT, R26.reuse, R4, RZ ;  /* 0x000000041a027210 */ /* 0x040fe40007f1e0ff */
[----:B------:R-:W-:Y:S01]  /*a8e50*/  IADD3 R26, P1, PT, R26, R6, RZ ;  /* 0x000000061a1a7210 */ /* 0x000fe20007f3e0ff */
[----:B------:R4:W-:Y:S02]  /*a8e60*/  STL.64 [R1+0xc68], R10 ;  /* 0x000c680a01007387 */ /* 0x0009e40000100a00 */
[----:B-----5:R-:W-:Y:S02]  /*a8e70*/  IMAD.X R3, R0, 0x1, R5, P0 ;  /* 0x0000000100037824 */ /* 0x020fe400000e0605 */
[----:B-1----:R-:W-:Y:S01]  /*a8e80*/  IMAD.X R15, R12, 0x1, R7, P3 ;  /* 0x000000010c0f7824 */ /* 0x002fe200018e0607 */
[----:B----4-:R-:W4:Y:S04]  /*a8e90*/  LDL.LU.64 R10, [R1+0x3410] ;  /* 0x00341000010a7983 */ /* 0x010f280000300a00 */
[----:B------:R1:W-:Y:S04]  /*a8ea0*/  STL.64 [R1+0xc60], R14 ;  /* 0x000c600e01007387 */ /* 0x0003e80000100a00 */
[----:B-1----:R-:W5:Y:S04]  /*a8eb0*/  LDL.LU.64 R14, [R1+0x3408] ;  /* 0x00340800010e7983 */ /* 0x002f680000300a00 */
[----:B------:R1:W-:Y:S04]  /*a8ec0*/  STL [R1+0xc50], R26 ;  /* 0x000c501a01007387 */ /* 0x0003e80000100800 */
[----:B-1----:R-:W2:Y:S04]  /*a8ed0*/  LDL.LU.64 R26, [R1+0x3400] ;  /* 0x00340000011a7983 */ /* 0x002ea80000300a00 */
[----:B------:R1:W-:Y:S04]  /*a8ee0*/  STL.64 [R1+0xc58], R2 ;  /* 0x000c580201007387 */ /* 0x0003e80000100a00 */
[----:B-1----:R-:W2:Y:S01]  /*a8ef0*/  LDL.LU.64 R2, [R1+0x33f8] ;  /* 0x0033f80001027983 */ /* 0x002ea20000300a00 */
[----:B---3--:R-:W-:-:S03]  /*a8f00*/  SHF.R.S32.HI R12, RZ, 0x1f, R21 ;  /* 0x0000001fff0c7819 */ /* 0x008fc60000011415 */
[----:B--2---:R1:W-:Y:S02]  /*a8f10*/  STL.64 [R1+0x33f0], R2 ;  /* 0x0033f00201007387 */ /* 0x0043e40000100a00 */
[----:B-1----:R-:W-:-:S05]  /*a8f20*/  IADD3 R2, P0, PT, R21, R4, RZ ;  /* 0x0000000415027210 */ /* 0x002fca0007f1e0ff */
[----:B------:R1:W-:Y:S04]  /*a8f30*/  STL [R1+0xc48], R2 ;  /* 0x000c480201007387 */ /* 0x0003e80000100800 */
[----:B------:R2:W-:Y:S01]  /*a8f40*/  STL.64 [R1+0x33e8], R18 ;  /* 0x0033e81201007387 */ /* 0x0005e20000100a00 */
[----:B-1----:R-:W-:Y:S01]  /*a8f50*/  IADD3 R2, P3, PT, R21, R6, RZ ;  /* 0x0000000615027210 */ /* 0x002fe20007f7e0ff */
[----:B------:R-:W-:Y:S02]  /*a8f60*/  IMAD.MOV.U32 R21, RZ, RZ, R22 ;  /* 0x000000ffff157224 */ /* 0x000fe400078e0016 */
[----:B------:R-:W-:Y:S01]  /*a8f70*/  VIADD R22, R9, UR69 ;  /* 0x0000004509167c36 */ /* 0x000fe20008000000 */
[----:B--2---:R1:W2:Y:S04]  /*a8f80*/  LDL.64 R18, [R1+0xc48] ;  /* 0x000c480001127983 */ /* 0x0042a80000100a00 */
[----:B------:R3:W-:Y:S04]  /*a8f90*/  STL.64 [R1+0x33d0], R22 ;  /* 0x0033d01601007387 */ /* 0x0007e80000100a00 */
[----:B---3--:R1:W3:Y:S01]  /*a8fa0*/  LDL.64 R22, [R1+0xc50] ;  /* 0x000c500001167983 */ /* 0x0082e20000100a00 */
[----:B------:R-:W-:-:S03]  /*a8fb0*/  IMAD.X R3, R12, 0x1, R7, P3 ;  /* 0x000000010c037824 */ /* 0x000fc600018e0607 */
[----:B------:R-:W-:Y:S01]  /*a8fc0*/  STL.64 [R1+0x33d8], R8 ;  /* 0x0033d80801007387 */ /* 0x000fe20000100a00 */
[----:B--2---:R-:W-:Y:S02]  /*a8fd0*/  IMAD.X R19, R12, 0x1, R5, P0 ;  /* 0x000000010c137824 */ /* 0x004fe400000e0605 */
[----:B---3--:R-:W-:-:S05]  /*a8fe0*/  IMAD.X R23, R0, 0x1, R7, P1 ;  /* 0x0000000100177824 */ /* 0x008fca00008e0607 */
[----:B------:R-:W-:Y:S04]  /*a8ff0*/  STL [R1+0xc54], R23 ;  /* 0x000c541701007387 */ /* 0x000fe80000100800 */
[----:B------:R-:W-:Y:S04]  /*a9000*/  STL [R1+0xc4c], R19 ;  /* 0x000c4c1301007387 */ /* 0x000fe80000100800 */
[----:B------:R-:W2:Y:S04]  /*a9010*/  LDL.LU R0, [R1+0x9c] ;  /* 0x00009c0001007983 */ /* 0x000ea80000300800 */
[----:B------:R3:W-:Y:S04]  /*a9020*/  STL.64 [R1+0xc40], R2 ;  /* 0x000c400201007387 */ /* 0x0007e80000100a00 */
[----:B---3--:R-:W3:Y:S01]  /*a9030*/  LDL.LU.64 R2, [R1+0x33f0] ;  /* 0x0033f00001027983 */ /* 0x008ee20000300a00 */
[----:B------:R-:W-:-:S02]  /*a9040*/  SHF.R.S32.HI R12, RZ, 0x1f, R25 ;  /* 0x0000001fff0c7819 */ /* 0x000fc40000011419 */
[C---:B------:R-:W-:Y:S01]  /*a9050*/  IADD3 R18, P1, PT, R25.reuse, R4, RZ ;  /* 0x0000000419127210 */ /* 0x040fe20007f3e0ff */
[----:B---3--:R3:W-:Y:S04]  /*a9060*/  STL.64 [R1+0x33c8], R2 ;  /* 0x0033c80201007387 */ /* 0x0087e80000100a00 */
[----:B---3--:R-:W3:Y:S01]  /*a9070*/  LDL.LU R2, [R1+0x104] ;  /* 0x0001040001027983 */ /* 0x008ee20000300800 */
[----:B------:R-:W-:Y:S01]  /*a9080*/  IADD3 R8, P3, PT, R25, R6, RZ ;  /* 0x0000000619087210 */ /* 0x000fe20007f7e0ff */
[----:B------:R-:W-:-:S04]  /*a9090*/  IMAD.X R19, R12, 0x1, R5, P1 ;  /* 0x000000010c137824 */ /* 0x000fc800008e0605 */
[----:B------:R-:W-:Y:S01]  /*a90a0*/  IMAD.X R9, R12, 0x1, R7, P3 ;  /* 0x000000010c097824 */ /* 0x000fe200018e0607 */
[----:B------:R0:W-:Y:S04]  /*a90b0*/  STL.64 [R1+0xc38], R18 ;  /* 0x000c381201007387 */ /* 0x0001e80000100a00 */
[----:B0-----:R-:W2:Y:S04]  /*a90c0*/  LDL.LU.64 R18, [R1+0x33e8] ;  /* 0x0033e80001127983 */ /* 0x001ea80000300a00 */
[----:B------:R-:W-:Y:S04]  /*a90d0*/  STL.64 [R1+0x33c0], R28 ;  /* 0x0033c01c01007387 */ /* 0x000fe80000100a00 */
[----:B------:R-:W2:Y:S04]  /*a90e0*/  LDL.LU R12, [R1+0x33e0] ;  /* 0x0033e000010c7983 */ /* 0x000ea80000300800 */
[----:B------:R0:W-:Y:S04]  /*a90f0*/  STL.64 [R1+0xc30], R8 ;  /* 0x000c300801007387 */ /* 0x0001e80000100a00 */
[----:B0-----:R-:W4:Y:S01]  /*a9100*/  LDL.LU.64 R8, [R1+0x33d8] ;  /* 0x0033d80001087983 */ /* 0x001f220000300a00 */
[----:B---3--:R-:W-:-:S02]  /*a9110*/  SHF.R.S32.HI R25, RZ, 0x1f, R2 ;  /* 0x0000001fff197819 */ /* 0x008fc40000011402 */
[----:B------:R-:W-:-:S05]  /*a9120*/  IADD3 R22, P0, PT, R2, R4, RZ ;  /* 0x0000000402167210 */ /* 0x000fca0007f1e0ff */
[----:B------:R-:W-:-:S05]  /*a9130*/  IMAD.X R23, R25, 0x1, R5, P0 ;  /* 0x0000000119177824 */ /* 0x000fca00000e0605 */
[----:B------:R0:W-:Y:S04]  /*a9140*/  STL.64 [R1+0xc28], R22 ;  /* 0x000c281601007387 */ /* 0x0001e80000100a00 */
[----:B0-----:R-:W3:Y:S01]  /*a9150*/  LDL.LU.64 R22, [R1+0x33d0] ;  /* 0x0033d00001167983 */ /* 0x001ee20000300a00 */
[----:B------:R-:W-:-:S05]  /*a9160*/  IADD3 R2, P1, PT, R2, R6, RZ ;  /* 0x0000000602027210 */ /* 0x000fca0007f3e0ff */
[----:B------:R-:W-:Y:S04]  /*a9170*/  STL [R1+0xc20], R2 ;  /* 0x000c200201007387 */ /* 0x000fe80000100800 */
[----:B--2---:R0:W-:Y:S01]  /*a9180*/  STL.64 [R1+0x33b0], R18 ;  /* 0x0033b01201007387 */ /* 0x0041e20000100a00 */
[C---:B------:R-:W-:Y:S01]  /*a9190*/  IADD3 R28, P0, PT, R0.reuse, R4, RZ ;  /* 0x00000004001c7210 */ /* 0x040fe20007f1e0ff */
[----:B0-----:R-:W-:Y:S01]  /*a91a0*/  IMAD.MOV.U32 R19, RZ, RZ, R25 ;  /* 0x000000ffff137224 */ /* 0x001fe200078e0019 */
[----:B------:R-:W-:Y:S01]  /*a91b0*/  IADD3 R18, P3, PT, R0, R6, RZ ;  /* 0x0000000600127210 */ /* 0x000fe20007f7e0ff */
[----:B----4-:R-:W-:Y:S01]  /*a91c0*/  IMAD.MOV.U32 R25, RZ, RZ, R10 ;  /* 0x000000ffff197224 */ /* 0x010fe200078e000a */
[----:B------:R-:W-:Y:S01]  /*a91d0*/  SHF.R.S32.HI R10, RZ, 0x1f, R0 ;  /* 0x0000001fff0a7819 */ /* 0x000fe20000011400 */
[----:B------:R-:W-:-:S02]  /*a91e0*/  IMAD.MOV.U32 R29, RZ, RZ, R19 ;  /* 0x000000ffff1d7224 */ /* 0x000fc400078e0013 */
[----:B------:R-:W-:Y:S02]  /*a91f0*/  IMAD.MOV.U32 R0, RZ, RZ, R16 ;  /* 0x000000ffff007224 */ /* 0x000fe400078e0010 */
[----:B------:R-:W-:Y:S02]  /*a9200*/  IMAD.MOV.U32 R16, RZ, RZ, R13 ;  /* 0x000000ffff107224 */ /* 0x000fe400078e000d */
[----:B---3--:R-:W-:Y:S01]  /*a9210*/  VIADD R13, R22, UR26 ;  /* 0x0000001a160d7c36 */ /* 0x008fe20008000000 */
[----:B------:R0:W-:Y:S02]  /*a9220*/  STL.64 [R1+0x3100], R22 ;  /* 0x0031001601007387 */ /* 0x0001e40000100a00 */
[----:B0-----:R-:W-:Y:S02]  /*a9230*/  IMAD.MOV.U32 R22, RZ, RZ, R2 ;  /* 0x000000ffff167224 */ /* 0x001fe400078e0002 */
[----:B------:R-:W-:Y:S02]  /*a9240*/  IMAD.MOV.U32 R23, RZ, RZ, R3 ;  /* 0x000000ffff177224 */ /* 0x000fe400078e0003 */
[----:B------:R-:W2:Y:S01]  /*a9250*/  LDL.LU.64 R2, [R1+0x33c8] ;  /* 0x0033c80001027983 */ /* 0x000ea20000300a00 */
[----:B------:R-:W-:-:S02]  /*a9260*/  IMAD.X R23, R29, 0x1, R7, P1 ;  /* 0x000000011d177824 */ /* 0x000fc400008e0607 */
[----:B------:R-:W-:-:S03]  /*a9270*/  IMAD.X R29, R10, 0x1, R5, P0 ;  /* 0x000000010a1d7824 */ /* 0x000fc600000e0605 */
[----:B------:R-:W-:Y:S04]  /*a9280*/  STL [R1+0xc24], R23 ;  /* 0x000c241701007387 */ /* 0x000fe80000100800 */
[----:B------:R0:W-:Y:S04]  /*a9290*/  STL.64 [R1+0xc18], R28 ;  /* 0x000c181c01007387 */ /* 0x0001e80000100a00 */
[----:B0-----:R-:W3:Y:S01]  /*a92a0*/  LDL.LU.64 R28, [R1+0x33c0] ;  /* 0x0033c000011c7983 */ /* 0x001ee20000300a00 */
[----:B------:R-:W-:-:S03]  /*a92b0*/  IMAD.X R19, R10, 0x1, R7, P3 ;  /* 0x000000010a137824 */ /* 0x000fc600018e0607 */
[----:B------:R-:W4:Y:S04]  /*a92c0*/  LDL.LU R10, [R1+0x33b8] ;  /* 0x0033b800010a7983 */ /* 0x000f280000300800 */
[----:B------:R-:W-:Y:S04]  /*a92d0*/  STL.64 [R1+0xc10], R18 ;  /* 0x000c101201007387 */ /* 0x000fe80000100a00 */
[----:B-----5:R0:W-:Y:S02]  /*a92e0*/  STL [R1+0x339c], R15 ;  /* 0x00339c0f01007387 */ /* 0x0201e40000100800 */
[----:B0-----:R-:W-:-:S02]  /*a92f0*/  SHF.R.S32.HI R15, RZ, 0x1f, R24 ;  /* 0x0000001fff0f7819 */ /* 0x001fc40000011418 */
[----:B--2---:R-:W-:Y:S02]  /*a9300*/  SHF.R.S32.HI R22, RZ, 0x1f, R2 ;  /* 0x0000001fff167819 */ /* 0x004fe40000011402 */
[C---:B------:R-:W-:Y:S02]  /*a9310*/  IADD3 R18, P1, PT, R2.reuse, R4, RZ ;  /* 0x0000000402127210 */ /* 0x040fe40007f3e0ff */
[----:B------:R-:W-:-:S03]  /*a9320*/  IADD3 R2, P3, PT, R2, R6, RZ ;  /* 0x0000000602027210 */ /* 0x000fc60007f7e0ff */
[----:B------:R-:W-:Y:S02]  /*a9330*/  IMAD.X R19, R22, 0x1, R5, P1 ;  /* 0x0000000116137824 */ /* 0x000fe400008e0605 */
[----:B------:R-:W-:Y:S04]  /*a9340*/  STL [R1+0xc00], R2 ;  /* 0x000c000201007387 */ /* 0x000fe80000100800 */
[----:B---3--:R0:W-:Y:S04]  /*a9350*/  STL.64 [R1+0x33a0], R28 ;  /* 0x0033a01c01007387 */ /* 0x0081e80000100a00 */
[----:B------:R-:W-:Y:S04]  /*a9360*/  STL [R1+0x3398], R21 ;  /* 0x0033981501007387 */ /* 0x000fe80000100800 */
[----:B------:R2:W-:Y:S01]  /*a9370*/  STL.64 [R1+0xc08], R18 ;  /* 0x000c081201007387 */ /* 0x0005e20000100a00 */
[----:B0-----:R-:W-:-:S02]  /*a9380*/  IMAD.MOV.U32 R29, RZ, RZ, R3 ;  /* 0x000000ffff1d7224 */ /* 0x001fc400078e0003 */
[----:B------:R-:W-:Y:S02]  /*a9390*/  IMAD.X R29, R22, 0x1, R7, P3 ;  /* 0x00000001161d7824 */ /* 0x000fe400018e0607 */
[----:B------:R-:W-:Y:S01]  /*a93a0*/  IMAD.MOV.U32 R28, RZ, RZ, R2 ;  /* 0x000000ffff1c7224 */ /* 0x000fe200078e0002 */
[----:B------:R-:W-:Y:S01]  /*a93b0*/  IADD3 R2, P0, PT, R24, R4, RZ ;  /* 0x0000000418027210 */ /* 0x000fe20007f1e0ff */
[----:B--2---:R-:W2:Y:S04]  /*a93c0*/  LDL.LU.64 R18, [R1+0x33b0] ;  /* 0x0033b00001127983 */ /* 0x004ea80000300a00 */
[----:B------:R0:W-:Y:S02]  /*a93d0*/  STL [R1+0xc04], R29 ;  /* 0x000c041d01007387 */ /* 0x0001e40000100800 */
[----:B0-----:R-:W-:-:S04]  /*a93e0*/  IMAD.MOV.U32 R29, RZ, RZ, R15 ;  /* 0x000000ffff1d7224 */ /* 0x001fc800078e000f */
[----:B------:R-:W-:-:S05]  /*a93f0*/  IMAD.X R3, R29, 0x1, R5, P0 ;  /* 0x000000011d037824 */ /* 0x000fca00000e0605 */
[----:B------:R0:W-:Y:S04]  /*a9400*/  STL.64 [R1+0xbf8], R2 ;  /* 0x000bf80201007387 */ /* 0x0001e80000100a00 */
[----:B0-----:R-:W3:Y:S01]  /*a9410*/  LDL.LU.64 R2, [R1+0x33a8] ;  /* 0x0033a80001027983 */ /* 0x001ee20000300a00 */
[----:B------:R-:W-:Y:S01]  /*a9420*/  IADD3 R28, P1, PT, R24, R6, RZ ;  /* 0x00000006181c7210 */ /* 0x000fe20007f3e0ff */
[----:B------:R-:W-:Y:S02]  /*a9430*/  IMAD.MOV.U32 R24, RZ, RZ, R0 ;  /* 0x000000ffff187224 */ /* 0x000fe400078e0000 */
[----:B------:R-:W-:Y:S01]  /*a9440*/  IMAD.MOV.U32 R0, RZ, RZ, R16 ;  /* 0x000000ffff007224 */ /* 0x000fe200078e0010 */
[----:B------:R-:W-:Y:S01]  /*a9450*/  SHF.R.S32.HI R22, RZ, 0x1f, R20 ;  /* 0x0000001fff167819 */ /* 0x000fe20000011414 */
[----:B------:R-:W-:Y:S01]  /*a9460*/  IMAD.MOV.U32 R16, RZ, RZ, R14 ;  /* 0x000000ffff107224 */ /* 0x000fe200078e000e */
[C---:B------:R-:W-:Y:S01]  /*a9470*/  IADD3 R14, P0, PT, R20.reuse, R4, RZ ;  /* 0x00000004140e7210 */ /* 0x040fe20007f1e0ff */
[----:B------:R-:W-:Y:S01]  /*a9480*/  IMAD.MOV.U32 R23, RZ, RZ, R25 ;  /* 0x000000ffff177224 */ /* 0x000fe200078e0019 */
[----:B------:R-:W-:Y:S01]  /*a9490*/  IADD3 R20, P3, PT, R20, R6, RZ ;  /* 0x0000000614147210 */ /* 0x000fe20007f7e0ff */
[----:B------:R-:W-:-:S02]  /*a94a0*/  IMAD.MOV.U32 R25, RZ, RZ, R26 ;  /* 0x000000ffff197224 */ /* 0x000fc400078e001a */
[----:B------:R-:W-:Y:S02]  /*a94b0*/  IMAD.MOV.U32 R26, RZ, RZ, R27 ;  /* 0x000000ffff1a7224 */ /* 0x000fe400078e001b */
[----:B------:R-:W-:Y:S01]  /*a94c0*/  IMAD.X R29, R29, 0x1, R7, P1 ;  /* 0x000000011d1d7824 */ /* 0x000fe200008e0607 */
[----:B----4-:R-:W-:Y:S01]  /*a94d0*/  STL.64 [R1+0x3390], R10 ;  /* 0x0033900a01007387 */ /* 0x010fe20000100a00 */
[----:B------:R-:W-:Y:S02]  /*a94e0*/  IMAD.MOV.U32 R27, RZ, RZ, R17 ;  /* 0x000000ffff1b7224 */ /* 0x000fe400078e0011 */
[C---:B------:R-:W-:Y:S01]  /*a94f0*/  IMAD.X R15, R22.reuse, 0x1, R5, P0 ;  /* 0x00000001160f7824 */ /* 0x040fe200000e0605 */
[----:B------:R0:W-:Y:S01]  /*a9500*/  STL.64 [R1+0x32d0], R12 ;  /* 0x0032d00c01007387 */ /* 0x0001e20000100a00 */
[----:B------:R-:W-:Y:S02]  /*a9510*/  IMAD.X R21, R22, 0x1, R7, P3 ;  /* 0x0000000116157824 */ /* 0x000fe400018e0607 */
[----:B---3--:R-:W-:-:S02]  /*a9520*/  IMAD.MOV.U32 R17, RZ, RZ, R3 ;  /* 0x000000ffff117224 */ /* 0x008fc400078e0003 */
[----:B------:R-:W-:Y:S02]  /*a9530*/  VIADD R3, R13, UR27 ;  /* 0x0000001b0d037c36 */ /* 0x000fe40008000000 */
[----:B0-----:R-:W3:Y:S04]  /*a9540*/  LDL.LU R13, [R1+0xf4] ;  /* 0x0000f400010d7983 */ /* 0x001ee80000300800 */
[----:B------:R0:W-:Y:S04]  /*a9550*/  STL.64 [R1+0xbf0], R28 ;  /* 0x000bf01c01007387 */ /* 0x0001e80000100a00 */
[----:B0-----:R-:W4:Y:S04]  /*a9560*/  LDL.LU.64 R28, [R1+0x33a0] ;  /* 0x0033a000011c7983 */ /* 0x001f280000300a00 */
[----:B------:R0:W-:Y:S04]  /*a9570*/  STL.64 [R1+0xbe8], R14 ;  /* 0x000be80e01007387 */ /* 0x0001e80000100a00 */
[----:B0-----:R-:W5:Y:S04]  /*a9580*/  LDL.LU R15, [R1+0x339c] ;  /* 0x00339c00010f7983 */ /* 0x001f680000300800 */
[----:B------:R0:W-:Y:S04]  /*a9590*/  STL.64 [R1+0xbe0], R20 ;  /* 0x000be01401007387 */ /* 0x0001e80000100a00 */
[----:B0-----:R-:W2:Y:S02]  /*a95a0*/  LDL.LU R21, [R1+0x3398] ;  /* 0x0033980001157983 */ /* 0x001ea40000300800 */
[----:B--2---:R-:W-:-:S05]  /*a95b0*/  IADD3 R10, P1, PT, R21, R4, RZ ;  /* 0x00000004150a7210 */ /* 0x004fca0007f3e0ff */
[----:B------:R-:W-:Y:S04]  /*a95c0*/  STL [R1+0xbd8], R10 ;  /* 0x000bd80a01007387 */ /* 0x000fe80000100800 */
[----:B------:R-:W-:Y:S04]  /*a95d0*/  STL.64 [R1+0x3370], R18 ;  /* 0x0033701201007387 */ /* 0x000fe80000100a00 */
[----:B------:R0:W-:Y:S02]  /*a95e0*/  STL.64 [R1+0x3368], R8 ;  /* 0x0033680801007387 */ /* 0x0001e40000100a00 */
[----:B0-----:R-:W-:-:S02]  /*a95f0*/  IMAD.MOV.U32 R8, RZ, RZ, R10 ;  /* 0x000000ffff087224 */ /* 0x001fc400078e000a */
[----:B------:R-:W-:Y:S02]  /*a9600*/  IMAD.MOV.U32 R9, RZ, RZ, R11 ;  /* 0x000000ffff097224 */ /* 0x000fe400078e000b */
[----:B------:R-:W2:Y:S04]  /*a9610*/  LDL.LU.64 R10, [R1+0x3390] ;  /* 0x00339000010a7983 */ /* 0x000ea80000300a00 */
[----:B------:R-:W2:Y:S01]  /*a9620*/  LDL.LU R12, [R1+0xf0] ;  /* 0x0000f000010c7983 */ /* 0x000ea20000300800 */
[----:B----4-:R-:W-:Y:S01]  /*a9630*/  IMAD.MOV.U32 R14, RZ, RZ, R28 ;  /* 0x000000ffff0e7224 */ /* 0x010fe200078e001c */
[----:B------:R-:W-:Y:S02]  /*a9640*/  SHF.R.S32.HI R28, RZ, 0x1f, R21 ;  /* 0x0000001fff1c7819 */ /* 0x000fe40000011415 */
[----:B------:R-:W-:-:S03]  /*a9650*/  IADD3 R20, P3, PT, R21, R6, RZ ;  /* 0x0000000615147210 */ /* 0x000fc60007f7e0ff */
[C---:B------:R-:W-:Y:S02]  /*a9660*/  IMAD.X R9, R28.reuse, 0x1, R5, P1 ;  /* 0x000000011c097824 */ /* 0x040fe400008e0605 */
[----:B------:R-:W-:-:S03]  /*a9670*/  IMAD.X R21, R28, 0x1, R7, P3 ;  /* 0x000000011c157824 */ /* 0x000fc600018e0607 */
[----:B------:R-:W-:Y:S01]  /*a9680*/  STL [R1+0xbdc], R9 ;  /* 0x000bdc0901007387 */ /* 0x000fe20000100800 */
[----:B------:R-:W-:-:S03]  /*a9690*/  IMAD.MOV.U32 R22, RZ, RZ, R23 ;  /* 0x000000ffff167224 */ /* 0x000fc600078e0017 */
[----:B--2---:R-:W-:Y:S04]  /*a96a0*/  STL [R1+0x3378], R12 ;  /* 0x0033780c01007387 */ /* 0x004fe80000100800 */
[----:B------:R-:W2:Y:S04]  /*a96b0*/  LDL.LU R28, [R1+0x3388] ;  /* 0x00338800011c7983 */ /* 0x000ea80000300800 */
[----:B------:R0:W-:Y:S04]  /*a96c0*/  STL.64 [R1+0xbd0], R20 ;  /* 0x000bd01401007387 */ /* 0x0001e80000100a00 */
[----:B0-----:R-:W4:Y:S01]  /*a96d0*/  LDL.LU.64 R20, [R1+0x3380] ;  /* 0x0033800001147983 */ /* 0x001f220000300a00 */
[----:B---3--:R-:W-:-:S02]  /*a96e0*/  SHF.R.S32.HI R23, RZ, 0x1f, R13 ;  /* 0x0000001fff177819 */ /* 0x008fc4000001140d */
[C---:B------:R-:W-:Y:S02]  /*a96f0*/  IADD3 R18, P0, PT, R13.reuse, R4, RZ ;  /* 0x000000040d127210 */ /* 0x040fe40007f1e0ff */
[----:B------:R-:W-:Y:S01]  /*a9700*/  IADD3 R12, P1, PT, R13, R6, RZ ;  /* 0x000000060d0c7210 */ /* 0x000fe20007f3e0ff */
[----:B------:R-:W-:-:S04]  /*a9710*/  IMAD.MOV.U32 R13, RZ, RZ, R23 ;  /* 0x000000ffff0d7224 */ /* 0x000fc800078e0017 */
[----:B------:R-:W-:Y:S01]  /*a9720*/  IMAD.X R19, R13, 0x1, R5, P0 ;  /* 0x000000010d137824 */ /* 0x000fe200000e0605 */
[----:B------:R-:W-:Y:S01]  /*a9730*/  IADD3 R8, P3, PT, R25, R6, RZ ;  /* 0x0000000619087210 */ /* 0x000fe20007f7e0ff */
[----:B------:R-:W-:Y:S01]  /*a9740*/  IMAD.MOV.U32 R23, RZ, RZ, R26 ;  /* 0x000000ffff177224 */ /* 0x000fe200078e001a */
[----:B------:R-:W-:Y:S02]  /*a9750*/  SHF.R.S32.HI R26, RZ, 0x1f, R25 ;  /* 0x0000001fff1a7819 */ /* 0x000fe40000011419 */
[----:B------:R0:W-:Y:S01]  /*a9760*/  STL.64 [R1+0xbc8], R18 ;  /* 0x000bc81201007387 */ /* 0x0001e20000100a00 */
[--C-:B------:R-:W-:Y:S01]  /*a9770*/  IMAD.X R13, R13, 0x1, R7.reuse, P1 ;  /* 0x000000010d0d7824 */ /* 0x100fe200008e0607 */
[----:B0-----:R-:W-:Y:S01]  /*a9780*/  IADD3 R18, P0, PT, R25, R4, RZ ;  /* 0x0000000419127210 */ /* 0x001fe20007f1e0ff */
[----:B------:R-:W-:-:S04]  /*a9790*/  IMAD.X R9, R26, 0x1, R7, P3 ;  /* 0x000000011a097824 */ /* 0x000fc800018e0607 */
[----:B------:R-:W-:Y:S02]  /*a97a0*/  IMAD.X R19, R26, 0x1, R5, P0 ;  /* 0x000000011a137824 */ /* 0x000fe400000e0605 */
[----:B----4-:R-:W-:Y:S02]  /*a97b0*/  IMAD.MOV.U32 R25, RZ, RZ, R20 ;  /* 0x000000ffff197224 */ /* 0x010fe400078e0014 */
[----:B------:R-:W-:-:S05]  /*a97c0*/  VIADD R20, R3, UR29 ;  /* 0x0000001d03147c36 */ /* 0x000fca0008000000 */
[----:B------:R-:W-:Y:S04]  /*a97d0*/  STL.64 [R1+0x3350], R20 ;  /* 0x0033501401007387 */ /* 0x000fe80000100a00 */
[----:B------:R0:W-:Y:S04]  /*a97e0*/  STL.64 [R1+0x32f0], R2 ;  /* 0x0032f00201007387 */ /* 0x0001e80000100a00 */
[----:B0-----:R-:W3:Y:S04]  /*a97f0*/  LDL.LU R2, [R1+0xec] ;  /* 0x0000ec0001027983 */ /* 0x001ee80000300800 */
[----:B------:R0:W-:Y:S04]  /*a9800*/  STL.64 [R1+0xbc0], R12 ;  /* 0x000bc00c01007387 */ /* 0x0001e80000100a00 */
[----:B0-----:R-:W4:Y:S01]  /*a9810*/  LDL.LU R12, [R1+0x3378] ;  /* 0x00337800010c7983 */ /* 0x001f220000300800 */
[----:B------:R-:W-:-:S03]  /*a9820*/  IMAD.MOV.U32 R13, RZ, RZ, R22 ;  /* 0x000000ffff0d7224 */ /* 0x000fc600078e0016 */
[----:B------:R0:W-:Y:S04]  /*a9830*/  STL.64 [R1+0xbb8], R18 ;  /* 0x000bb81201007387 */ /* 0x0001e80000100a00 */
[----:B0-----:R-:W2:Y:S04]  /*a9840*/  LDL.LU.64 R18, [R1+0x3370] ;  /* 0x0033700001127983 */ /* 0x001ea80000300a00 */
[----:B------:R-:W2:Y:S04]  /*a9850*/  LDL.LU R22, [R1+0xa8] ;  /* 0x0000a80001167983 */ /* 0x000ea80000300800 */
[----:B------:R0:W-:Y:S04]  /*a9860*/  STL.64 [R1+0xbb0], R8 ;  /* 0x000bb00801007387 */ /* 0x0001e80000100a00 */
[----:B0-----:R-:W2:Y:S01]  /*a9870*/  LDL.LU.64 R8, [R1+0x3368] ;  /* 0x0033680001087983 */ /* 0x001ea20000300a00 */
[----:B------:R-:W-:Y:S01]  /*a9880*/  IMAD.MOV.U32 R26, RZ, RZ, R0 ;  /* 0x000000ffff1a7224 */ /* 0x000fe200078e0000 */
[----:B----4-:R-:W-:-:S02]  /*a9890*/  SHF.R.S32.HI R0, RZ, 0x1f, R12 ;  /* 0x0000001fff007819 */ /* 0x010fc4000001140c */
[C---:B------:R-:W-:Y:S01]  /*a98a0*/  IADD3 R20, P1, PT, R12.reuse, R4, RZ ;  /* 0x000000040c147210 */ /* 0x040fe20007f3e0ff */
[----:B--2---:R0:W-:Y:S02]  /*a98b0*/  STL.64 [R1+0x3358], R8 ;  /* 0x0033580801007387 */ /* 0x0041e40000100a00 */
[----:B0-----:R-:W-:Y:S01]  /*a98c0*/  IADD3 R8, P3, PT, R12, R6, RZ ;  /* 0x000000060c087210 */ /* 0x001fe20007f7e0ff */
[----:B------:R-:W-:Y:S02]  /*a98d0*/  IMAD.MOV.U32 R12, RZ, RZ, R23 ;  /* 0x000000ffff0c7224 */ /* 0x000fe400078e0017 */
[----:B------:R-:W-:Y:S02]  /*a98e0*/  IMAD.MOV.U32 R23, RZ, RZ, R27 ;  /* 0x000000ffff177224 */ /* 0x000fe400078e001b */
[----:B------:R-:W-:Y:S02]  /*a98f0*/  IMAD.MOV.U32 R27, RZ, RZ, R17 ;  /* 0x000000ffff1b7224 */ /* 0x000fe400078e0011 */
[----:B------:R-:W-:-:S02]  /*a9900*/  IMAD.MOV.U32 R17, RZ, RZ, R11 ;  /* 0x000000ffff117224 */ /* 0x000fc400078e000b */
[----:B------:R-:W-:Y:S01]  /*a9910*/  IMAD.MOV.U32 R11, RZ, RZ, R18 ;  /* 0x000000ffff0b7224 */ /* 0x000fe200078e0012 */
[----:B------:R-:W-:Y:S01]  /*a9920*/  STL [R1+0xba8], R20 ;  /* 0x000ba81401007387 */ /* 0x000fe20000100800 */
[----:B---3--:R-:W-:-:S03]  /*a9930*/  SHF.R.S32.HI R18, RZ, 0x1f, R2 ;  /* 0x0000001fff127819 */ /* 0x008fc60000011402 */
[----:B------:R0:W-:Y:S01]  /*a9940*/  STL.64 [R1+0x3340], R10 ;  /* 0x0033400a01007387 */ /* 0x0001e20000100a00 */
[----:B------:R-:W-:-:S03]  /*a9950*/  IMAD.X R9, R0, 0x1, R7, P3 ;  /* 0x0000000100097824 */ /* 0x000fc600018e0607 */
[----:B------:R-:W-:Y:S01]  /*a9960*/  STL.64 [R1+0x3338], R28 ;  /* 0x0033381c01007387 */ /* 0x000fe20000100a00 */
[----:B0-----:R-:W-:Y:S01]  /*a9970*/  IMAD.MOV.U32 R10, RZ, RZ, R20 ;  /* 0x000000ffff0a7224 */ /* 0x001fe200078e0014 */
[----:B------:R-:W-:Y:S01]  /*a9980*/  IADD3 R20, P0, PT, R2, R4, RZ ;  /* 0x0000000402147210 */ /* 0x000fe20007f1e0ff */
[----:B------:R-:W-:Y:S02]  /*a9990*/  IMAD.MOV.U32 R11, RZ, RZ, R21 ;  /* 0x000000ffff0b7224 */ /* 0x000fe400078e0015 */
[--C-:B------:R-:W-:Y:S02]  /*a99a0*/  IMAD.X R11, R0, 0x1, R5.reuse, P1 ;  /* 0x00000001000b7824 */ /* 0x100fe400008e0605 */
[----:B------:R-:W-:-:S03]  /*a99b0*/  IMAD.X R21, R18, 0x1, R5, P0 ;  /* 0x0000000112157824 */ /* 0x000fc600000e0605 */
[----:B------:R-:W-:Y:S04]  /*a99c0*/  STL [R1+0xbac], R11 ;  /* 0x000bac0b01007387 */ /* 0x000fe80000100800 */
[----:B------:R-:W2:Y:S04]  /*a99d0*/  LDL.LU R0, [R1+0x3360] ;  /* 0x0033600001007983 */ /* 0x000ea80000300800 */
[----:B------:R0:W-:Y:S04]  /*a99e0*/  STL.64 [R1+0xba0], R8 ;  /* 0x000ba00801007387 */ /* 0x0001e80000100a00 */
[----:B0-----:R-:W3:Y:S04]  /*a99f0*/  LDL.LU.64 R8, [R1+0x3358] ;  /* 0x0033580001087983 */ /* 0x001ee80000300a00 */
[----:B------:R0:W-:Y:S04]  /*a9a00*/  STL.64 [R1+0xb98], R20 ;  /* 0x000b981401007387 */ /* 0x0001e80000100a00 */
[----:B0-----:R-:W4:Y:S01]  /*a9a10*/  LDL.LU.64 R20, [R1+0x3350] ;  /* 0x0033500001147983 */ /* 0x001f220000300a00 */
[----:B------:R-:W-:-:S03]  /*a9a20*/  IADD3 R10, P1, PT, R2, R6, RZ ;  /* 0x00000006020a7210 */ /* 0x000fc60007f3e0ff */
[----:B-----5:R0:W-:Y:S01]  /*a9a30*/  STL.64 [R1+0x3328], R14 ;  /* 0x0033280e01007387 */ /* 0x0201e20000100a00 */
[----:B------:R-:W-:Y:S02]  /*a9a40*/  SHF.R.S32.HI R2, RZ, 0x1f, R22 ;  /* 0x0000001fff027819 */ /* 0x000fe40000011416 */
[----:B------:R-:W-:Y:S01]  /*a9a50*/  IADD3 R28, P0, PT, R22, R4, RZ ;  /* 0x00000004161c7210 */ /* 0x000fe20007f1e0ff */
[----:B------:R-:W-:Y:S01]  /*a9a60*/  IMAD.X R11, R18, 0x1, R7, P1 ;  /* 0x00000001120b7824 */ /* 0x000fe200008e0607 */
[----:B0-----:R-:W5:Y:S04]  /*a9a70*/  LDL.LU R14, [R1+0xe8] ;  /* 0x0000e800010e7983 */ /* 0x001f680000300800 */
[----:B------:R0:W-:Y:S01]  /*a9a80*/  STL.64 [R1+0x3330], R12 ;  /* 0x0033300c01007387 */ /* 0x0001e20000100a00 */
[----:B------:R-:W-:Y:S01]  /*a9a90*/  IMAD.X R29, R2, 0x1, R5, P0 ;  /* 0x00000001021d7824 */ /* 0x000fe200000e0605 */
[----:B0-----:R-:W-:Y:S01]  /*a9aa0*/  IADD3 R12, P3, PT, R22, R6, RZ ;  /* 0x00000006160c7210 */ /* 0x001fe20007f7e0ff */
[----:B------:R-:W-:-:S04]  /*a9ab0*/  IMAD.MOV.U32 R22, RZ, RZ, R26 ;  /* 0x000000ffff167224 */ /* 0x000fc800078e001a */
[----:B------:R-:W-:Y:S02]  /*a9ac0*/  IMAD.X R13, R2, 0x1, R7, P3 ;  /* 0x00000001020d7824 */ /* 0x000fe400018e0607 */
[----:B---3--:R-:W-:Y:S02]  /*a9ad0*/  IMAD.MOV.U32 R26, RZ, RZ, R8 ;  /* 0x000000ffff1a7224 */ /* 0x008fe400078e0008 */
[----:B----4-:R-:W-:-:S05]  /*a9ae0*/  VIADD R8, R20, UR30 ;  /* 0x0000001e14087c36 */ /* 0x010fca0008000000 */
[----:B------:R-:W-:Y:S04]  /*a9af0*/  STL.64 [R1+0x3320], R8 ;  /* 0x0033200801007387 */ /* 0x000fe80000100a00 */
[----:B------:R-:W-:Y:S04]  /*a9b00*/  STL.64 [R1+0x30f0], R20 ;  /* 0x0030f01401007387 */ /* 0x000fe80000100a00 */
[----:B------:R-:W3:Y:S04]  /*a9b10*/  LDL.LU R18, [R1+0x3348] ;  /* 0x0033480001127983 */ /* 0x000ee80000300800 */
[----:B------:R0:W-:Y:S04]  /*a9b20*/  STL.64 [R1+0xb90], R10 ;  /* 0x000b900a01007387 */ /* 0x0001e80000100a00 */
[----:B0-----:R-:W4:Y:S04]  /*a9b30*/  LDL.LU.64 R10, [R1+0x3340] ;  /* 0x00334000010a7983 */ /* 0x001f280000300a00 */
[----:B------:R0:W-:Y:S04]  /*a9b40*/  STL.64 [R1+0xb88], R28 ;  /* 0x000b881c01007387 */ /* 0x0001e80000100a00 */
[----:B0-----:R-:W2:Y:S04]  /*a9b50*/  LDL.LU.64 R28, [R1+0x3338] ;  /* 0x00333800011c7983 */ /* 0x001ea80000300a00 */
[----:B------:R0:W-:Y:S04]  /*a9b60*/  STL.64 [R1+0xb80], R12 ;  /* 0x000b800c01007387 */ /* 0x0001e80000100a00 */
[----:B0-----:R-:W3:Y:S01]  /*a9b70*/  LDL.LU.64 R12, [R1+0x3330] ;  /* 0x00333000010c7983 */ /* 0x001ee20000300a00 */
[----:B-----5:R-:W-:-:S02]  /*a9b80*/  IADD3 R20, P1, PT, R14, R4, RZ ;  /* 0x000000040e147210 */ /* 0x020fc40007f3e0ff */
[----:B------:R-:W-:Y:S02]  /*a9b90*/  SHF.R.S32.HI R2, RZ, 0x1f, R14 ;  /* 0x0000001fff027819 */ /* 0x000fe4000001140e */
[----:B------:R-:W-:Y:S01]  /*a9ba0*/  IADD3 R8, P3, PT, R14, R6, RZ ;  /* 0x000000060e087210 */ /* 0x000fe20007f7e0ff */
[----:B------:R-:W-:Y:S04]  /*a9bb0*/  STL [R1+0xb78], R20 ;  /* 0x000b781401007387 */ /* 0x000fe80000100800 */
[----:B--2---:R-:W-:Y:S01]  /*a9bc0*/  STL.64 [R1+0x3318], R28 ;  /* 0x0033181c01007387 */ /* 0x004fe20000100a00 */
[----:B---3--:R-:W-:-:S05]  /*a9bd0*/  IADD3 R14, P0, PT, R12, R4, RZ ;  /* 0x000000040c0e7210 */ /* 0x008fca0007f1e0ff */
[----:B------:R0:W-:Y:S04]  /*a9be0*/  STL [R1+0xb68], R14 ;  /* 0x000b680e01007387 */ /* 0x0001e80000100800 */
[----:B0-----:R-:W2:Y:S01]  /*a9bf0*/  LDL.LU.64 R14, [R1+0x3328] ;  /* 0x00332800010e7983 */ /* 0x001ea20000300a00 */
[C---:B------:R-:W-:Y:S02]  /*a9c00*/  IMAD.X R9, R2.reuse, 0x1, R7, P3 ;  /* 0x0000000102097824 */ /* 0x040fe400018e0607 */
[----:B------:R-:W-:Y:S02]  /*a9c10*/  IMAD.MOV.U32 R29, RZ, RZ, R21 ;  /* 0x000000ffff1d7224 */ /* 0x000fe400078e0015 */
[----:B------:R-:W-:Y:S01]  /*a9c20*/  IMAD.X R29, R2, 0x1, R5, P1 ;  /* 0x00000001021d7824 */ /* 0x000fe200008e0605 */
[----:B------:R0:W-:Y:S04]  /*a9c30*/  STL.64 [R1+0xb70], R8 ;  /* 0x000b700801007387 */ /* 0x0001e80000100a00 */
[----:B0-----:R-:W3:Y:S04]  /*a9c40*/  LDL.LU.64 R8, [R1+0x3320] ;  /* 0x0033200001087983 */ /* 0x001ee80000300a00 */
[----:B------:R-:W-:Y:S04]  /*a9c50*/  STL [R1+0xb7c], R29 ;  /* 0x000b7c1d01007387 */ /* 0x000fe80000100800 */
[----:B--2---:R0:W-:Y:S04]  /*a9c60*/  STL.64 [R1+0x3310], R14 ;  /* 0x0033100e01007387 */ /* 0x0041e80000100a00 */
[----:B0-----:R1:W2:Y:S01]  /*a9c70*/  LDL.64 R14, [R1+0xb68] ;  /* 0x000b6800010e7983 */ /* 0x0012a20000100a00 */
[----:B------:R-:W-:Y:S01]  /*a9c80*/  SHF.R.S32.HI R21, RZ, 0x1f, R12 ;  /* 0x0000001fff157819 */ /* 0x000fe2000001140c */
[----:B------:R-:W-:Y:S01]  /*a9c90*/  IMAD.MOV.U32 R28, RZ, RZ, R20 ;  /* 0x000000ffff1c7224 */ /* 0x000fe200078e0014 */
[----:B------:R-:W-:-:S05]  /*a9ca0*/  IADD3 R28, P1, PT, R12, R6, RZ ;  /* 0x000000060c1c7210 */ /* 0x000fca0007f3e0ff */
[C---:B------:R-:W-:Y:S02]  /*a9cb0*/  IMAD.X R29, R21.reuse, 0x1, R7, P1 ;  /* 0x00000001151d7824 */ /* 0x040fe400008e0607 */
[----:B--2---:R-:W-:-:S05]  /*a9cc0*/  IMAD.X R15, R21, 0x1, R5, P0 ;  /* 0x00000001150f7824 */ /* 0x004fca00000e0605 */
[----:B------:R-:W-:Y:S04]  /*a9cd0*/  STL [R1+0xb6c], R15 ;  /* 0x000b6c0f01007387 */ /* 0x000fe80000100800 */
[----:B---3--:R-:W-:Y:S04]  /*a9ce0*/  STL.64 [R1+0x3288], R8 ;  /* 0x0032880801007387 */ /* 0x008fe80000100a00 */
[----:B------:R-:W-:Y:S04]  /*a9cf0*/  STL [R1+0x32fc], R9 ;  /* 0x0032fc0901007387 */ /* 0x000fe80000100800 */
[----:B------:R0:W-:Y:S04]  /*a9d00*/  STL.64 [R1+0xb60], R28 ;  /* 0x000b601c01007387 */ /* 0x0001e80000100a00 */
[----:B0-----:R-:W2:Y:S01]  /*a9d10*/  LDL.LU.64 R28, [R1+0x3318] ;  /* 0x00331800011c7983 */ /* 0x001ea20000300a00 */
[----:B------:R-:W-:-:S02]  /*a9d20*/  SHF.R.S32.HI R2, RZ, 0x1f, R13 ;  /* 0x0000001fff027819 */ /* 0x000fc4000001140d */
[C---:B------:R-:W-:Y:S02]  /*a9d30*/  IADD3 R14, P0, PT, R13.reuse, R4, RZ ;  /* 0x000000040d0e7210 */ /* 0x040fe40007f1e0ff */
[----:B------:R-:W-:-:S03]  /*a9d40*/  IADD3 R12, P3, PT, R13, R6, RZ ;  /* 0x000000060d0c7210 */ /* 0x000fc60007f7e0ff */
[C---:B------:R-:W-:Y:S02]  /*a9d50*/  IMAD.X R15, R2.reuse, 0x1, R5, P0 ;  /* 0x00000001020f7824 */ /* 0x040fe400000e0605 */
[----:B------:R-:W-:Y:S01]  /*a9d60*/  IMAD.X R13, R2, 0x1, R7, P3 ;  /* 0x00000001020d7824 */ /* 0x000fe200018e0607 */
[----:B------:R-:W-:Y:S02]  /*a9d70*/  SHF.R.S32.HI R2, RZ, 0x1f, R27 ;  /* 0x0000001fff027819 */ /* 0x000fe4000001141b */
[----:B------:R0:W-:Y:S01]  /*a9d80*/  STL.64 [R1+0xb58], R14 ;  /* 0x000b580e01007387 */ /* 0x0001e20000100a00 */
[----:B------:R-:W-:-:S03]  /*a9d90*/  VIADD R20, R8, UR31 ;  /* 0x0000001f08147c36 */ /* 0x000fc60008000000 */
[----:B------:R3:W-:Y:S01]  /*a9da0*/  STL.64 [R1+0xb50], R12 ;  /* 0x000b500c01007387 */ /* 0x0007e20000100a00 */
[C---:B0-----:R-:W-:Y:S02]  /*a9db0*/  IADD3 R14, P1, PT, R27.reuse, R4, RZ ;  /* 0x000000041b0e7210 */ /* 0x041fe40007f3e0ff */
[----:B---3--:R-:W-:-:S03]  /*a9dc0*/  IADD3 R12, P3, PT, R27, R6, RZ ;  /* 0x000000061b0c7210 */ /* 0x008fc60007f7e0ff */
[C---:B------:R-:W-:Y:S02]  /*a9dd0*/  IMAD.X R15, R2.reuse, 0x1, R5, P1 ;  /* 0x00000001020f7824 */ /* 0x040fe400008e0605 */
[----:B------:R-:W-:-:S03]  /*a9de0*/  IMAD.X R13, R2, 0x1, R7, P3 ;  /* 0x00000001020d7824 */ /* 0x000fc600018e0607 */
[----:B------:R0:W-:Y:S04]  /*a9df0*/  STL.64 [R1+0xb48], R14 ;  /* 0x000b480e01007387 */ /* 0x0001e80000100a00 */
[----:B0-----:R-:W3:Y:S04]  /*a9e00*/  LDL.LU.64 R14, [R1+0x3310] ;  /* 0x00331000010e7983 */ /* 0x001ee80000300a00 */
[----:B------:R-:W-:Y:S01]  /*a9e10*/  STL.64 [R1+0xb40], R12 ;  /* 0x000b400c01007387 */ /* 0x000fe20000100a00 */
[----:B--2---:R-:W-:Y:S01]  /*a9e20*/  SHF.R.S32.HI R21, RZ, 0x1f, R29 ;  /* 0x0000001fff157819 */ /* 0x004fe2000001141d */
[----:B------:R-:W-:Y:S01]  /*a9e30*/  IMAD.MOV.U32 R27, RZ, RZ, R28 ;  /* 0x000000ffff1b7224 */ /* 0x000fe200078e001c */
[----:B------:R-:W-:-:S02]  /*a9e40*/  IADD3 R8, P0, PT, R29, R4, RZ ;  /* 0x000000041d087210 */ /* 0x000fc40007f1e0ff */
[----:B------:R-:W-:-:S03]  /*a9e50*/  IADD3 R28, P1, PT, R29, R6, RZ ;  /* 0x000000061d1c7210 */ /* 0x000fc60007f3e0ff */
[C---:B------:R-:W-:Y:S02]  /*a9e60*/  IMAD.X R9, R21.reuse, 0x1, R5, P0 ;  /* 0x0000000115097824 */ /* 0x040fe400000e0605 */
[----:B------:R-:W-:-:S03]  /*a9e70*/  IMAD.X R29, R21, 0x1, R7, P1 ;  /* 0x00000001151d7824 */ /* 0x000fc600008e0607 */
[----:B------:R-:W-:Y:S04]  /*a9e80*/  STL.64 [R1+0xb38], R8 ;  /* 0x000b380801007387 */ /* 0x000fe80000100a00 */
[----:B------:R-:W-:Y:S04]  /*a9e90*/  STL [R1+0x3300], R20 ;  /* 0x0033001401007387 */ /* 0x000fe80000100800 */
[----:B------:R0:W-:Y:S04]  /*a9ea0*/  STL.64 [R1+0xb30], R28 ;  /* 0x000b301c01007387 */ /* 0x0001e80000100a00 */
[----:B0-----:R-:W2:Y:S01]  /*a9eb0*/  LDL.LU.64 R28, [R1+0x3308] ;  /* 0x00330800011c7983 */ /* 0x001ea20000300a00 */
[----:B------:R-:W-:-:S02]  /*a9ec0*/  SHF.R.S32.HI R2, RZ, 0x1f, R24 ;  /* 0x0000001fff027819 */ /* 0x000fc40000011418 */
[C---:B------:R-:W-:Y:S02]  /*a9ed0*/  IADD3 R12, P0, PT, R24.reuse, R4, RZ ;  /* 0x00000004180c7210 */ /* 0x040fe40007f1e0ff */
[----:B------:R-:W-:Y:S01]  /*a9ee0*/  IADD3 R8, P3, PT, R24, R6, RZ ;  /* 0x0000000618087210 */ /* 0x000fe20007f7e0ff */
[----:B------:R-:W-:Y:S02]  /*a9ef0*/  IMAD.MOV.U32 R24, RZ, RZ, R19 ;  /* 0x000000ffff187224 */ /* 0x000fe400078e0013 */
[C---:B------:R-:W-:Y:S02]  /*a9f00*/  IMAD.X R13, R2.reuse, 0x1, R5, P0 ;  /* 0x00000001020d7824 */ /* 0x040fe400000e0605 */
[----:B------:R-:W-:Y:S01]  /*a9f10*/  IMAD.X R9, R2, 0x1, R7, P3 ;  /* 0x0000000102097824 */ /* 0x000fe200018e0607 */
[----:B------:R-:W-:Y:S01]  /*a9f20*/  SHF.R.S32.HI R2, RZ, 0x1f, R22 ;  /* 0x0000001fff027819 */ /* 0x000fe20000011416 */
[----:B------:R-:W-:Y:S01]  /*a9f30*/  VIADD R19, R20, UR32 ;  /* 0x0000002014137c36 */ /* 0x000fe20008000000 */
[----:B------:R-:W-:Y:S01]  /*a9f40*/  IADD3 R20, P1, PT, R22, R4, RZ ;  /* 0x0000000416147210 */ /* 0x000fe20007f3e0ff */
[----:B------:R0:W-:Y:S04]  /*a9f50*/  STL.64 [R1+0xb28], R12 ;  /* 0x000b280c01007387 */ /* 0x0001e80000100a00 */
[----:B------:R5:W-:Y:S01]  /*a9f60*/  STL.64 [R1+0xb20], R8 ;  /* 0x000b200801007387 */ /* 0x000be20000100a00 */
[----:B------:R-:W-:Y:S01]  /*a9f70*/  IMAD.X R21, R2, 0x1, R5, P1 ;  /* 0x0000000102157824 */ /* 0x000fe200008e0605 */
[----:B0-----:R-:W-:-:S02]  /*a9f80*/  IADD3 R12, P3, PT, R22, R6, RZ ;  /* 0x00000006160c7210 */ /* 0x001fc40007f7e0ff */
[----:B------:R-:W-:Y:S02]  /*a9f90*/  SHF.R.S32.HI R22, RZ, 0x1f, R23 ;  /* 0x0000001fff167819 */ /* 0x000fe40000011417 */
[C---:B-----5:R-:W-:Y:S01]  /*a9fa0*/  IADD3 R8, P0, PT, R23.reuse, R4, RZ ;  /* 0x0000000417087210 */ /* 0x060fe20007f1e0ff */
[----:B------:R-:W-:Y:S01]  /*a9fb0*/  IMAD.X R13, R2, 0x1, R7, P3 ;  /* 0x00000001020d7824 */ /* 0x000fe200018e0607 */
[----:B------:R0:W-:Y:S03]  /*a9fc0*/  STL.64 [R1+0xb18], R20 ;  /* 0x000b181401007387 */ /* 0x0001e60000100a00 */
[----:B------:R-:W-:Y:S01]  /*a9fd0*/  IMAD.X R9, R22, 0x1, R5, P0 ;  /* 0x0000000116097824 */ /* 0x000fe200000e0605 */
[----:B------:R5:W-:Y:S04]  /*a9fe0*/  STL.64 [R1+0xb10], R12 ;  /* 0x000b100c01007387 */ /* 0x000be80000100a00 */
[----:B------:R1:W-:Y:S01]  /*a9ff0*/  STL.64 [R1+0xb08], R8 ;  /* 0x000b080801007387 */ /* 0x0003e20000100a00 */
[----:B0-----:R-:W-:-:S05]  /*aa000*/  IADD3 R20, P1, PT, R23, R6, RZ ;  /* 0x0000000617147210 */ /* 0x001fca0007f3e0ff */
[----:B------:R-:W-:Y:S01]  /*aa010*/  IMAD.X R21, R22, 0x1, R7, P1 ;  /* 0x0000000116157824 */ /* 0x000fe200008e0607 */
[----:B------:R-:W-:-:S04]  /*aa020*/  IADD3 R22, P1, PT, R25, R4, RZ ;  /* 0x0000000419167210 */ /* 0x000fc80007f3e0ff */
[----:B------:R0:W-:Y:S01]  /*aa030*/  STL.64 [R1+0xb00], R20 ;  /* 0x000b001401007387 */ /* 0x0001e20000100a00 */
[----:B--2---:R-:W-:Y:S02]  /*aa040*/  SHF.R.S32.HI R2, RZ, 0x1f, R29 ;  /* 0x0000001fff027819 */ /* 0x004fe4000001141d */
[C---:B-----5:R-:W-:Y:S02]  /*aa050*/  IADD3 R12, P0, PT, R29.reuse, R4, RZ ;  /* 0x000000041d0c7210 */ /* 0x060fe40007f1e0ff */
[----:B-1----:R-:W-:-:S03]  /*aa060*/  IADD3 R8, P3, PT, R29, R6, RZ ;  /* 0x000000061d087210 */ /* 0x002fc60007f7e0ff */
[C---:B------:R-:W-:Y:S02]  /*aa070*/  IMAD.X R13, R2.reuse, 0x1, R5, P0 ;  /* 0x00000001020d7824 */ /* 0x040fe400000e0605 */
[----:B------:R-:W-:Y:S01]  /*aa080*/  IMAD.X R9, R2, 0x1, R7, P3 ;  /* 0x0000000102097824 */ /* 0x000fe200018e0607 */
[----:B------:R-:W-:Y:S02]  /*aa090*/  SHF.R.S32.HI R2, RZ, 0x1f, R25 ;  /* 0x0000001fff027819 */ /* 0x000fe40000011419 */
[----:B0-----:R-:W-:Y:S01]  /*aa0a0*/  IADD3 R20, P3, PT, R25, R6, RZ ;  /* 0x0000000619147210 */ /* 0x001fe20007f7e0ff */
[----:B------:R0:W-:Y:S04]  /*aa0b0*/  STL.64 [R1+0xaf8], R12 ;  /* 0x000af80c01007387 */ /* 0x0001e80000100a00 */
[----:B------:R1:W-:Y:S01]  /*aa0c0*/  STL.64 [R1+0xaf0], R8 ;  /* 0x000af00801007387 */ /* 0x0003e20000100a00 */
[----:B------:R-:W-:-:S02]  /*aa0d0*/  IMAD.X R21, R2, 0x1, R7, P3 ;  /* 0x0000000102157824 */ /* 0x000fc400018e0607 */
[--C-:B------:R-:W-:Y:S01]  /*aa0e0*/  IMAD.X R23, R2, 0x1, R5.reuse, P1 ;  /* 0x0000000102177824 */ /* 0x100fe200008e0605 */
[----:B0-----:R-:W-:Y:S02]  /*aa0f0*/  SHF.R.S32.HI R12, RZ, 0x1f, R24 ;  /* 0x0000001fff0c7819 */ /* 0x001fe40000011418 */
[----:B-1----:R-:W-:Y:S01]  /*aa100*/  IADD3 R8, P0, PT, R24, R4, RZ ;  /* 0x0000000418087210 */ /* 0x002fe20007f1e0ff */
[----:B------:R0:W-:Y:S04]  /*aa110*/  STL.64 [R1+0xae0], R20 ;  /* 0x000ae01401007387 */ /* 0x0001e80000100a00 */
[----:B------:R-:W-:Y:S01]  /*aa120*/  IMAD.X R9, R12, 0x1, R5, P0 ;  /* 0x000000010c097824 */ /* 0x000fe200000e0605 */
[----:B------:R-:W-:Y:S01]  /*aa130*/  STL.64 [R1+0xae8], R22 ;  /* 0x000ae81601007387 */ /* 0x000fe20000100a00 */
[----:B------:R-:W-:-:S03]  /*aa140*/  SHF.R.S32.HI R2, RZ, 0x1f, R28 ;  /* 0x0000001fff027819 */ /* 0x000fc6000001141c */
[----:B------:R1:W-:Y:S01]  /*aa150*/  STL.64 [R1+0xad8], R8 ;  /* 0x000ad80801007387 */ /* 0x0003e20000100a00 */
[----:B0-----:R-:W-:Y:S02]  /*aa160*/  IADD3 R20, P1, PT, R24, R6, RZ ;  /* 0x0000000618147210 */ /* 0x001fe40007f3e0ff */
[----:B------:R-:W-:-:S03]  /*aa170*/  IADD3 R24, P0, PT, R28, R4, RZ ;  /* 0x000000041c187210 */ /* 0x000fc60007f1e0ff */
[----:B------:R-:W-:Y:S01]  /*aa180*/  IMAD.X R21, R12, 0x1, R7, P1 ;  /* 0x000000010c157824 */ /* 0x000fe200008e0607 */
[----:B-1----:R-:W-:Y:S01]  /*aa190*/  IADD3 R8, P3, PT, R28, R6, RZ ;  /* 0x000000061c087210 */ /* 0x002fe20007f7e0ff */
[----:B------:R-:W-:-:S03]  /*aa1a0*/  IMAD.X R25, R2, 0x1, R5, P0 ;  /* 0x0000000102197824 */ /* 0x000fc600000e0605 */
[----:B------:R0:W-:Y:S01]  /*aa1b0*/  STL.64 [R1+0xad0], R20 ;  /* 0x000ad01401007387 */ /* 0x0001e20000100a00 */
[----:B------:R-:W-:Y:S01]  /*aa1c0*/  IMAD.X R9, R2, 0x1, R7, P3 ;  /* 0x0000000102097824 */ /* 0x000fe200018e0607 */
[----:B------:R-:W-:Y:S01]  /*aa1d0*/  SHF.R.S32.HI R2, RZ, 0x1f, R17 ;  /* 0x0000001fff027819 */ /* 0x000fe20000011411 */
[----:B------:R-:W-:Y:S01]  /*aa1e0*/  IMAD.MOV.U32 R22, RZ, RZ, R16 ;  /* 0x000000ffff167224 */ /* 0x000fe200078e0010 */
[----:B0-----:R-:W2:Y:S04]  /*aa1f0*/  LDL.LU R20, [R1+0x3300] ;  /* 0x0033000001147983 */ /* 0x001ea80000300800 */
[----:B------:R0:W-:Y:S04]  /*aa200*/  STL.64 [R1+0xac8], R24 ;  /* 0x000ac81801007387 */ /* 0x0001e80000100a00 */
[----:B------:R1:W-:Y:S01]  /*aa210*/  STL.64 [R1+0xac0], R8 ;  /* 0x000ac00801007387 */ /* 0x0003e20000100a00 */
[----:B------:R-:W-:-:S02]  /*aa220*/  SHF.R.S32.HI R12, RZ, 0x1f, R27 ;  /* 0x0000001fff0c7819 */ /* 0x000fc4000001141b */
[----:B------:R-:W-:Y:S02]  /*aa230*/  IADD3 R16, P0, PT, R27, R4, RZ ;  /* 0x000000041b107210 */ /* 0x000fe40007f1e0ff */
[C---:B0-----:R-:W-:Y:S02]  /*aa240*/  IADD3 R24, P3, PT, R17.reuse, R6, RZ ;  /* 0x0000000611187210 */ /* 0x041fe40007f7e0ff */
[----:B-1----:R-:W-:-:S03]  /*aa250*/  IADD3 R8, P1, PT, R17, R4, RZ ;  /* 0x0000000411087210 */ /* 0x002fc60007f3e0ff */
[C---:B------:R-:W-:Y:S02]  /*aa260*/  IMAD.X R25, R2.reuse, 0x1, R7, P3 ;  /* 0x0000000102197824 */ /* 0x040fe400018e0607 */
[--C-:B------:R-:W-:Y:S02]  /*aa270*/  IMAD.X R9, R2, 0x1, R5.reuse, P1 ;  /* 0x0000000102097824 */ /* 0x100fe400008e0605 */
[C---:B------:R-:W-:Y:S02]  /*aa280*/  IMAD.X R17, R12.reuse, 0x1, R5, P0 ;  /* 0x000000010c117824 */ /* 0x040fe400000e0605 */
[----:B------:R-:W-:Y:S01]  /*aa290*/  VIADD R29, R19, UR33 ;  /* 0x00000021131d7c36 */ /* 0x000fe20008000000 */
[----:B------:R0:W-:Y:S01]  /*aa2a0*/  STL.64 [R1+0xab8], R8 ;  /* 0x000ab80801007387 */ /* 0x0001e20000100a00 */
[----:B------:R-:W-:Y:S01]  /*aa2b0*/  IMAD.MOV.U32 R13, RZ, RZ, R26 ;  /* 0x000000ffff0d7224 */ /* 0x000fe200078e001a */
[-C--:B------:R-:W-:Y:S01]  /*aa2c0*/  IADD3 R26, P1, PT, R27, R6.reuse, RZ ;  /* 0x000000061b1a7210 */ /* 0x080fe20007f3e0ff */
[----:B------:R-:W-:Y:S01]  /*aa2d0*/  VIADD R28, R29, UR35 ;  /* 0x000000231d1c7c36 */ /* 0x000fe20008000000 */
[C---:B---3--:R-:W-:Y:S01]  /*aa2e0*/  IADD3 R2, P3, PT, R15.reuse, R6, RZ ;  /* 0x000000060f027210 */ /* 0x048fe20007f7e0ff */
[----:B------:R-:W-:Y:S01]  /*aa2f0*/  UMOV UR69, UR4 ;  /* 0x0000000400457c82 */ /* 0x000fe20008000000 */
[----:B------:R-:W1:Y:S01]  /*aa300*/  LDCU.64 UR32, c[0x0][0x398] ;  /* 0x00007300ff2077ac */ /* 0x000e620008000a00 */
[----:B0-----:R-:W3:Y:S01]  /*aa310*/  LDL.LU R9, [R1+0x32fc] ;  /* 0x0032fc0001097983 */ /* 0x001ee20000300800 */
[----:B------:R-:W-:Y:S01]  /*aa320*/  SHF.R.S32.HI R8, RZ, 0x1f, R15 ;  /* 0x0000001fff087819 */ /* 0x000fe2000001140f */
[----:B------:R-:W-:Y:S01]  /*aa330*/  IMAD.X R27, R12, 0x1, R7, P1 ;  /* 0x000000010c1b7824 */ /* 0x000fe200008e0607 */
[----:B------:R-:W-:Y:S01]  /*aa340*/  SHF.R.S32.HI R21, RZ, 0x1f, R13 ;  /* 0x0000001fff157819 */ /* 0x000fe2000001140d */
[----:B------:R0:W-:Y:S01]  /*aa350*/  STL.64 [R1+0xab0], R24 ;  /* 0x000ab01801007387 */ /* 0x0001e20000100a00 */
[----:B------:R-:W5:Y:S03]  /*aa360*/  LDCU.64 UR4, c[0x0][0x398] ;  /* 0x00007300ff0477ac */ /* 0x000f660008000a00 */
[----:B0-----:R-:W2:Y:S04]  /*aa370*/  LDL.LU R25, [R1+0x32f8] ;  /* 0x0032f80001197983 */ /* 0x001ea80000300800 */
[----:B------:R0:W-:Y:S04]  /*aa380*/  STL.64 [R1+0xaa8], R16 ;  /* 0x000aa81001007387 */ /* 0x0001e80000100a00 */
[----:B------:R1:W-:Y:S01]  /*aa390*/  STL.64 [R1+0x30e0], R28 ;  /* 0x0030e01c01007387 */ /* 0x0003e20000100a00 */
[----:B0-----:R-:W-:Y:S01]  /*aa3a0*/  IADD3 R16, P0, PT, R15, R4, RZ ;  /* 0x000000040f107210 */ /* 0x001fe20007f1e0ff */
[----:B------:R-:W-:-:S02]  /*aa3b0*/  IMAD.MOV.U32 R15, RZ, RZ, R18 ;  /* 0x000000ffff0f7224 */ /* 0x000fc400078e0012 */
[----:B------:R0:W-:Y:S01]  /*aa3c0*/  STL [R1+0xa90], R2 ;  /* 0x000a900201007387 */ /* 0x0001e20000100800 */
[----:B------:R-:W-:Y:S02]  /*aa3d0*/  VIADD R18, R28, UR37 ;  /* 0x000000251c127c36 */ /* 0x000fe40008000000 */
[C---:B------:R-:W-:Y:S02]  /*aa3e0*/  IMAD.X R17, R8.reuse, 0x1, R5, P0 ;  /* 0x0000000108117824 */ /* 0x040fe400000e0605 */
[----:B-1----:R-:W-:Y:S02]  /*aa3f0*/  IMAD.MOV.U32 R28, RZ, RZ, R2 ;  /* 0x000000ffff1c7224 */ /* 0x002fe400078e0002 */
[----:B------:R-:W-:Y:S02]  /*aa400*/  IMAD.MOV.U32 R29, RZ, RZ, R3 ;  /* 0x000000ffff1d7224 */ /* 0x000fe400078e0003 */
[----:B0-----:R-:W2:Y:S04]  /*aa410*/  LDL.LU.64 R2, [R1+0x32f0] ;  /* 0x0032f00001027983 */ /* 0x001ea80000300a00 */
[----:B------:R0:W-:Y:S04]  /*aa420*/  STL.64 [R1+0xaa0], R26 ;  /* 0x000aa01a01007387 */ /* 0x0001e80000100a00 */
[----:B0-----:R-:W2:Y:S04]  /*aa430*/  LDL.LU.64 R26, [R1+0x32e8] ;  /* 0x0032e800011a7983 */ /* 0x001ea80000300a00 */
[----:B------:R0:W-:Y:S04]  /*aa440*/  STL.64 [R1+0xa98], R16 ;  /* 0x000a981001007387 */ /* 0x0001e80000100a00 */
[----:B0-----:R-:W2:Y:S01]  /*aa450*/  LDL.LU.64 R16, [R1+0x32e0] ;  /* 0x0032e00001107983 */ /* 0x001ea20000300a00 */
[----:B------:R-:W-:-:S05]  /*aa460*/  IMAD.X R29, R8, 0x1, R7, P3 ;  /* 0x00000001081d7824 */ /* 0x000fca00018e0607 */
[----:B------:R-:W-:Y:S01]  /*aa470*/  STL [R1+0xa94], R29 ;  /* 0x000a941d01007387 */ /* 0x000fe20000100800 */
[C---:B------:R-:W-:Y:S01]  /*aa480*/  IADD3 R28, P3, PT, R13.reuse, R6, RZ ;  /* 0x000000060d1c7210 */ /* 0x040fe20007f7e0ff */
[----:B--2---:R-:W-:Y:S01]  /*aa490*/  IMAD.MOV.U32 R24, RZ, RZ, R16 ;  /* 0x000000ffff187224 */ /* 0x004fe200078e0010 */
[----:B------:R-:W-:Y:S01]  /*aa4a0*/  IADD3 R16, P1, PT, R13, R4, RZ ;  /* 0x000000040d107210 */ /* 0x000fe20007f3e0ff */
[----:B------:R-:W-:-:S04]  /*aa4b0*/  IMAD.MOV.U32 R23, RZ, RZ, R17 ;  /* 0x000000ffff177224 */ /* 0x000fc800078e0011 */
[----:B------:R-:W-:-:S05]  /*aa4c0*/  IMAD.X R17, R21, 0x1, R5, P1 ;  /* 0x0000000115117824 */ /* 0x000fca00008e0605 */
[----:B------:R0:W-:Y:S04]  /*aa4d0*/  STL.64 [R1+0xa88], R16 ;  /* 0x000a881001007387 */ /* 0x0001e80000100a00 */
[----:B0-----:R-:W2:Y:S01]  /*aa4e0*/  LDL.LU.64 R16, [R1+0x32d8] ;  /* 0x0032d80001107983 */ /* 0x001ea20000300a00 */
[----:B------:R-:W-:Y:S01]  /*aa4f0*/  IMAD.X R29, R21, 0x1, R7, P3 ;  /* 0x00000001151d7824 */ /* 0x000fe200018e0607 */
[----:B------:R-:W-:Y:S02]  /*aa500*/  SHF.R.S32.HI R8, RZ, 0x1f, R22 ;  /* 0x0000001fff087819 */ /* 0x000fe40000011416 */
[----:B------:R-:W-:Y:S02]  /*aa510*/  IADD3 R12, P0, PT, R22, R4, RZ ;  /* 0x00000004160c7210 */ /* 0x000fe40007f1e0ff */
[----:B------:R0:W-:Y:S01]  /*aa520*/  STL.64 [R1+0xa80], R28 ;  /* 0x000a801c01007387 */ /* 0x0001e20000100a00 */
[----:B------:R-:W-:-:S02]  /*aa530*/  IMAD.MOV.U32 R21, RZ, RZ, R26 ;  /* 0x000000ffff157224 */ /* 0x000fc400078e001a */
[----:B0-----:R-:W-:-:S04]  /*aa540*/  IMAD.MOV.U32 R29, RZ, RZ, R8 ;  /* 0x000000ffff1d7224 */ /* 0x001fc800078e0008 */
[----:B------:R-:W-:Y:S01]  /*aa550*/  IMAD.X R13, R29, 0x1, R5, P0 ;  /* 0x000000011d0d7824 */ /* 0x000fe200000e0605 */
[----:B------:R-:W-:-:S04]  /*aa560*/  IADD3 R28, P1, PT, R22, R6, RZ ;  /* 0x00000006161c7210 */ /* 0x000fc80007f3e0ff */
[----:B------:R0:W-:Y:S01]  /*aa570*/  STL.64 [R1+0xa78], R12 ;  /* 0x000a780c01007387 */ /* 0x0001e20000100a00 */
[----:B------:R-:W-:Y:S02]  /*aa580*/  IMAD.X R29, R29, 0x1, R7, P1 ;  /* 0x000000011d1d7824 */ /* 0x000fe400008e0607 */
[----:B------:R-:W-:Y:S01]  /*aa590*/  IMAD.MOV.U32 R22, RZ, RZ, R27 ;  /* 0x000000ffff167224 */ /* 0x000fe200078e001b */
[----:B------:R-:W-:Y:S04]  /*aa5a0*/  STL.64 [R1+0x30e8], R18 ;  /* 0x0030e81201007387 */ /* 0x000fe80000100a00 */
[----:B------:R-:W-:Y:S01]  /*aa5b0*/  STL.64 [R1+0xa70], R28 ;  /* 0x000a701c01007387 */ /* 0x000fe20000100a00 */
[----:B--2---:R-:W-:Y:S02]  /*aa5c0*/  SHF.R.S32.HI R8, RZ, 0x1f, R17 ;  /* 0x0000001fff087819 */ /* 0x004fe40000011411 */
[----:B0-----:R-:W-:-:S02]  /*aa5d0*/  IADD3 R12, P3, PT, R17, R6, RZ ;  /* 0x00000006110c7210 */ /* 0x001fc40007f7e0ff */
[----:B------:R-:W-:-:S03]  /*aa5e0*/  IADD3 R26, P0, PT, R17, R4, RZ ;  /* 0x00000004111a7210 */ /* 0x000fc60007f1e0ff */
[C---:B------:R-:W-:Y:S02]  /*aa5f0*/  IMAD.X R13, R8.reuse, 0x1, R7, P3 ;  /* 0x00000001080d7824 */ /* 0x040fe400018e0607 */
[----:B------:R-:W-:Y:S01]  /*aa600*/  IMAD.X R27, R8, 0x1, R5, P0 ;  /* 0x00000001081b7824 */ /* 0x000fe200000e0605 */
[----:B------:R-:W-:Y:S02]  /*aa610*/  SHF.R.S32.HI R8, RZ, 0x1f, R14 ;  /* 0x0000001fff087819 */ /* 0x000fe4000001140e */
[----:B------:R0:W-:Y:S04]  /*aa620*/  STL.64 [R1+0xa60], R12 ;  /* 0x000a600c01007387 */ /* 0x0001e80000100a00 */
[----:B------:R1:W-:Y:S01]  /*aa630*/  STL.64 [R1+0xa68], R26 ;  /* 0x000a681a01007387 */ /* 0x0003e20000100a00 */
[----:B0-----:R-:W-:-:S02]  /*aa640*/  IADD3 R12, P1, PT, R14, R4, RZ ;  /* 0x000000040e0c7210 */ /* 0x001fc40007f3e0ff */
[----:B-1----:R-:W-:-:S03]  /*aa650*/  IADD3 R26, P3, PT, R14, R6, RZ ;  /* 0x000000060e1a7210 */ /* 0x002fc60007f7e0ff */
[C---:B------:R-:W-:Y:S02]  /*aa660*/  IMAD.X R13, R8.reuse, 0x1, R5, P1 ;  /* 0x00000001080d7824 */ /* 0x040fe400008e0605 */
[----:B------:R-:W-:-:S03]  /*aa670*/  IMAD.X R27, R8, 0x1, R7, P3 ;  /* 0x00000001081b7824 */ /* 0x000fc600018e0607 */
[----:B------:R0:W-:Y:S04]  /*aa680*/  STL.64 [R1+0xa58], R12 ;  /* 0x000a580c01007387 */ /* 0x0001e80000100a00 */
[----:B0-----:R-:W2:Y:S04]  /*aa690*/  LDL.LU.64 R12, [R1+0x32d0] ;  /* 0x0032d000010c7983 */ /* 0x001ea80000300a00 */
[----:B------:R0:W-:Y:S04]  /*aa6a0*/  STL.64 [R1+0xa50], R26 ;  /* 0x000a501a01007387 */ /* 0x0001e80000100a00 */
[----:B0-----:R-:W2:Y:S01]  /*aa6b0*/  LDL.LU.64 R26, [R1+0x32c8] ;  /* 0x0032c800011a7983 */ /* 0x001ea20000300a00 */
[----:B------:R-:W-:Y:S01]  /*aa6c0*/  VIADD R17, R18, UR38 ;  /* 0x0000002612117c36 */ /* 0x000fe20008000000 */
[----:B------:R-:W-:-:S02]  /*aa6d0*/  SHF.R.S32.HI R18, RZ, 0x1f, R15 ;  /* 0x0000001fff127819 */ /* 0x000fc4000001140f */
[C---:B------:R-:W-:Y:S02]  /*aa6e0*/  IADD3 R28, P0, PT, R15.reuse, R4, RZ ;  /* 0x000000040f1c7210 */ /* 0x040fe40007f1e0ff */
[----:B------:R-:W-:-:S03]  /*aa6f0*/  IADD3 R14, P1, PT, R15, R6, RZ ;  /* 0x000000060f0e7210 */ /* 0x000fc60007f3e0ff */
[----:B------:R-:W-:Y:S02]  /*aa700*/  IMAD.X R29, R18, 0x1, R5, P0 ;  /* 0x00000001121d7824 */ /* 0x000fe400000e0605 */
[----:B------:R-:W-:Y:S02]  /*aa710*/  IMAD.MOV.U32 R15, RZ, RZ, R23 ;  /* 0x000000ffff0f7224 */ /* 0x000fe400078e0017 */
[----:B------:R-:W-:Y:S01]  /*aa720*/  IMAD.MOV.U32 R23, RZ, RZ, R24 ;  /* 0x000000ffff177224 */ /* 0x000fe200078e0018 */
[----:B------:R-:W-:Y:S01]  /*aa730*/  STL.64 [R1+0xa48], R28 ;  /* 0x000a481c01007387 */ /* 0x000fe20000100a00 */
[----:B------:R-:W-:Y:S02]  /*aa740*/  IMAD.MOV.U32 R19, RZ, RZ, R0 ;  /* 0x000000ffff137224 */ /* 0x000fe400078e0000 */
[----:B------:R-:W-:Y:S01]  /*aa750*/  VIADD R0, R17, UR39 ;  /* 0x0000002711007c36 */ /* 0x000fe20008000000 */
[----:B------:R0:W-:Y:S01]  /*aa760*/  STL.64 [R1+0x3290], R16 ;  /* 0x0032901001007387 */ /* 0x0001e20000100a00 */
[----:B-----5:R-:W-:Y:S01]  /*aa770*/  UMOV UR26, UR4 ;  /* 0x00000004001a7c82 */ /* 0x020fe20008000000 */
[----:B------:R-:W-:Y:S01]  /*aa780*/  UMOV UR76, UR5 ;  /* 0x00000005004c7c82 */ /* 0x000fe20008000000 */
[----:B------:R-:W1:Y:S01]  /*aa790*/  LDCU.64 UR4, c[0x0][0x398] ;  /* 0x00007300ff0477ac */ /* 0x000e620008000a00 */
[----:B------:R-:W-:Y:S01]  /*aa7a0*/  UMOV UR30, UR32 ;  /* 0x00000020001e7c82 */ /* 0x000fe20008000000 */
[----:B------:R-:W5:Y:S01]  /*aa7b0*/  LDCU.64 UR38, c[0x0][0x398] ;  /* 0x00007300ff2677ac */ /* 0x000f620008000a00 */
[----:B0-----:R-:W-:Y:S01]  /*aa7c0*/  IMAD.MOV.U32 R17, RZ, RZ, R15 ;  /* 0x000000ffff117224 */ /* 0x001fe200078e000f */
[----:B--2---:R-:W-:-:S05]  /*aa7d0*/  IADD3 R24, P0, PT, R27, R4, RZ ;  /* 0x000000041b187210 */ /* 0x004fca0007f1e0ff */
[----:B------:R-:W-:Y:S01]  /*aa7e0*/  STL [R1+0xa38], R24 ;  /* 0x000a381801007387 */ /* 0x000fe20000100800 */
[----:B------:R-:W-:-:S03]  /*aa7f0*/  IMAD.MOV.U32 R16, RZ, RZ, R24 ;  /* 0x000000ffff107224 */ /* 0x000fc600078e0018 */
[----:B------:R0:W-:Y:S02]  /*aa800*/  STL [R1+0x32a8], R17 ;  /* 0x0032a81101007387 */ /* 0x0001e40000100800 */
[----:B0-----:R-:W-:Y:S02]  /*aa810*/  IMAD.MOV.U32 R17, RZ, RZ, R25 ;  /* 0x000000ffff117224 */ /* 0x001fe400078e0019 */
[----:B------:R-:W2:Y:S01]  /*aa820*/  LDL.LU.64 R24, [R1+0x32c0] ;  /* 0x0032c00001187983 */ /* 0x000ea20000300a00 */
[----:B------:R-:W-:Y:S02]  /*aa830*/  SHF.R.S32.HI R8, RZ, 0x1f, R27 ;  /* 0x0000001fff087819 */ /* 0x000fe4000001141b */
[----:B------:R-:W-:Y:S01]  /*aa840*/  IADD3 R28, P3, PT, R27, R6, RZ ;  /* 0x000000061b1c7210 */ /* 0x000fe20007f7e0ff */
[----:B------:R-:W-:Y:S02]  /*aa850*/  IMAD.X R15, R18, 0x1, R7, P1 ;  /* 0x00000001120f7824 */ /* 0x000fe400008e0607 */
[----:B------:R-:W-:-:S02]  /*aa860*/  IMAD.X R17, R8, 0x1, R5, P0 ;  /* 0x0000000108117824 */ /* 0x000fc400000e0605 */
[----:B------:R-:W-:Y:S02]  /*aa870*/  IMAD.X R29, R8, 0x1, R7, P3 ;  /* 0x00000001081d7824 */ /* 0x000fe400018e0607 */
[----:B------:R-:W-:Y:S01]  /*aa880*/  IMAD.MOV.U32 R8, RZ, RZ, R21 ;  /* 0x000000ffff087224 */ /* 0x000fe200078e0015 */
[----:B------:R0:W-:Y:S01]  /*aa890*/  STL.64 [R1+0xa40], R14 ;  /* 0x000a400e01007387 */ /* 0x0001e20000100a00 */
[----:B------:R-:W-:Y:S02]  /*aa8a0*/  IMAD.MOV.U32 R18, RZ, RZ, R22 ;  /* 0x000000ffff127224 */ /* 0x000fe400078e0016 */
[----:B------:R-:W-:Y:S01]  /*aa8b0*/  IMAD.MOV.U32 R22, RZ, RZ, R12 ;  /* 0x000000ffff167224 */ /* 0x000fe200078e000c */
[----:B0-----:R-:W4:Y:S04]  /*aa8c0*/  LDL.LU.64 R14, [R1+0x32b8] ;  /* 0x0032b800010e7983 */ /* 0x001f280000300a00 */
[----:B------:R-:W-:Y:S04]  /*aa8d0*/  STL [R1+0xa3c], R17 ;  /* 0x000a3c1101007387 */ /* 0x000fe80000100800 */
[----:B---3--:R-:W-:Y:S04]  /*aa8e0*/  STL.64 [R1+0x3298], R8 ;  /* 0x0032980801007387 */ /* 0x008fe80000100a00 */
[----:B------:R0:W-:Y:S02]  /*aa8f0*/  STL.64 [R1+0xa30], R28 ;  /* 0x000a301c01007387 */ /* 0x0001e40000100a00 */
[----:B0-----:R-:W-:Y:S01]  /*aa900*/  IMAD.MOV.U32 R28, RZ, RZ, R13 ;  /* 0x000000ffff1c7224 */ /* 0x001fe200078e000d */
[----:B--2---:R-:W-:-:S02]  /*aa910*/  SHF.R.S32.HI R27, RZ, 0x1f, R24 ;  /* 0x0000001fff1b7819 */ /* 0x004fc40000011418 */
[----:B------:R-:W-:-:S05]  /*aa920*/  IADD3 R12, P1, PT, R24, R4, RZ ;  /* 0x00000004180c7210 */ /* 0x000fca0007f3e0ff */
[----:B------:R-:W-:-:S05]  /*aa930*/  IMAD.X R13, R27, 0x1, R5, P1 ;  /* 0x000000011b0d7824 */ /* 0x000fca00008e0605 */
[----:B------:R0:W-:Y:S04]  /*aa940*/  STL.64 [R1+0xa28], R12 ;  /* 0x000a280c01007387 */ /* 0x0001e80000100a00 */
[----:B0-----:R-:W2:Y:S01]  /*aa950*/  LDL.LU.64 R12, [R1+0x32b0] ;  /* 0x0032b000010c7983 */ /* 0x001ea20000300a00 */
[----:B------:R-:W-:Y:S02]  /*aa960*/  IADD3 R16, P3, PT, R24, R6, RZ ;  /* 0x0000000618107210 */ /* 0x000fe40007f7e0ff */
[----:B----4-:R-:W-:-:S03]  /*aa970*/  SHF.R.S32.HI R24, RZ, 0x1f, R15 ;  /* 0x0000001fff187819 */ /* 0x010fc6000001140f */
[----:B------:R-:W-:Y:S01]  /*aa980*/  IMAD.X R17, R27, 0x1, R7, P3 ;  /* 0x000000011b117824 */ /* 0x000fe200018e0607 */
[----:B------:R-:W-:-:S04]  /*aa990*/  IADD3 R8, P0, PT, R15, R4, RZ ;  /* 0x000000040f087210 */ /* 0x000fc80007f1e0ff */
[----:B------:R0:W-:Y:S01]  /*aa9a0*/  STL.64 [R1+0xa18], R16 ;  /* 0x000a181001007387 */ /* 0x0001e20000100a00 */
[----:B------:R-:W-:Y:S01]  /*aa9b0*/  IMAD.X R9, R24, 0x1, R5, P0 ;  /* 0x0000000118097824 */ /* 0x000fe200000e0605 */
[----:B0-----:R-:W-:Y:S02]  /*aa9c0*/  IADD3 R16, P1, PT, R15, R6, RZ ;  /* 0x000000060f107210 */ /* 0x001fe40007f3e0ff */
[----:B------:R-:W-:-:S03]  /*aa9d0*/  SHF.R.S32.HI R15, RZ, 0x1f, R14 ;  /* 0x0000001fff0f7819 */ /* 0x000fc6000001140e */
[----:B------:R-:W-:Y:S01]  /*aa9e0*/  IMAD.X R17, R24, 0x1, R7, P1 ;  /* 0x0000000118117824 */ /* 0x000fe200008e0607 */
[----:B------:R-:W-:Y:S04]  /*aa9f0*/  STL.64 [R1+0xa10], R8 ;  /* 0x000a100801007387 */ /* 0x000fe80000100a00 */
[----:B------:R0:W-:Y:S04]  /*aaa00*/  STL.64 [R1+0x9e8], R16 ;  /* 0x0009e81001007387 */ /* 0x0001e80000100a00 */
[----:B0-----:R-:W3:Y:S01]  /*aaa10*/  LDL.LU R17, [R1+0x32a8] ;  /* 0x0032a80001117983 */ /* 0x001ee20000300800 */
[----:B--2---:R-:W-:Y:S01]  /*aaa20*/  IMAD.MOV.U32 R29, RZ, RZ, R12 ;  /* 0x000000ffff1d7224 */ /* 0x004fe200078e000c */
[----:B------:R-:W-:Y:S01]  /*aaa30*/  IADD3 R12, P0, PT, R14, R4, RZ ;  /* 0x000000040e0c7210 */ /* 0x000fe20007f1e0ff */
[----:B------:R-:W-:-:S04]  /*aaa40*/  IMAD.MOV.U32 R27, RZ, RZ, R13 ;  /* 0x000000ffff1b7224 */ /* 0x000fc800078e000d */
[----:B------:R-:W-:-:S05]  /*aaa50*/  IMAD.X R13, R15, 0x1, R5, P0 ;  /* 0x000000010f0d7824 */ /* 0x000fca00000e0605 */
[----:B------:R0:W-:Y:S04]  /*aaa60*/  STL.64 [R1+0x9e0], R12 ;  /* 0x0009e00c01007387 */ /* 0x0001e80000100a00 */
[----:B0-----:R-:W2:Y:S01]  /*aaa70*/  LDL.LU.64 R12, [R1+0x32a0] ;  /* 0x0032a000010c7983 */ /* 0x001ea20000300a00 */
[----:B------:R-:W-:-:S05]  /*aaa80*/  IADD3 R8, P3, PT, R14, R6, RZ ;  /* 0x000000060e087210 */ /* 0x000fca0007f7e0ff */
[----:B------:R-:W-:-:S05]  /*aaa90*/  IMAD.X R9, R15, 0x1, R7, P3 ;  /* 0x000000010f097824 */ /* 0x000fca00018e0607 */
[----:B------:R0:W-:Y:S02]  /*aaaa0*/  STL.64 [R1+0x998], R8 ;  /* 0x0009980801007387 */ /* 0x0001e40000100a00 */
[----:B0-----:R-:W-:-:S04]  /*aaab0*/  IMAD.MOV.U32 R9, RZ, RZ, R11 ;  /* 0x000000ffff097224 */ /* 0x001fc800078e000b */
[----:B------:R-:W-:Y:S01]  /*aaac0*/  IMAD.MOV.U32 R11, RZ, RZ, R9 ;  /* 0x000000ffff0b7224 */ /* 0x000fe200078e0009 */
[----:B--2---:R-:W-:Y:S02]  /*aaad0*/  SHF.R.S32.HI R14, RZ, 0x1f, R13 ;  /* 0x0000001fff0e7819 */ /* 0x004fe4000001140d */
[----:B------:R-:W-:-:S05]  /*aaae0*/  IADD3 R8, P1, PT, R13, R4, RZ ;  /* 0x000000040d087210 */ /* 0x000fca0007f3e0ff */
[----:B------:R-:W-:-:S05]  /*aaaf0*/  IMAD.X R9, R14, 0x1, R5, P1 ;  /* 0x000000010e097824 */ /* 0x000fca00008e0605 */
[----:B------:R0:W-:Y:S04]  /*aab00*/  STL.64 [R1+0x478], R8 ;  /* 0x0004780801007387 */ /* 0x0001e80000100a00 */
[----:B0-----:R-:W2:Y:S01]  /*aab10*/  LDL.LU.64 R8, [R1+0x3298] ;  /* 0x0032980001087983 */ /* 0x001ea20000300a00 */
[----:B------:R-:W-:Y:S01]  /*aab20*/  IADD3 R16, P3, PT, R13, R6, RZ ;  /* 0x000000060d107210 */ /* 0x000fe20007f7e0ff */
[----:B---3--:R-:W-:Y:S02]  /*aab30*/  IMAD.MOV.U32 R15, RZ, RZ, R17 ;  /* 0x000000ffff0f7224 */ /* 0x008fe400078e0011 */
[----:B------:R-:W-:Y:S02]  /*aab40*/  IMAD.MOV.U32 R24, RZ, RZ, R19 ;  /* 0x000000ffff187224 */ /* 0x000fe400078e0013 */
[----:B------:R-:W-:Y:S01]  /*aab50*/  IMAD.X R17, R14, 0x1, R7, P3 ;  /* 0x000000010e117824 */ /* 0x000fe200018e0607 */
[----:B------:R-:W-:Y:S01]  /*aab60*/  SHF.R.S32.HI R13, RZ, 0x1f, R12 ;  /* 0x0000001fff0d7819 */ /* 0x000fe2000001140c */
[----:B------:R-:W-:Y:S01]  /*aab70*/  IMAD.MOV.U32 R19, RZ, RZ, R10 ;  /* 0x000000ffff137224 */ /* 0x000fe200078e000a */
[----:B------:R-:W-:-:S02]  /*aab80*/  IADD3 R10, P0, PT, R12, R4, RZ ;  /* 0x000000040c0a7210 */ /* 0x000fc40007f1e0ff */
[----:B------:R0:W-:Y:S04]  /*aab90*/  STL.64 [R1+0x470], R16 ;  /* 0x0004701001007387 */ /* 0x0001e80000100a00 */
[----:B0-----:R-:W3:Y:S01]  /*aaba0*/  LDL.LU.64 R16, [R1+0x3290] ;  /* 0x0032900001107983 */ /* 0x001ee20000300a00 */
[----:B--2---:R-:W-:Y:S01]  /*aabb0*/  IMAD.MOV.U32 R14, RZ, RZ, R8 ;  /* 0x000000ffff0e7224 */ /* 0x004fe200078e0008 */
[----:B------:R-:W-:Y:S01]  /*aabc0*/  IADD3 R8, P1, PT, R12, R6, RZ ;  /* 0x000000060c087210 */ /* 0x000fe20007f3e0ff */
[----:B------:R-:W-:Y:S02]  /*aabd0*/  IMAD.MOV.U32 R12, RZ, RZ, R11 ;  /* 0x000000ffff0c7224 */ /* 0x000fe400078e000b */
[----:B------:R-:W-:Y:S02]  /*aabe0*/  IMAD.X R11, R13, 0x1, R5, P0 ;  /* 0x000000010d0b7824 */ /* 0x000fe400000e0605 */
[----:B------:R0:W-:Y:S04]  /*aabf0*/  STL [R1+0x468], R8 ;  /* 0x0004680801007387 */ /* 0x0001e80000100800 */
[----:B0-----:R-:W2:Y:S04]  /*aac00*/  LDL.LU.64 R8, [R1+0x3288] ;  /* 0x0032880001087983 */ /* 0x001ea80000300a00 */
[----:B------:R0:W-:Y:S04]  /*aac10*/  STL.64 [R1+0x950], R10 ;  /* 0x0009500a01007387 */ /* 0x0001e80000100a00 */
[----:B0-----:R-:W4:Y:S01]  /*aac20*/  LDL.LU.64 R10, [R1+0x3280] ;  /* 0x00328000010a7983 */ /* 0x001f220000300a00 */
[----:B------:R-:W-:-:S03]  /*aac30*/  IMAD.MOV.U32 R21, RZ, RZ, R3 ;  /* 0x000000ffff157224 */ /* 0x000fc600078e0003 */
[----:B------:R0:W-:Y:S01]  /*aac40*/  STL.64 [R1+0x3250], R26 ;  /* 0x0032501a01007387 */ /* 0x0001e20000100a00 */
[----:B------:R-:W-:Y:S02]  /*aac50*/  VIADD R3, R0, UR41 ;  /* 0x0000002900037c36 */ /* 0x000fe40008000000 */
[----:B0-----:R-:W-:Y:S02]  /*aac60*/  IMAD.MOV.U32 R27, RZ, RZ, R15 ;  /* 0x000000ffff1b7224 */ /* 0x001fe400078e000f */
[----:B------:R-:W-:Y:S02]  /*aac70*/  IMAD.MOV.U32 R15, RZ, RZ, R29 ;  /* 0x000000ffff0f7224 */ /* 0x000fe400078e001d */
[----:B------:R-:W-:Y:S02]  /*aac80*/  IMAD.MOV.U32 R29, RZ, RZ, R21 ;  /* 0x000000ffff1d7224 */ /* 0x000fe400078e0015 */
[----:B------:R-:W-:Y:S02]  /*aac90*/  IMAD.MOV.U32 R26, RZ, RZ, R12 ;  /* 0x000000ffff1a7224 */ /* 0x000fe400078e000c */
[----:B--2---:R-:W-:-:S05]  /*aaca0*/  IMAD.MOV.U32 R21, RZ, RZ, R9 ;  /* 0x000000ffff157224 */ /* 0x004fca00078e0009 */
[----:B------:R0:W-:Y:S01]  /*aacb0*/  STL.64 [R1+0x3260], R20 ;  /* 0x0032601401007387 */ /* 0x0001e20000100a00 */
[----:B----4-:R-:W-:Y:S01]  /*aacc0*/  SHF.R.S32.HI R12, RZ, 0x1f, R11 ;  /* 0x0000001fff0c7819 */ /* 0x010fe2000001140b */
[----:B0-----:R-:W-:Y:S01]  /*aacd0*/  IMAD.MOV.U32 R21, RZ, RZ, R8 ;  /* 0x000000ffff157224 */ /* 0x001fe200078e0008 */
[C---:B------:R-:W-:Y:S02]  /*aace0*/  IADD3 R8, P0, PT, R11.reuse, R4, RZ ;  /* 0x000000040b087210 */ /* 0x040fe40007f1e0ff */
[----:B------:R-:W-:Y:S01]  /*aacf0*/  IADD3 R20, P3, PT, R11, R6, RZ ;  /* 0x000000060b147210 */ /* 0x000fe20007f7e0ff */
[----:B---3--:R-:W-:Y:S02]  /*aad00*/  IMAD.MOV.U32 R11, RZ, RZ, R16 ;  /* 0x000000ffff0b7224 */ /* 0x008fe400078e0010 */
[----:B------:R-:W-:Y:S02]  /*aad10*/  VIADD R16, R3, UR43 ;  /* 0x0000002b03107c36 */ /* 0x000fe40008000000 */
[----:B------:R-:W-:-:S02]  /*aad20*/  IMAD.MOV.U32 R9, RZ, RZ, R21 ;  /* 0x000000ffff097224 */ /* 0x000fc400078e0015 */
[----:B------:R-:W-:Y:S02]  /*aad30*/  IMAD.MOV.U32 R21, RZ, RZ, R25 ;  /* 0x000000ffff157224 */ /* 0x000fe400078e0019 */
[----:B------:R-:W2:Y:S04]  /*aad40*/  LDL.LU R25, [R1+0x327c] ;  /* 0x00327c0001197983 */ /* 0x000ea80000300800 */
[----:B------:R0:W-:Y:S02]  /*aad50*/  STL.64 [R1+0x3248], R16 ;  /* 0x0032481001007387 */ /* 0x0001e40000100a00 */
[----:B0-----:R-:W-:Y:S02]  /*aad60*/  IMAD.MOV.U32 R16, RZ, RZ, R10 ;  /* 0x000000ffff107224 */ /* 0x001fe400078e000a */
[----:B------:R-:W3:Y:S04]  /*aad70*/  LDL.LU R10, [R1+0x3278] ;  /* 0x00327800010a7983 */ /* 0x000ee80000300800 */
[----:B------:R0:W-:Y:S04]  /*aad80*/  STL.64 [R1+0x30d0], R2 ;  /* 0x0030d00201007387 */ /* 0x0001e80000100a00 */
[----:B0-----:R0:W4:Y:S02]  /*aad90*/  LDL.64 R2, [R1+0x468] ;  /* 0x0004680001027983 */ /* 0x0011240000100a00 */
[----:B----4-:R-:W-:-:S02]  /*aada0*/  IMAD.X R3, R13, 0x1, R7, P1 ;  /* 0x000000010d037824 */ /* 0x010fc400008e0607 */
[----:B------:R-:W-:-:S03]  /*aadb0*/  IMAD.MOV.U32 R2, RZ, RZ, R21 ;  /* 0x000000ffff027224 */ /* 0x000fc600078e0015 */
[----:B------:R4:W-:Y:S01]  /*aadc0*/  STL [R1+0x46c], R3 ;  /* 0x00046c0301007387 */ /* 0x0009e20000100800 */
[C---:B------:R-:W-:Y:S02]  /*aadd0*/  IMAD.X R21, R12.reuse, 0x1, R7, P3 ;  /* 0x000000010c157824 */ /* 0x040fe400018e0607 */
[----:B------:R-:W-:Y:S01]  /*aade0*/  IMAD.MOV.U32 R13, RZ, RZ, R16 ;  /* 0x000000ffff0d7224 */ /* 0x000fe200078e0010 */
[----:B--2---:R2:W-:Y:S01]  /*aadf0*/  STL.64 [R1+0x3268], R24 ;  /* 0x0032681801007387 */ /* 0x0045e20000100a00 */
[----:B----4-:R-:W-:Y:S02]  /*aae00*/  IMAD.MOV.U32 R3, RZ, RZ, R9 ;  /* 0x000000ffff037224 */ /* 0x010fe400078e0009 */
[----:B------:R-:W-:Y:S02]  /*aae10*/  IMAD.X R9, R12, 0x1, R5, P0 ;  /* 0x000000010c097824 */ /* 0x000fe400000e0605 */
[----:B------:R-:W-:Y:S01]  /*aae20*/  IMAD.MOV.U32 R16, RZ, RZ, R11 ;  /* 0x000000ffff107224 */ /* 0x000fe200078e000b */
[----:B---3--:R-:W-:Y:S01]  /*aae30*/  SHF.R.S32.HI R11, RZ, 0x1f, R10 ;  /* 0x0000001fff0b7819 */ /* 0x008fe2000001140a */
[----:B--2---:R-:W-:Y:S01]  /*aae40*/  IMAD.MOV.U32 R25, RZ, RZ, R27 ;  /* 0x000000ffff197224 */ /* 0x004fe200078e001b */
[----:B------:R2:W-:Y:S01]  /*aae50*/  STL.64 [R1+0x948], R8 ;  /* 0x0009480801007387 */ /* 0x0005e20000100a00 */
[----:B------:R-:W-:-:S02]  /*aae60*/  IADD3 R24, P1, PT, R10, R4, RZ ;  /* 0x000000040a187210 */ /* 0x000fc40007f3e0ff */
[----:B------:R-:W-:-:S03]  /*aae70*/  IMAD.MOV.U32 R27, RZ, RZ, R25 ;  /* 0x000000ffff1b7224 */ /* 0x000fc600078e0019 */
[----:B------:R-:W-:Y:S01]  /*aae80*/  IMAD.X R25, R11, 0x1, R5, P1 ;  /* 0x000000010b197824 */ /* 0x000fe200008e0605 */
[----:B--2---:R-:W2:Y:S04]  /*aae90*/  LDL.LU.64 R8, [R1+0x3270] ;  /* 0x0032700001087983 */ /* 0x004ea80000300a00 */
[----:B------:R3:W-:Y:S04]  /*aaea0*/  STL.64 [R1+0x940], R20 ;  /* 0x0009401401007387 */ /* 0x0007e80000100a00 */
[----:B------:R4:W-:Y:S01]  /*aaeb0*/  STL.64 [R1+0x460], R24 ;  /* 0x0004601801007387 */ /* 0x0009e20000100a00 */
[----:B---3--:R-:W-:-:S03]  /*aaec0*/  IADD3 R20, P3, PT, R10, R6, RZ ;  /* 0x000000060a147210 */ /* 0x008fc60007f7e0ff */
[----:B----4-:R-:W3:Y:S02]  /*aaed0*/  LDL.LU.64 R24, [R1+0x3268] ;  /* 0x0032680001187983 */ /* 0x010ee40000300a00 */
[----:B------:R-:W-:-:S05]  /*aaee0*/  IMAD.X R21, R11, 0x1, R7, P3 ;  /* 0x000000010b157824 */ /* 0x000fca00018e0607 */
[----:B------:R4:W-:Y:S04]  /*aaef0*/  STL.64 [R1+0x458], R20 ;  /* 0x0004581401007387 */ /* 0x0009e80000100a00 */
[----:B----4-:R-:W4:Y:S01]  /*aaf00*/  LDL.LU.64 R20, [R1+0x3260] ;  /* 0x0032600001147983 */ /* 0x010f220000300a00 */
[----:B------:R-:W-:Y:S01]  /*aaf10*/  IMAD.MOV.U32 R12, RZ, RZ, R26 ;  /* 0x000000ffff0c7224 */ /* 0x000fe200078e001a */
[----:B--2---:R-:W-:Y:S01]  /*aaf20*/  SHF.R.S32.HI R10, RZ, 0x1f, R9 ;  /* 0x0000001fff0a7819 */ /* 0x004fe20000011409 */
[----:B------:R-:W-:Y:S01]  /*aaf30*/  IMAD.MOV.U32 R11, RZ, RZ, R8 ;  /* 0x000000ffff0b7224 */ /* 0x000fe200078e0008 */
[----:B------:R-:W-:Y:S01]  /*aaf40*/  IADD3 R26, P0, PT, R9, R4, RZ ;  /* 0x00000004091a7210 */ /* 0x000fe20007f1e0ff */
[----:B------:R-:W2:Y:S04]  /*aaf50*/  LDL.LU R8, [R1+0x3258] ;  /* 0x0032580001087983 */ /* 0x000ea80000300800 */
[----:B----4-:R4:W-:Y:S02]  /*aaf60*/  STL.64 [R1+0x3240], R20 ;  /* 0x0032401401007387 */ /* 0x0109e40000100a00 */
[----:B----4-:R-:W-:-:S02]  /*aaf70*/  IMAD.MOV.U32 R21, RZ, RZ, R27 ;  /* 0x000000ffff157224 */ /* 0x010fc400078e001b */
[----:B------:R-:W-:-:S05]  /*aaf80*/  IMAD.X R27, R10, 0x1, R5, P0 ;  /* 0x000000010a1b7824 */ /* 0x000fca00000e0605 */
[----:B------:R4:W-:Y:S04]  /*aaf90*/  STL.64 [R1+0x938], R26 ;  /* 0x0009381a01007387 */ /* 0x0009e80000100a00 */
[----:B----4-:R-:W4:Y:S04]  /*aafa0*/  LDL.LU.64 R26, [R1+0x3250] ;  /* 0x00325000011a7983 */ /* 0x010f280000300a00 */
[----:B----4-:R-:W-:Y:S04]  /*aafb0*/  STL.64 [R1+0x3238], R26 ;  /* 0x0032381a01007387 */ /* 0x010fe80000100a00 */
[----:B---3--:R3:W-:Y:S02]  /*aafc0*/  STL.64 [R1+0x3228], R24 ;  /* 0x0032281801007387 */ /* 0x0087e40000100a00 */
[----:B---3--:R-:W-:Y:S01]  /*aafd0*/  IMAD.MOV.U32 R24, RZ, RZ, R16 ;  /* 0x000000ffff187224 */ /* 0x008fe200078e0010 */
[-C--:B--2---:R-:W-:Y:S01]  /*aafe0*/  IADD3 R16, P3, PT, R8, R6.reuse, RZ ;  /* 0x0000000608107210 */ /* 0x084fe20007f7e0ff */
[----:B------:R-:W2:Y:S04]  /*aaff0*/  LDL.LU R25, [R1+0x10] ;  /* 0x0000100001197983 */ /* 0x000ea80000300800 */
[----:B------:R3:W-:Y:S04]  /*ab000*/  STL [R1+0x928], R16 ;  /* 0x0009281001007387 */ /* 0x0007e80000100800 */
[----:B---3--:R-:W3:Y:S01]  /*ab010*/  LDL.LU.64 R16, [R1+0x3248] ;  /* 0x0032480001107983 */ /* 0x008ee20000300a00 */
[----:B------:R-:W-:Y:S01]  /*ab020*/  IMAD.MOV.U32 R27, RZ, RZ, R14 ;  /* 0x000000ffff1b7224 */ /* 0x000fe200078e000e */
[----:B------:R-:W-:Y:S01]  /*ab030*/  IADD3 R20, P1, PT, R9, R6, RZ ;  /* 0x0000000609147210 */ /* 0x000fe20007f3e0ff */
[----:B---3--:R-:W-:Y:S01]  /*ab040*/  VIADD R14, R16, UR44 ;  /* 0x0000002c100e7c36 */ /* 0x008fe20008000000 */
[----:B------:R3:W-:Y:S02]  /*ab050*/  STL.64 [R1+0x30d8], R16 ;  /* 0x0030d81001007387 */ /* 0x0007e40000100a00 */
[----:B---3--:R-:W-:-:S02]  /*ab060*/  IMAD.MOV.U32 R16, RZ, RZ, R27 ;  /* 0x000000ffff107224 */ /* 0x008fc400078e001b */
[----:B------:R-:W-:Y:S02]  /*ab070*/  IMAD.MOV.U32 R17, RZ, RZ, R21 ;  /* 0x000000ffff117224 */ /* 0x000fe400078e0015 */
[----:B------:R-:W-:-:S03]  /*ab080*/  IMAD.X R21, R10, 0x1, R7, P1 ;  /* 0x000000010a157824 */ /* 0x000fc600008e0607 */
[----:B------:R3:W-:Y:S04]  /*ab090*/  STL.64 [R1+0x3230], R16 ;  /* 0x0032301001007387 */ /* 0x0007e80000100a00 */
[----:B---3--:R0:W3:Y:S04]  /*ab0a0*/  LDL.64 R16, [R1+0x928] ;  /* 0x0009280001107983 */ /* 0x0080e80000100a00 */
[----:B------:R4:W-:Y:S04]  /*ab0b0*/  STL.64 [R1+0x450], R20 ;  /* 0x0004501401007387 */ /* 0x0009e80000100a00 */
[----:B----4-:R-:W4:Y:S01]  /*ab0c0*/  LDL.LU.64 R20, [R1+0x3240] ;  /* 0x0032400001147983 */ /* 0x010f220000300a00 */
[----:B------:R-:W-:-:S02]  /*ab0d0*/  SHF.R.S32.HI R9, RZ, 0x1f, R8 ;  /* 0x0000001fff097819 */ /* 0x000fc40000011408 */
[----:B------:R-:W-:-:S05]  /*ab0e0*/  IADD3 R26, P0, PT, R8, R4, RZ ;  /* 0x00000004081a7210 */ /* 0x000fca0007f1e0ff */
[C---:B------:R-:W-:Y:S01]  /*ab0f0*/  IMAD.X R27, R9.reuse, 0x1, R5, P0 ;  /* 0x00000001091b7824 */ /* 0x040fe200000e0605 */
[----:B----4-:R-:W-:Y:S04]  /*ab100*/  STL.64 [R1+0x3218], R20 ;  /* 0x0032181401007387 */ /* 0x010fe80000100a00 */
[----:B------:R-:W-:Y:S04]  /*ab110*/  STL [R1+0x3220], R21 ;  /* 0x0032201501007387 */ /* 0x000fe80000100800 */
[----:B------:R4:W-:Y:S04]  /*ab120*/  STL.64 [R1+0x930], R26 ;  /* 0x0009301a01007387 */ /* 0x0009e80000100a00 */
[----:B----4-:R-:W4:Y:S01]  /*ab130*/  LDL.LU.64 R26, [R1+0x3238] ;  /* 0x00323800011a7983 */ /* 0x010f220000300a00 */
[----:B------:R-:W-:Y:S01]  /*ab140*/  IMAD.MOV.U32 R10, RZ, RZ, R24 ;  /* 0x000000ffff0a7224 */ /* 0x000fe200078e0018 */
[----:B--2---:R-:W-:Y:S01]  /*ab150*/  SHF.R.S32.HI R8, RZ, 0x1f, R25 ;  /* 0x0000001fff087819 */ /* 0x004fe20000011419 */
[----:B---3--:R-:W-:Y:S01]  /*ab160*/  IMAD.X R17, R9, 0x1, R7, P3 ;  /* 0x0000000109117824 */ /* 0x008fe200018e0607 */
[----:B------:R-:W-:-:S02]  /*ab170*/  IADD3 R16, P1, PT, R25, R4, RZ ;  /* 0x0000000419107210 */ /* 0x000fc40007f3e0ff */
[----:B------:R-:W-:Y:S02]  /*ab180*/  SHF.R.S32.HI R9, RZ, 0x1f, R10 ;  /* 0x0000001fff097819 */ /* 0x000fe4000001140a */
[----:B------:R-:W-:Y:S01]  /*ab190*/  IADD3 R24, P0, PT, R10, R4, RZ ;  /* 0x000000040a187210 */ /* 0x000fe20007f1e0ff */
[----:B----4-:R2:W-:Y:S04]  /*ab1a0*/  STL.64 [R1+0x3210], R26 ;  /* 0x0032101a01007387 */ /* 0x0105e80000100a00 */
[----:B------:R3:W-:Y:S01]  /*ab1b0*/  STL [R1+0x92c], R17 ;  /* 0x00092c1101007387 */ /* 0x0007e20000100800 */
[----:B--2---:R-:W-:Y:S01]  /*ab1c0*/  IADD3 R26, P3, PT, R25, R6, RZ ;  /* 0x00000006191a7210 */ /* 0x004fe20007f7e0ff */
[--C-:B---3--:R-:W-:Y:S02]  /*ab1d0*/  IMAD.X R17, R8, 0x1, R5.reuse, P1 ;  /* 0x0000000108117824 */ /* 0x108fe400008e0605 */
[----:B------:R-:W-:-:S02]  /*ab1e0*/  IMAD.X R25, R9, 0x1, R5, P0 ;  /* 0x0000000109197824 */ /* 0x000fc400000e0605 */
[----:B------:R-:W-:Y:S01]  /*ab1f0*/  IMAD.X R27, R8, 0x1, R7, P3 ;  /* 0x00000001081b7824 */ /* 0x000fe200018e0607 */
[----:B------:R2:W-:Y:S01]  /*ab200*/  STL.64 [R1+0x448], R16 ;  /* 0x0004481001007387 */ /* 0x0005e20000100a00 */
[----:B------:R-:W-:-:S03]  /*ab210*/  IADD3 R20, P0, PT, R12, R4, RZ ;  /* 0x000000040c147210 */ /* 0x000fc60007f1e0ff */
[----:B--2---:R-:W2:Y:S04]  /*ab220*/  LDL.LU.64 R16, [R1+0x3230] ;  /* 0x0032300001107983 */ /* 0x004ea80000300a00 */
[----:B------:R-:W-:Y:S04]  /*ab230*/  STL.64 [R1+0x440], R26 ;  /* 0x0004401a01007387 */ /* 0x000fe80000100a00 */
[----:B------:R3:W-:Y:S04]  /*ab240*/  STL.64 [R1+0x920], R24 ;  /* 0x0009201801007387 */ /* 0x0007e80000100a00 */
[----:B---3--:R-:W3:Y:S04]  /*ab250*/  LDL.LU.64 R24, [R1+0x3228] ;  /* 0x0032280001187983 */ /* 0x008ee80000300a00 */
[----:B------:R4:W-:Y:S04]  /*ab260*/  STL [R1+0x918], R20 ;  /* 0x0009181401007387 */ /* 0x0009e80000100800 */
[----:B------:R0:W2:Y:S01]  /*ab270*/  LDL.LU R21, [R1+0x3220] ;  /* 0x0032200001157983 */ /* 0x0000a20000300800 */
[----:B------:R-:W-:-:S02]  /*ab280*/  IADD3 R26, P1, PT, R10, R6, RZ ;  /* 0x000000060a1a7210 */ /* 0x000fc40007f3e0ff */
[----:B----4-:R-:W-:-:S03]  /*ab290*/  IADD3 R20, P3, PT, R12, R6, RZ ;  /* 0x000000060c147210 */ /* 0x010fc60007f7e0ff */
[----:B------:R-:W-:Y:S02]  /*ab2a0*/  IMAD.X R27, R9, 0x1, R7, P1 ;  /* 0x00000001091b7824 */ /* 0x000fe400008e0607 */
[----:B------:R2:W-:Y:S04]  /*ab2b0*/  STL [R1+0x910], R20 ;  /* 0x0009101401007387 */ /* 0x0005e80000100800 */
[----:B--2---:R-:W2:Y:S04]  /*ab2c0*/  LDL.LU.64 R20, [R1+0x3218] ;  /* 0x0032180001147983 */ /* 0x004ea80000300a00 */
[----:B------:R4:W-:Y:S04]  /*ab2d0*/  STL.64 [R1+0x438], R26 ;  /* 0x0004381a01007387 */ /* 0x0009e80000100a00 */
[----:B----4-:R-:W4:Y:S01]  /*ab2e0*/  LDL.LU.64 R26, [R1+0x3210] ;  /* 0x00321000011a7983 */ /* 0x010f220000300a00 */
[----:B------:R-:W-:Y:S01]  /*ab2f0*/  SHF.R.S32.HI R8, RZ, 0x1f, R12 ;  /* 0x0000001fff087819 */ /* 0x000fe2000001140c */
[----:B------:R-:W-:-:S02]  /*ab300*/  IMAD.MOV.U32 R12, RZ, RZ, R13 ;  /* 0x000000ffff0c7224 */ /* 0x000fc400078e000d */
[----:B------:R-:W2:Y:S01]  /*ab310*/  LDL.LU R9, [R1+0x1c] ;  /* 0x00001c0001097983 */ /* 0x000ea20000300800 */
[----:B------:R-:W-:Y:S01]  /*ab320*/  VIADD R13, R14, UR45 ;  /* 0x0000002d0e0d7c36 */ /* 0x000fe20008000000 */
[----:B-1----:R-:W-:Y:S02]  /*ab330*/  UMOV UR29, UR4 ;  /* 0x00000004001d7c82 */ /* 0x002fe40008000000 */
[----:B------:R1:W-:Y:S01]  /*ab340*/  STL.64 [R1+0x3200], R14 ;  /* 0x0032000e01007387 */ /* 0x0003e20000100a00 */
[----:B------:R-:W0:Y:S03]  /*ab350*/  LDCU.64 UR44, c[0x0][0x398] ;  /* 0x00007300ff2c77ac */ /* 0x000e260008000a00 */
[----:B-1----:R1:W2:Y:S04]  /*ab360*/  LDL.64 R14, [R1+0x910] ;  /* 0x00091000010e7983 */ /* 0x0022a80000100a00 */
[----:B----4-:R4:W-:Y:S04]  /*ab370*/  STL.64 [R1+0x31f0], R26 ;  /* 0x0031f01a01007387 */ /* 0x0109e80000100a00 */
[----:B----4-:R1:W4:Y:S04]  /*ab380*/  LDL.64 R26, [R1+0x918] ;  /* 0x00091800011a7983 */ /* 0x0103280000100a00 */
[----:B------:R-:W3:Y:S04]  /*ab390*/  LDL.LU R10, [R1+0x14] ;  /* 0x00001400010a7983 */ /* 0x000ee80000300800 */
[----:B------:R0:W-:Y:S01]  /*ab3a0*/  STL.64 [R1+0x31e0], R2 ;  /* 0x0031e00201007387 */ /* 0x0001e20000100a00 */
[C---:B--2---:R-:W-:Y:S01]  /*ab3b0*/  IMAD.X R15, R8.reuse, 0x1, R7, P3 ;  /* 0x00000001080f7824 */ /* 0x044fe200018e0607 */
[----:B------:R-:W-:Y:S01]  /*ab3c0*/  IADD3 R14, P3, PT, R9, R6, RZ ;  /* 0x00000006090e7210 */ /* 0x000fe20007f7e0ff */
[----:B----4-:R-:W-:Y:S01]  /*ab3d0*/  IMAD.X R27, R8, 0x1, R5, P0 ;  /* 0x00000001081b7824 */ /* 0x010fe200000e0605 */
[----:B------:R-:W-:-:S04]  /*ab3e0*/  SHF.R.S32.HI R8, RZ, 0x1f, R9 ;  /* 0x0000001fff087819 */ /* 0x000fc80000011409 */
[----:B------:R-:W-:Y:S04]  /*ab3f0*/  STL [R1+0x91c], R27 ;  /* 0x00091c1b01007387 */ /* 0x000fe80000100800 */
[----:B0-----:R-:W2:Y:S04]  /*ab400*/  LDL.LU R2, [R1+0x18] ;  /* 0x0000180001027983 */ /* 0x001ea80000300800 */
[----:B------:R-:W-:Y:S04]  /*ab410*/  STL [R1+0x31e8], R3 ;  /* 0x0031e80301007387 */ /* 0x000fe80000100800 */
[----:B------:R0:W-:Y:S04]  /*ab420*/  STL.64 [R1+0x3208], R18 ;  /* 0x0032081201007387 */ /* 0x0001e80000100a00 */
[----:B---3--:R-:W-:Y:S01]  /*ab430*/  STL.64 [R1+0x31f8], R24 ;  /* 0x0031f81801007387 */ /* 0x008fe20000100a00 */
[----:B0-----:R-:W-:-:S03]  /*ab440*/  IADD3 R18, P1, PT, R9, R4, RZ ;  /* 0x0000000409127210 */ /* 0x001fc60007f3e0ff */
[----:B------:R0:W-:Y:S02]  /*ab450*/  STL [R1+0x914], R15 ;  /* 0x0009140f01007387 */ /* 0x0001e40000100800 */
[C---:B------:R-:W-:Y:S02]  /*ab460*/  IMAD.X R19, R8.reuse, 0x1, R5, P1 ;  /* 0x0000000108137824 */ /* 0x040fe400008e0605 */
[----:B0-----:R-:W-:-:S03]  /*ab470*/  IMAD.X R15, R8, 0x1, R7, P3 ;  /* 0x00000001080f7824 */ /* 0x001fc600018e0607 */
[----:B------:R0:W-:Y:S04]  /*ab480*/  STL.64 [R1+0x430], R18 ;  /* 0x0004301201007387 */ /* 0x0001e80000100a00 */
[----:B0-----:R-:W3:Y:S04]  /*ab490*/  LDL.LU.64 R18, [R1+0x3208] ;  /* 0x0032080001127983 */ /* 0x001ee80000300a00 */
[----:B------:R0:W-:Y:S04]  /*ab4a0*/  STL.64 [R1+0x428], R14 ;  /* 0x0004280e01007387 */ /* 0x0001e80000100a00 */
[----:B0-----:R-:W4:Y:S01]  /*ab4b0*/  LDL.LU.64 R14, [R1+0x3200] ;  /* 0x00320000010e7983 */ /* 0x001f220000300a00 */
[----:B--2---:R-:W-:-:S02]  /*ab4c0*/  SHF.R.S32.HI R9, RZ, 0x1f, R2 ;  /* 0x0000001fff097819 */ /* 0x004fc40000011402 */
[C---:B------:R-:W-:Y:S02]  /*ab4d0*/  IADD3 R26, P0, PT, R2.reuse, R4, RZ ;  /* 0x00000004021a7210 */ /* 0x040fe40007f1e0ff */
[----:B------:R-:W-:-:S03]  /*ab4e0*/  IADD3 R24, P1, PT, R2, R6, RZ ;  /* 0x0000000602187210 */ /* 0x000fc60007f3e0ff */
[----:B------:R-:W-:Y:S01]  /*ab4f0*/  IMAD.X R27, R9, 0x1, R5, P0 ;  /* 0x00000001091b7824 */ /* 0x000fe200000e0605 */
[C---:B------:R-:W-:Y:S01]  /*ab500*/  IADD3 R2, P0, PT, R10.reuse, R4, RZ ;  /* 0x000000040a027210 */ /* 0x040fe20007f1e0ff */
[----:B----4-:R0:W-:Y:S04]  /*ab510*/  STL.64 [R1+0x31d8], R14 ;  /* 0x0031d80e01007387 */ /* 0x0101e80000100a00 */
[----:B------:R2:W-:Y:S01]  /*ab520*/  STL [R1+0x420], R24 ;  /* 0x0004201801007387 */ /* 0x0005e20000100800 */
[----:B0-----:R-:W-:Y:S02]  /*ab530*/  IMAD.MOV.U32 R14, RZ, RZ, R24 ;  /* 0x000000ffff0e7224 */ /* 0x001fe400078e0018 */
[----:B------:R-:W-:Y:S02]  /*ab540*/  IMAD.MOV.U32 R15, RZ, RZ, R25 ;  /* 0x000000ffff0f7224 */ /* 0x000fe400078e0019 */
[----:B--2---:R-:W2:Y:S04]  /*ab550*/  LDL.LU.64 R24, [R1+0x31f8] ;  /* 0x0031f80001187983 */ /* 0x004ea80000300a00 */
[----:B------:R0:W-:Y:S04]  /*ab560*/  STL.64 [R1+0x908], R26 ;  /* 0x0009081a01007387 */ /* 0x0001e80000100a00 */
[----:B0-----:R-:W4:Y:S04]  /*ab570*/  LDL.LU.64 R26, [R1+0x31f0] ;  /* 0x0031f000011a7983 */ /* 0x001f280000300a00 */
[----:B------:R0:W-:Y:S04]  /*ab580*/  STL [R1+0x900], R2 ;  /* 0x0009000201007387 */ /* 0x0001e80000100800 */
[----:B------:R1:W2:Y:S01]  /*ab590*/  LDL.LU R3, [R1+0x31e8] ;  /* 0x0031e80001037983 */ /* 0x0002a20000300800 */
[----:B0-----:R-:W-:-:S05]  /*ab5a0*/  IADD3 R2, P3, PT, R10, R6, RZ ;  /* 0x000000060a027210 */ /* 0x001fca0007f7e0ff */
[----:B------:R2:W-:Y:S01]  /*ab5b0*/  STL [R1+0x8f8], R2 ;  /* 0x0008f80201007387 */ /* 0x0005e20000100800 */
[----:B------:R-:W-:Y:S01]  /*ab5c0*/  SHF.R.S32.HI R8, RZ, 0x1f, R10 ;  /* 0x0000001fff087819 */ /* 0x000fe2000001140a */
[----:B------:R-:W-:Y:S02]  /*ab5d0*/  IMAD.MOV.U32 R10, RZ, RZ, R12 ;  /* 0x000000ffff0a7224 */ /* 0x000fe400078e000c */
[----:B------:R-:W-:Y:S02]  /*ab5e0*/  VIADD R12, R13, UR50 ;  /* 0x000000320d0c7c36 */ /* 0x000fe40008000000 */
[----:B------:R-:W-:Y:S01]  /*ab5f0*/  IMAD.X R15, R9, 0x1, R7, P1 ;  /* 0x00000001090f7824 */ /* 0x000fe200008e0607 */
[----:B--2---:R-:W2:Y:S04]  /*ab600*/  LDL.LU.64 R2, [R1+0x31e0] ;  /* 0x0031e00001027983 */ /* 0x004ea80000300a00 */
[----:B------:R0:W-:Y:S02]  /*ab610*/  STL.64 [R1+0x31c8], R24 ;  /* 0x0031c81801007387 */ /* 0x0001e40000100a00 */
[----:B0-----:R-:W-:-:S02]  /*ab620*/  IMAD.MOV.U32 R24, RZ, RZ, R17 ;  /* 0x000000ffff187224 */ /* 0x001fc400078e0011 */
[----:B------:R-:W2:Y:S01]  /*ab630*/  LDL.LU R25, [R1+0x28] ;  /* 0x0000280001197983 */ /* 0x000ea20000300800 */
[----:B------:R-:W-:-:S05]  /*ab640*/  IMAD.MOV.U32 R17, RZ, RZ, R11 ;  /* 0x000000ffff117224 */ /* 0x000fca00078e000b */
[----:B------:R0:W-:Y:S04]  /*ab650*/  STL.64 [R1+0x31d0], R16 ;  /* 0x0031d01001007387 */ /* 0x0001e80000100a00 */
[----:B0-----:R1:W2:Y:S04]  /*ab660*/  LDL.64 R16, [R1+0x8f8] ;  /* 0x0008f80001107983 */ /* 0x0012a80000100a00 */
[----:B------:R-:W3:Y:S04]  /*ab670*/  LDL.LU R11, [R1+0x20] ;  /* 0x00002000010b7983 */ /* 0x000ee80000300800 */
[----:B------:R-:W-:Y:S04]  /*ab680*/  STL.64 [R1+0x31b0], R12 ;  /* 0x0031b00c01007387 */ /* 0x000fe80000100a00 */
[----:B------:R-:W-:Y:S04]  /*ab690*/  STL [R1+0x31b8], R13 ;  /* 0x0031b80d01007387 */ /* 0x000fe80000100800 */
[----:B------:R0:W-:Y:S04]  /*ab6a0*/  STL [R1+0x31bc], R13 ;  /* 0x0031bc0d01007387 */ /* 0x0001e80000100800 */
[----:B0-----:R1:W3:Y:S04]  /*ab6b0*/  LDL.64 R12, [R1+0x900] ;  /* 0x00090000010c7983 */ /* 0x0012e80000100a00 */
[----:B------:R0:W-:Y:S04]  /*ab6c0*/  STL [R1+0x424], R15 ;  /* 0x0004240f01007387 */ /* 0x0001e80000100800 */
[----:B0-----:R-:W4:Y:S01]  /*ab6d0*/  LDL.LU.64 R14, [R1+0x31d8] ;  /* 0x0031d800010e7983 */ /* 0x001f220000300a00 */
[C---:B--2---:R-:W-:Y:S01]  /*ab6e0*/  IMAD.X R17, R8.reuse, 0x1, R7, P3 ;  /* 0x0000000108117824 */ /* 0x044fe200018e0607 */
[C---:B------:R-:W-:Y:S01]  /*ab6f0*/  IADD3 R16, P1, PT, R25.reuse, R4, RZ ;  /* 0x0000000419107210 */ /* 0x040fe20007f3e0ff */
[----:B---3--:R-:W-:Y:S01]  /*ab700*/  IMAD.X R13, R8, 0x1, R5, P0 ;  /* 0x00000001080d7824 */ /* 0x008fe200000e0605 */
[----:B------:R-:W-:Y:S01]  /*ab710*/  SHF.R.S32.HI R8, RZ, 0x1f, R25 ;  /* 0x0000001fff087819 */ /* 0x000fe20000011419 */
[----:B----4-:R0:W-:Y:S04]  /*ab720*/  STL.64 [R1+0x31c0], R14 ;  /* 0x0031c00e01007387 */ /* 0x0101e80000100a00 */
[----:B0-----:R-:W2:Y:S04]  /*ab730*/  LDL.LU R14, [R1+0x24] ;  /* 0x00002400010e7983 */ /* 0x001ea80000300800 */
[----:B------:R-:W-:Y:S04]  /*ab740*/  STL [R1+0x904], R13 ;  /* 0x0009040d01007387 */ /* 0x000fe80000100800 */
[----:B------:R0:W-:Y:S02]  /*ab750*/  STL [R1+0x8fc], R17 ;  /* 0x0008fc1101007387 */ /* 0x0001e40000100800 */
[----:B0-----:R-:W-:Y:S01]  /*ab760*/  IMAD.MOV.U32 R17, RZ, RZ, R24 ;  /* 0x000000ffff117224 */ /* 0x001fe200078e0018 */
[----:B------:R-:W-:-:S03]  /*ab770*/  IADD3 R24, P3, PT, R25, R6, RZ ;  /* 0x0000000619187210 */ /* 0x000fc60007f7e0ff */
[----:B------:R-:W-:Y:S02]  /*ab780*/  IMAD.MOV.U32 R13, RZ, RZ, R17 ;  /* 0x000000ffff0d7224 */ /* 0x000fe400078e0011 */
[C---:B------:R-:W-:Y:S02]  /*ab790*/  IMAD.X R17, R8.reuse, 0x1, R5, P1 ;  /* 0x0000000108117824 */ /* 0x040fe400008e0605 */
[----:B------:R-:W-:-:S03]  /*ab7a0*/  IMAD.X R25, R8, 0x1, R7, P3 ;  /* 0x0000000108197824 */ /* 0x000fc600018e0607 */
[----:B------:R0:W-:Y:S04]  /*ab7b0*/  STL.64 [R1+0x418], R16 ;  /* 0x0004181001007387 */ /* 0x0001e80000100a00 */
[----:B0-----:R-:W3:Y:S04]  /*ab7c0*/  LDL.LU.64 R16, [R1+0x31d0] ;  /* 0x0031d00001107983 */ /* 0x001ee80000300a00 */
[----:B------:R0:W-:Y:S04]  /*ab7d0*/  STL.64 [R1+0x410], R24 ;  /* 0x0004101801007387 */ /* 0x0001e80000100a00 */
[----:B0-----:R-:W4:Y:S01]  /*ab7e0*/  LDL.LU.64 R24, [R1+0x31c8] ;  /* 0x0031c80001187983 */ /* 0x001f220000300a00 */
[----:B--2---:R-:W-:-:S02]  /*ab7f0*/  SHF.R.S32.HI R9, RZ, 0x1f, R14 ;  /* 0x0000001fff097819 */ /* 0x004fc4000001140e */
[C---:B------:R-:W-:Y:S02]  /*ab800*/  IADD3 R12, P0, PT, R14.reuse, R4, RZ ;  /* 0x000000040e0c7210 */ /* 0x040fe40007f1e0ff */
[----:B------:R-:W-:-:S05]  /*ab810*/  IADD3 R14, P1, PT, R14, R6, RZ ;  /* 0x000000060e0e7210 */ /* 0x000fca0007f3e0ff */
[----:B------:R-:W-:Y:S04]  /*ab820*/  STL [R1+0x408], R14 ;  /* 0x0004080e01007387 */ /* 0x000fe80000100800 */
[----:B----4-:R0:W-:Y:S02]  /*ab830*/  STL.64 [R1+0x31a8], R24 ;  /* 0x0031a81801007387 */ /* 0x0101e40000100a00 */
[----:B0-----:R-:W-:Y:S02]  /*ab840*/  IMAD.MOV.U32 R25, RZ, RZ, R15 ;  /* 0x000000ffff197224 */ /* 0x001fe400078e000f */
[----:B------:R-:W-:Y:S02]  /*ab850*/  IMAD.MOV.U32 R25, RZ, RZ, R13 ;  /* 0x000000ffff197224 */ /* 0x000fe400078e000d */
[----:B------:R-:W-:-:S02]  /*ab860*/  IMAD.X R13, R9, 0x1, R5, P0 ;  /* 0x00000001090d7824 */ /* 0x000fc400000e0605 */
[----:B------:R-:W-:Y:S02]  /*ab870*/  IMAD.MOV.U32 R24, RZ, RZ, R14 ;  /* 0x000000ffff187224 */ /* 0x000fe400078e000e */
[----:B------:R-:W2:Y:S04]  /*ab880*/  LDL.LU.64 R14, [R1+0x31c0] ;  /* 0x0031c000010e7983 */ /* 0x000ea80000300a00 */
[----:B------:R0:W-:Y:S04]  /*ab890*/  STL.64 [R1+0x8f0], R12 ;  /* 0x0008f00c01007387 */ /* 0x0001e80000100a00 */
[----:B0-----:R1:W4:Y:S01]  /*ab8a0*/  LDL.LU R13, [R1+0x31bc] ;  /* 0x0031bc00010d7983 */ /* 0x0013220000300800 */
[----:B------:R-:W-:-:S05]  /*ab8b0*/  IADD3 R12, P0, PT, R11, R4, RZ ;  /* 0x000000040b0c7210 */ /* 0x000fca0007f1e0ff */
[----:B------:R0:W-:Y:S04]  /*ab8c0*/  STL [R1+0x8e8], R12 ;  /* 0x0008e80c01007387 */ /* 0x0001e80000100800 */
[----:B----4-:R1:W4:Y:S01]  /*ab8d0*/  LDL.LU R13, [R1+0x31b8] ;  /* 0x0031b800010d7983 */ /* 0x0103220000300800 */
[----:B0-----:R-:W-:-:S05]  /*ab8e0*/  IADD3 R12, P3, PT, R11, R6, RZ ;  /* 0x000000060b0c7210 */ /* 0x001fca0007f7e0ff */
[----:B------:R4:W-:Y:S04]  /*ab8f0*/  STL [R1+0x8e0], R12 ;  /* 0x0008e00c01007387 */ /* 0x0009e80000100800 */
[----:B----4-:R-:W4:Y:S04]  /*ab900*/  LDL.LU.64 R12, [R1+0x31b0] ;  /* 0x0031b000010c7983 */ /* 0x010f280000300a00 */
[----:B--2---:R0:W-:Y:S01]  /*ab910*/  STL.64 [R1+0x3198], R14 ;  /* 0x0031980e01007387 */ /* 0x0041e20000100a00 */
[----:B------:R-:W-:-:S03]  /*ab920*/  SHF.R.S32.HI R8, RZ, 0x1f, R11 ;  /* 0x0000001fff087819 */ /* 0x000fc6000001140b */
[----:B0-----:R-:W2:Y:S04]  /*ab930*/  LDL.LU R15, [R1+0x34] ;  /* 0x00003400010f7983 */ /* 0x001ea80000300800 */
[----:B------:R0:W-:Y:S04]  /*ab940*/  STL.64 [R1+0x3188], R26 ;  /* 0x0031881a01007387 */ /* 0x0001e80000100a00 */
[----:B0-----:R1:W2:Y:S04]  /*ab950*/  LDL.64 R26, [R1+0x8e0] ;  /* 0x0008e000011a7983 */ /* 0x0012a80000100a00 */
[----:B------:R0:W-:Y:S04]  /*ab960*/  STL.64 [R1+0x3190], R2 ;  /* 0x0031900201007387 */ /* 0x0001e80000100a00 */
[----:B0-----:R-:W3:Y:S04]  /*ab970*/  LDL.LU R2, [R1+0x30] ;  /* 0x0000300001027983 */ /* 0x001ee80000300800 */
[----:B----4-:R0:W-:Y:S01]  /*ab980*/  STL.64 [R1+0x30c0], R12 ;  /* 0x0030c00c01007387 */ /* 0x0101e20000100a00 */
[----:B------:R-:W-:Y:S01]  /*ab990*/  VIADD R11, R12, UR51 ;  /* 0x000000330c0b7c36 */ /* 0x000fe20008000000 */
[----:B------:R-:W-:Y:S01]  /*ab9a0*/  UMOV UR4, UR33 ;  /* 0x0000002100047c82 */ /* 0x000fe20008000000 */
[----:B------:R-:W4:Y:S01]  /*ab9b0*/  LDCU.64 UR32, c[0x0][0x398] ;  /* 0x00007300ff2077ac */ /* 0x000f220008000a00 */
[----:B------:R-:W1:Y:S01]  /*ab9c0*/  LDCU.64 UR50, c[0x0][0x398] ;  /* 0x00007300ff3277ac */ /* 0x000e620008000a00 */
[----:B0-----:R-:W-:-:S05]  /*ab9d0*/  IMAD.MOV.U32 R13, RZ, RZ, R25 ;  /* 0x000000ffff0d7224 */ /* 0x001fca00078e0019 */
[----:B------:R0:W-:Y:S04]  /*ab9e0*/  STL [R1+0x31a0], R13 ;  /* 0x0031a00d01007387 */ /* 0x0001e80000100800 */
[----:B0-----:R0:W3:Y:S01]  /*ab9f0*/  LDL.64 R12, [R1+0x8e8] ;  /* 0x0008e800010c7983 */ /* 0x0010e20000100a00 */
[--C-:B------:R-:W-:Y:S02]  /*aba00*/  IMAD.X R25, R9, 0x1, R7.reuse, P1 ;  /* 0x0000000109197824 */ /* 0x100fe400008e0607 */
[----:B--2---:R-:W-:-:S03]  /*aba10*/  IMAD.X R27, R8, 0x1, R7, P3 ;  /* 0x00000001081b7824 */ /* 0x004fc600018e0607 */
[----:B------:R2:W-:Y:S01]  /*aba20*/  STL [R1+0x40c], R25 ;  /* 0x00040c1901007387 */ /* 0x0005e20000100800 */
[----:B------:R-:W-:-:S03]  /*aba30*/  IADD3 R14, P3, PT, R15, R6, RZ ;  /* 0x000000060f0e7210 */ /* 0x000fc60007f7e0ff */
[----:B--2---:R-:W2:Y:S01]  /*aba40*/  LDL.LU.64 R24, [R1+0x31a8] ;  /* 0x0031a80001187983 */ /* 0x004ea20000300a00 */
[----:B---3--:R-:W-:Y:S01]  /*aba50*/  IMAD.X R13, R8, 0x1, R5, P0 ;  /* 0x00000001080d7824 */ /* 0x008fe200000e0605 */
[----:B------:R-:W-:Y:S02]  /*aba60*/  SHF.R.S32.HI R8, RZ, 0x1f, R15 ;  /* 0x0000001fff087819 */ /* 0x000fe4000001140f */
[----:B------:R-:W-:Y:S02]  /*aba70*/  IADD3 R12, P1, PT, R15, R4, RZ ;  /* 0x000000040f0c7210 */ /* 0x000fe40007f3e0ff */
[----:B------:R3:W-:Y:S01]  /*aba80*/  STL [R1+0x8ec], R13 ;  /* 0x0008ec0d01007387 */ /* 0x0007e20000100800 */
[----:B------:R-:W-:-:S03]  /*aba90*/  IMAD.X R15, R8, 0x1, R7, P3 ;  /* 0x00000001080f7824 */ /* 0x000fc600018e0607 */
[----:B------:R-:W-:Y:S01]  /*abaa0*/  STL [R1+0x8e4], R27 ;  /* 0x0008e41b01007387 */ /* 0x000fe20000100800 */
[----:B---3--:R-:W-:-:S05]  /*abab0*/  IMAD.X R13, R8, 0x1, R5, P1 ;  /* 0x00000001080d7824 */ /* 0x008fca00008e0605 */
[----:B------:R3:W-:Y:S04]  /*abac0*/  STL.64 [R1+0x400], R12 ;  /* 0x0004000c01007387 */ /* 0x0007e80000100a00 */
[----:B---3--:R-:W3:Y:S04]  /*abad0*/  LDL.LU R13, [R1+0x31a0] ;  /* 0x0031a000010d7983 */ /* 0x008ee80000300800 */
[----:B------:R0:W-:Y:S04]  /*abae0*/  STL.64 [R1+0x3f8], R14 ;  /* 0x0003f80e01007387 */ /* 0x0001e80000100a00 */
[----:B0-----:R-:W2:Y:S01]  /*abaf0*/  LDL.LU.64 R14, [R1+0x3198] ;  /* 0x00319800010e7983 */ /* 0x001ea20000300a00 */
[----:B------:R-:W-:-:S02]  /*abb00*/  SHF.R.S32.HI R9, RZ, 0x1f, R2 ;  /* 0x0000001fff097819 */ /* 0x000fc40000011402 */
[C---:B------:R-:W-:Y:S02]  /*abb10*/  IADD3 R26, P0, PT, R2.reuse, R4, RZ ;  /* 0x00000004021a7210 */ /* 0x040fe40007f1e0ff */
[----:B------:R-:W-:-:S03]  /*abb20*/  IADD3 R2, P1, PT, R2, R6, RZ ;  /* 0x0000000602027210 */ /* 0x000fc60007f3e0ff */
[----:B------:R-:W-:Y:S02]  /*abb30*/  IMAD.X R27, R9, 0x1, R5, P0 ;  /* 0x00000001091b7824 */ /* 0x000fe400000e0605 */
[----:B---3--:R-:W-:Y:S02]  /*abb40*/  IMAD.MOV.U32 R12, RZ, RZ, R13 ;  /* 0x000000ffff0c7224 */ /* 0x008fe400078e000d */
[----:B--2---:R-:W-:Y:S02]  /*abb50*/  IMAD.MOV.U32 R13, RZ, RZ, R15 ;  /* 0x000000ffff0d7224 */ /* 0x004fe400078e000f */
[----:B------:R-:W2:Y:S04]  /*abb60*/  LDL.LU R15, [R1+0x40] ;  /* 0x00004000010f7983 */ /* 0x000ea80000300800 */
[----:B------:R0:W-:Y:S04]  /*abb70*/  STL [R1+0x3f0], R2 ;  /* 0x0003f00201007387 */ /* 0x0001e80000100800 */
[----:B0-----:R-:W3:Y:S04]  /*abb80*/  LDL.LU.64 R2, [R1+0x3190] ;  /* 0x0031900001027983 */ /* 0x001ee80000300a00 */
[----:B------:R0:W-:Y:S04]  /*abb90*/  STL.64 [R1+0x8d8], R26 ;  /* 0x0008d81a01007387 */ /* 0x0001e80000100a00 */
[----:B0-----:R-:W2:Y:S01]  /*abba0*/  LDL.LU.64 R26, [R1+0x3188] ;  /* 0x00318800011a7983 */ /* 0x001ea20000300a00 */
[----:B------:R-:W-:-:S03]  /*abbb0*/  SHF.R.S32.HI R8, RZ, 0x1f, R10 ;  /* 0x0000001fff087819 */ /* 0x000fc6000001140a */
[----:B--2---:R0:W-:Y:S04]  /*abbc0*/  STL.64 [R1+0x3168], R26 ;  /* 0x0031681a01007387 */ /* 0x0041e80000100a00 */
[----:B0-----:R0:W2:Y:S04]  /*abbd0*/  LDL.64 R26, [R1+0x3f0] ;  /* 0x0003f000011a7983 */ /* 0x0010a80000100a00 */
[----:B---3--:R3:W-:Y:S04]  /*abbe0*/  STL.64 [R1+0x3170], R2 ;  /* 0x0031700201007387 */ /* 0x0087e80000100a00 */
[----:B---3--:R-:W3:Y:S04]  /*abbf0*/  LDL.LU R2, [R1+0x3c] ;  /* 0x00003c0001027983 */ /* 0x008ee80000300800 */
[----:B------:R0:W-:Y:S04]  /*abc00*/  STL.64 [R1+0x3178], R24 ;  /* 0x0031781801007387 */ /* 0x0001e80000100a00 */
[----:B------:R1:W-:Y:S01]  /*abc10*/  STL.64 [R1+0x3180], R20 ;  /* 0x0031801401007387 */ /* 0x0003e20000100a00 */
[----:B0-----:R-:W-:-:S02]  /*abc20*/  IADD3 R24, P0, PT, R10, R4, RZ ;  /* 0x000000040a187210 */ /* 0x001fc40007f1e0ff */
[----:B-1----:R-:W-:Y:S01]  /*abc30*/  IADD3 R20, P3, PT, R10, R6, RZ ;  /* 0x000000060a147210 */ /* 0x002fe20007f7e0ff */
[----:B------:R-:W-:Y:S02]  /*abc40*/  VIADD R10, R11, UR54 ;  /* 0x000000360b0a7c36 */ /* 0x000fe40008000000 */
[C---:B------:R-:W-:Y:S02]  /*abc50*/  IMAD.X R25, R8.reuse, 0x1, R5, P0 ;  /* 0x0000000108197824 */ /* 0x040fe400000e0605 */
[----:B------:R-:W-:Y:S01]  /*abc60*/  IMAD.X R21, R8, 0x1, R7, P3 ;  /* 0x0000000108157824 */ /* 0x000fe200018e0607 */
[----:B------:R-:W-:Y:S01]  /*abc70*/  STL.64 [R1+0x3160], R10 ;  /* 0x0031600a01007387 */ /* 0x000fe20000100a00 */
[----:B------:R-:W-:Y:S01]  /*abc80*/  SHF.R.S32.HI R8, RZ, 0x1f, R15 ;  /* 0x0000001fff087819 */ /* 0x000fe2000001140f */
[----:B--2---:R-:W-:-:S05]  /*abc90*/  IMAD.X R27, R9, 0x1, R7, P1 ;  /* 0x00000001091b7824 */ /* 0x004fca00008e0607 */
[----:B------:R-:W-:Y:S04]  /*abca0*/  STL [R1+0x3f4], R27 ;  /* 0x0003f41b01007387 */ /* 0x000fe80000100800 */
[----:B------:R0:W-:Y:S04]  /*abcb0*/  STL.64 [R1+0x8d0], R24 ;  /* 0x0008d01801007387 */ /* 0x0001e80000100a00 */
[----:B------:R1:W-:Y:S01]  /*abcc0*/  STL.64 [R1+0x8c8], R20 ;  /* 0x0008c81401007387 */ /* 0x0003e20000100a00 */
[----:B---3--:R-:W-:Y:S02]  /*abcd0*/  IADD3 R26, P0, PT, R2, R4, RZ ;  /* 0x00000004021a7210 */ /* 0x008fe40007f1e0ff */
[----:B0-----:R-:W-:-:S02]  /*abce0*/  IADD3 R24, P3, PT, R15, R6, RZ ;  /* 0x000000060f187210 */ /* 0x001fc40007f7e0ff */
[----:B-1----:R-:W-:-:S03]  /*abcf0*/  IADD3 R20, P1, PT, R15, R4, RZ ;  /* 0x000000040f147210 */ /* 0x002fc60007f3e0ff */
[C---:B------:R-:W-:Y:S01]  /*abd00*/  IMAD.X R25, R8.reuse, 0x1, R7, P3 ;  /* 0x0000000108197824 */ /* 0x040fe200018e0607 */
[----:B------:R-:W-:Y:S01]  /*abd10*/  SHF.R.S32.HI R15, RZ, 0x1f, R2 ;  /* 0x0000001fff0f7819 */ /* 0x000fe20000011402 */
[----:B------:R-:W-:Y:S01]  /*abd20*/  IMAD.X R21, R8, 0x1, R5, P1 ;  /* 0x0000000108157824 */ /* 0x000fe200008e0605 */
[----:B------:R-:W-:Y:S01]  /*abd30*/  IADD3 R2, P1, PT, R2, R6, RZ ;  /* 0x0000000602027210 */ /* 0x000fe20007f3e0ff */
[----:B------:R-:W-:-:S03]  /*abd40*/  IMAD.MOV.U32 R9, RZ, RZ, R12 ;  /* 0x000000ffff097224 */ /* 0x000fc600078e000c */
[----:B------:R0:W-:Y:S01]  /*abd50*/  STL.64 [R1+0x3e8], R20 ;  /* 0x0003e81401007387 */ /* 0x0001e20000100a00 */
[----:B------:R-:W-:Y:S02]  /*abd60*/  IMAD.X R27, R15, 0x1, R5, P0 ;  /* 0x000000010f1b7824 */ /* 0x000fe400000e0605 */
[----:B------:R-:W-:Y:S01]  /*abd70*/  IMAD.MOV.U32 R12, RZ, RZ, R13 ;  /* 0x000000ffff0c7224 */ /* 0x000fe200078e000d */
[----:B0-----:R-:W2:Y:S04]  /*abd80*/  LDL.LU.64 R20, [R1+0x3180] ;  /* 0x0031800001147983 */ /* 0x001ea80000300a00 */
[----:B------:R0:W-:Y:S04]  /*abd90*/  STL.64 [R1+0x3e0], R24 ;  /* 0x0003e01801007387 */ /* 0x0001e80000100a00 */
[----:B0-----:R-:W3:Y:S04]  /*abda0*/  LDL.LU.64 R24, [R1+0x3178] ;  /* 0x0031780001187983 */ /* 0x001ee80000300a00 */
[----:B------:R-:W2:Y:S04]  /*abdb0*/  LDL.LU R13, [R1+0x4c] ;  /* 0x00004c00010d7983 */ /* 0x000ea80000300800 */
[----:B------:R0:W-:Y:S04]  /*abdc0*/  STL [R1+0x3d8], R2 ;  /* 0x0003d80201007387 */ /* 0x0001e80000100800 */
[----:B0-----:R-:W2:Y:S04]  /*abdd0*/  LDL.LU.64 R2, [R1+0x3170] ;  /* 0x0031700001027983 */ /* 0x001ea80000300a00 */
[----:B------:R0:W-:Y:S04]  /*abde0*/  STL.64 [R1+0x8c0], R26 ;  /* 0x0008c01a01007387 */ /* 0x0001e80000100a00 */
[----:B0-----:R-:W2:Y:S04]  /*abdf0*/  LDL.LU.64 R26, [R1+0x3168] ;  /* 0x00316800011a7983 */ /* 0x001ea80000300a00 */
[----:B--2---:R0:W-:Y:S04]  /*abe00*/  STL.64 [R1+0x3150], R26 ;  /* 0x0031501a01007387 */ /* 0x0041e80000100a00 */
[----:B0-----:R-:W2:Y:S04]  /*abe10*/  LDL.LU R27, [R1+0x38] ;  /* 0x00003800011b7983 */ /* 0x001ea80000300800 */
[----:B------:R0:W-:Y:S04]  /*abe20*/  STL.64 [R1+0x3148], R28 ;  /* 0x0031481c01007387 */ /* 0x0001e80000100a00 */
[----:B0-----:R-:W3:Y:S01]  /*abe30*/  LDL.LU R28, [R1+0x48] ;  /* 0x00004800011c7983 */ /* 0x001ee20000300800 */
[----:B--2---:R-:W-:-:S05]  /*abe40*/  IADD3 R10, P0, PT, R27, R4, RZ ;  /* 0x000000041b0a7210 */ /* 0x004fca0007f1e0ff */
[----:B------:R0:W-:Y:S04]  /*abe50*/  STL [R1+0x8b8], R10 ;  /* 0x0008b80a01007387 */ /* 0x0001e80000100800 */
[----:B0-----:R-:W2:Y:S01]  /*abe60*/  LDL.LU.64 R10, [R1+0x3160] ;  /* 0x00316000010a7983 */ /* 0x001ea20000300a00 */
[----:B------:R-:W-:Y:S02]  /*abe70*/  SHF.R.S32.HI R8, RZ, 0x1f, R27 ;  /* 0x0000001fff087819 */ /* 0x000fe4000001141b */
[----:B------:R-:W-:Y:S01]  /*abe80*/  IADD3 R26, P3, PT, R27, R6, RZ ;  /* 0x000000061b1a7210 */ /* 0x000fe20007f7e0ff */
[----:B------:R0:W-:Y:S01]  /*abe90*/  STL.64 [R1+0x3158], R18 ;  /* 0x0031581201007387 */ /* 0x0001e20000100a00 */
[----:B------:R-:W-:-:S03]  /*abea0*/  IMAD.MOV.U32 R27, RZ, RZ, R9 ;  /* 0x000000ffff1b7224 */ /* 0x000fc600078e0009 */
[----:B0-----:R0:W3:Y:S04]  /*abeb0*/  LDL.64 R18, [R1+0x8b8] ;  /* 0x0008b80001127983 */ /* 0x0010e80000100a00 */
[----:B--2---:R-:W-:Y:S01]  /*abec0*/  STL.64 [R1+0x30c8], R10 ;  /* 0x0030c80a01007387 */ /* 0x004fe20000100a00 */
[----:B------:R-:W-:Y:S01]  /*abed0*/  VIADD R9, R10, UR55 ;  /* 0x000000370a097c36 */ /* 0x000fe20008000000 */
[----:B------:R-:W1:Y:S02]  /*abee0*/  LDCU.64 UR54, c[0x0][0x398] ;  /* 0x00007300ff3677ac */ /* 0x000e640008000a00 */
[----:B------:R2:W-:Y:S04]  /*abef0*/  STL [R1+0x30f8], R11 ;  /* 0x0030f80b01007387 */ /* 0x0005e80000100800 */
[----:B--2---:R0:W2:Y:S01]  /*abf00*/  LDL.64 R10, [R1+0x3d8] ;  /* 0x0003d800010a7983 */ /* 0x0040a20000100a00 */
[----:B---3--:R-:W-:-:S02]  /*abf10*/  IMAD.X R19, R8, 0x1, R5, P0 ;  /* 0x0000000108137824 */ /* 0x008fc400000e0605 */
[----:B--2---:R-:W-:Y:S02]  /*abf20*/  IMAD.X R11, R15, 0x1, R7, P1 ;  /* 0x000000010f0b7824 */ /* 0x004fe400008e0607 */
[----:B------:R-:W-:Y:S02]  /*abf30*/  IMAD.MOV.U32 R15, RZ, RZ, R27 ;  /* 0x000000ffff0f7224 */ /* 0x000fe400078e001b */
[----:B------:R-:W-:Y:S01]  /*abf40*/  IMAD.X R27, R8, 0x1, R7, P3 ;  /* 0x00000001081b7824 */ /* 0x000fe200018e0607 */
[----:B------:R-:W-:Y:S01]  /*abf50*/  STL [R1+0x3dc], R11 ;  /* 0x0003dc0b01007387 */ /* 0x000fe20000100800 */
[----:B------:R-:W-:Y:S02]  /*abf60*/  SHF.R.S32.HI R8, RZ, 0x1f, R13 ;  /* 0x0000001fff087819 */ /* 0x000fe4000001140d */
[CC--:B------:R-:W-:Y:S01]  /*abf70*/  IADD3 R18, P1, PT, R13.reuse, R4.reuse, RZ ;  /* 0x000000040d127210 */ /* 0x0c0fe20007f3e0ff */
[----:B------:R2:W-:Y:S04]  /*abf80*/  STL [R1+0x8bc], R19 ;  /* 0x0008bc1301007387 */ /* 0x0005e80000100800 */
[----:B------:R3:W-:Y:S01]  /*abf90*/  STL.64 [R1+0x8b0], R26 ;  /* 0x0008b01a01007387 */ /* 0x0007e20000100a00 */
[----:B------:R-:W-:Y:S01]  /*abfa0*/  IADD3 R10, P0, PT, R28, R4, RZ ;  /* 0x000000041c0a7210 */ /* 0x000fe20007f1e0ff */
[----:B--2---:R-:W-:Y:S01]  /*abfb0*/  IMAD.X R19, R8, 0x1, R5, P1 ;  /* 0x0000000108137824 */ /* 0x004fe200008e0605 */
[----:B---3--:R-:W-:Y:S01]  /*abfc0*/  IADD3 R26, P3, PT, R13, R6, RZ ;  /* 0x000000060d1a7210 */ /* 0x008fe20007f7e0ff */
[----:B------:R-:W-:Y:S01]  /*abfd0*/  IMAD.MOV.U32 R13, RZ, RZ, R24 ;  /* 0x000000ffff0d7224 */ /* 0x000fe200078e0018 */
[----:B------:R-:W-:-:S03]  /*abfe0*/  SHF.R.S32.HI R24, RZ, 0x1f, R28 ;  /* 0x0000001fff187819 */ /* 0x000fc6000001141c */
[----:B------:R-:W-:Y:S01]  /*abff0*/  IMAD.X R27, R8, 0x1, R7, P3 ;  /* 0x00000001081b7824 */ /* 0x000fe200018e0607 */
[----:B------:R-:W-:Y:S01]  /*ac000*/  IADD3 R28, P1, PT, R28, R6, RZ ;  /* 0x000000061c1c7210 */ /* 0x000fe20007f3e0ff */
[----:B------:R2:W-:Y:S04]  /*ac010*/  STL.64 [R1+0x3d0], R18 ;  /* 0x0003d01201007387 */ /* 0x0005e80000100a00 */
[----:B--2---:R-:W2:Y:S04]  /*ac020*/  LDL.LU.64 R18, [R1+0x3158] ;  /* 0x0031580001127983 */ /* 0x004ea80000300a00 */
[----:B------:R3:W-:Y:S04]  /*ac030*/  STL.64 [R1+0x3c8], R26 ;  /* 0x0003c81a01007387 */ /* 0x0007e80000100a00 */
[----:B---3--:R-:W3:Y:S04]  /*ac040*/  LDL.LU.64 R26, [R1+0x3150] ;  /* 0x00315000011a7983 */ /* 0x008ee80000300a00 */
[----:B------:R0:W-:Y:S04]  /*ac050*/  STL [R1+0x3c0], R28 ;  /* 0x0003c01c01007387 */ /* 0x0001e80000100800 */
[----:B0-----:R-:W2:Y:S01]  /*ac060*/  LDL.LU.64 R28, [R1+0x3148] ;  /* 0x00314800011c7983 */ /* 0x001ea20000300a00 */
[----:B------:R-:W-:-:S02]  /*ac070*/  IMAD.X R11, R24, 0x1, R5, P0 ;  /* 0x00000001180b7824 */ /* 0x000fc400000e0605 */
[----:B------:R-:W-:Y:S01]  /*ac080*/  VIADD R8, R9, UR56 ;  /* 0x0000003809087c36 */ /* 0x000fe20008000000 */
[----:B--2---:R-:W-:Y:S04]  /*ac090*/  STL.64 [R1+0x3128], R28 ;  /* 0x0031281c01007387 */ /* 0x004fe80000100a00 */
[----:B------:R0:W-:Y:S02]  /*ac0a0*/  STL.64 [R1+0x8a8], R10 ;  /* 0x0008a80a01007387 */ /* 0x0001e40000100a00 */
[----:B0-----:R-:W-:Y:S02]  /*ac0b0*/  IMAD.MOV.U32 R10, RZ, RZ, R12 ;  /* 0x000000ffff0a7224 */ /* 0x001fe400078e000c */
[----:B------:R-:W-:Y:S01]  /*ac0c0*/  IMAD.MOV.U32 R28, RZ, RZ, R15 ;  /* 0x000000ffff1c7224 */ /* 0x000fe200078e000f */
[----:B---3--:R-:W-:-:S02]  /*ac0d0*/  SHF.R.S32.HI R15, RZ, 0x1f, R26 ;  /* 0x0000001fff0f7819 */ /* 0x008fc4000001141a */
[----:B------:R0:W-:Y:S04]  /*ac0e0*/  STL [R1+0x3120], R10 ;  /* 0x0031200a01007387 */ /* 0x0001e80000100800 */
[----:B------:R2:W-:Y:S01]  /*ac0f0*/  STL.64 [R1+0x3130], R18 ;  /* 0x0031301201007387 */ /* 0x0005e20000100a00 */
[C---:B0-----:R-:W-:Y:S02]  /*ac100*/  IADD3 R10, P3, PT, R26.reuse, R6, RZ ;  /* 0x000000061a0a7210 */ /* 0x041fe40007f7e0ff */
[----:B--2---:R-:W-:Y:S02]  /*ac110*/  IADD3 R18, P0, PT, R26, R4, RZ ;  /* 0x000000041a127210 */ /* 0x004fe40007f1e0ff */
[----:B------:R-:W2:Y:S04]  /*ac120*/  LDL.LU R26, [R1+0x3144] ;  /* 0x00314400011a7983 */ /* 0x000ea80000300800 */
[----:B------:R0:W-:Y:S04]  /*ac130*/  STL.64 [R1+0x3138], R8 ;  /* 0x0031380801007387 */ /* 0x0001e80000100a00 */
[----:B0-----:R0:W3:Y:S01]  /*ac140*/  LDL.64 R8, [R1+0x3c0] ;  /* 0x0003c00001087983 */ /* 0x0010e20000100a00 */
[----:B------:R-:W-:-:S02]  /*ac150*/  IMAD.X R19, R15, 0x1, R5, P0 ;  /* 0x000000010f137824 */ /* 0x000fc400000e0605 */
[----:B------:R-:W-:Y:S01]  /*ac160*/  IMAD.X R11, R15, 0x1, R7, P3 ;  /* 0x000000010f0b7824 */ /* 0x000fe200018e0607 */
[----:B------:R-:W-:Y:S01]  /*ac170*/  SHF.R.S32.HI R15, RZ, 0x1f, R25 ;  /* 0x0000001fff0f7819 */ /* 0x000fe20000011419 */
[----:B------:R-:W-:Y:S02]  /*ac180*/  IMAD.MOV.U32 R12, RZ, RZ, R13 ;  /* 0x000000ffff0c7224 */ /* 0x000fe400078e000d */
[----:B------:R-:W-:Y:S01]  /*ac190*/  IMAD.MOV.U32 R13, RZ, RZ, R27 ;  /* 0x000000ffff0d7224 */ /* 0x000fe200078e001b */
[----:B------:R-:W-:Y:S01]  /*ac1a0*/  SHF.R.S32.HI R27, RZ, 0x1f, R28 ;  /* 0x0000001fff1b7819 */ /* 0x000fe2000001141c */
[----:B---3--:R-:W-:Y:S01]  /*ac1b0*/  IMAD.X R9, R24, 0x1, R7, P1 ;  /* 0x0000000118097824 */ /* 0x008fe200008e0607 */
[----:B------:R-:W-:-:S04]  /*ac1c0*/  IADD3 R8, P1, PT, R25, R4, RZ ;  /* 0x0000000419087210 */ /* 0x000fc80007f3e0ff */
[----:B------:R3:W-:Y:S04]  /*ac1d0*/  STL [R1+0x3c4], R9 ;  /* 0x0003c40901007387 */ /* 0x0007e80000100800 */
[----:B------:R0:W-:Y:S04]  /*ac1e0*/  STL.64 [R1+0x8a0], R18 ;  /* 0x0008a01201007387 */ /* 0x0001e80000100a00 */
[----:B------:R1:W-:Y:S01]  /*ac1f0*/  STL.64 [R1+0x898], R10 ;  /* 0x0008980a01007387 */ /* 0x0003e20000100a00 */
[----:B---3--:R-:W-:Y:S01]  /*ac200*/  IMAD.X R9, R15, 0x1, R5, P1 ;  /* 0x000000010f097824 */ /* 0x008fe200008e0605 */
[----:B0-----:R-:W-:-:S02]  /*ac210*/  IADD3 R18, P3, PT, R25, R6, RZ ;  /* 0x0000000619127210 */ /* 0x001fc40007f7e0ff */
[----:B------:R-:W3:Y:S01]  /*ac220*/  LDL.LU R25, [R1+0x3140] ;  /* 0x0031400001197983 */ /* 0x000ee20000300800 */
[C---:B-1----:R-:W-:Y:S02]  /*ac230*/  IADD3 R10, P0, PT, R28.reuse, R4, RZ ;  /* 0x000000041c0a7210 */ /* 0x042fe40007f1e0ff */
[----:B------:R-:W-:Y:S01]  /*ac240*/  IMAD.X R19, R15, 0x1, R7, P3 ;  /* 0x000000010f137824 */ /* 0x000fe200018e0607 */
[----:B------:R-:W-:Y:S01]  /*ac250*/  IADD3 R28, P1, PT, R28, R6, RZ ;  /* 0x000000061c1c7210 */ /* 0x000fe20007f3e0ff */
[----:B------:R0:W-:Y:S04]  /*ac260*/  STL.64 [R1+0x3b8], R8 ;  /* 0x0003b80801007387 */ /* 0x0001e80000100a00 */
[----:B0-----:R-:W2:Y:S04]  /*ac270*/  LDL.LU.64 R8, [R1+0x3138] ;  /* 0x0031380001087983 */ /* 0x001ea80000300a00 */
[----:B------:R0:W-:Y:S04]  /*ac280*/  STL.64 [R1+0x3b0], R18 ;  /* 0x0003b01201007387 */ /* 0x0001e80000100a00 */
[----:B0-----:R-:W3:Y:S04]  /*ac290*/  LDL.LU.64 R18, [R1+0x3130] ;  /* 0x0031300001127983 */ /* 0x001ee80000300a00 */
[----:B------:R0:W-:Y:S04]  /*ac2a0*/  STL [R1+0x3a8], R28 ;  /* 0x0003a81c01007387 */ /* 0x0001e80000100800 */
[----:B0-----:R-:W3:Y:S01]  /*ac2b0*/  LDL.LU.64 R28, [R1+0x3128] ;  /* 0x00312800011c7983 */ /* 0x001ee20000300a00 */
[----:B------:R-:W-:-:S05]  /*ac2c0*/  IMAD.X R11, R27, 0x1, R5, P0 ;  /* 0x000000011b0b7824 */ /* 0x000fca00000e0605 */
[----:B------:R0:W-:Y:S04]  /*ac2d0*/  STL.64 [R1+0x890], R10 ;  /* 0x0008900a01007387 */ /* 0x0001e80000100a00 */
[----:B0-----:R-:W4:Y:S01]  /*ac2e0*/  LDL.LU R10, [R1+0x3120] ;  /* 0x00312000010a7983 */ /* 0x001f220000300800 */
[----:B--2---:R-:W-:Y:S01]  /*ac2f0*/  VIADD R15, R8, UR57 ;  /* 0x00000039080f7c36 */ /* 0x004fe20008000000 */
[----:B------:R-:W0:Y:S02]  /*ac300*/  LDCU.64 UR56, c[0x0][0x398] ;  /* 0x00007300ff3877ac */ /* 0x000e240008000a00 */
[----:B---3--:R-:W-:Y:S04]  /*ac310*/  STL.64 [R1+0x3118], R28 ;  /* 0x0031181c01007387 */ /* 0x008fe80000100a00 */
[----:B------:R1:W-:Y:S04]  /*ac320*/  STL.64 [R1+0x3108], R8 ;  /* 0x0031080801007387 */ /* 0x0003e80000100a00 */
[----:B-1----:R1:W2:Y:S01]  /*ac330*/  LDL.64 R8, [R1+0x3a8] ;  /* 0x0003a80001087983 */ /* 0x0022a20000100a00 */
[----:B----4-:R-:W-:-:S02]  /*ac340*/  SHF.R.S32.HI R24, RZ, 0x1f, R10 ;  /* 0x0000001fff187819 */ /* 0x010fc4000001140a */
[C---:B------:R-:W-:Y:S02]  /*ac350*/  IADD3 R28, P0, PT, R10.reuse, R4, RZ ;  /* 0x000000040a1c7210 */ /* 0x040fe40007f1e0ff */
[----:B------:R-:W-:-:S05]  /*ac360*/  IADD3 R10, P3, PT, R10, R6, RZ ;  /* 0x000000060a0a7210 */ /* 0x000fca0007f7e0ff */
[C---:B------:R-:W-:Y:S02]  /*ac370*/  IMAD.X R11, R24.reuse, 0x1, R7, P3 ;  /* 0x00000001180b7824 */ /* 0x040fe400018e0607 */
[----:B------:R-:W-:Y:S01]  /*ac380*/  IMAD.X R29, R24, 0x1, R5, P0 ;  /* 0x00000001181d7824 */ /* 0x000fe200000e0605 */
[----:B------:R-:W-:Y:S01]  /*ac390*/  SHF.R.S32.HI R24, RZ, 0x1f, R16 ;  /* 0x0000001fff187819 */ /* 0x000fe20000011410 */
[----:B--2---:R-:W-:-:S05]  /*ac3a0*/  IMAD.X R9, R27, 0x1, R7, P1 ;  /* 0x000000011b097824 */ /* 0x004fca00008e0607 */
[----:B------:R-:W-:Y:S04]  /*ac3b0*/  STL [R1+0x3ac], R9 ;  /* 0x0003ac0901007387 */ /* 0x000fe80000100800 */
[----:B------:R2:W-:Y:S04]  /*ac3c0*/  STL.64 [R1+0x880], R10 ;  /* 0x0008800a01007387 */ /* 0x0005e80000100a00 */
[----:B------:R3:W-:Y:S01]  /*ac3d0*/  STL.64 [R1+0x888], R28 ;  /* 0x0008881c01007387 */ /* 0x0007e20000100a00 */
[----:B--2---:R-:W-:Y:S01]  /*ac3e0*/  IMAD.MOV.U32 R10, RZ, RZ, R12 ;  /* 0x000000ffff0a7224 */ /* 0x004fe200078e000c */
[----:B---3--:R-:W-:-:S04]  /*ac3f0*/  IADD3 R28, P1, PT, R16, R4, RZ ;  /* 0x00000004101c7210 */ /* 0x008fc80007f3e0ff */
[----:B------:R2:W-:Y:S01]  /*ac400*/  STL [R1+0x3110], R10 ;  /* 0x0031100a01007387 */ /* 0x0005e20000100800 */
[----:B------:R-:W-:Y:S01]  /*ac410*/  IADD3 R8, P0, PT, R13, R4, RZ ;  /* 0x000000040d087210 */ /* 0x000fe20007f1e0ff */
[----:B------:R-:W-:Y:S01]  /*ac420*/  IMAD.X R29, R24, 0x1, R5, P1 ;  /* 0x00000001181d7824 */ /* 0x000fe200008e0605 */
[----:B--2---:R-:W-:Y:S02]  /*ac430*/  IADD3 R10, P3, PT, R16, R6, RZ ;  /* 0x00000006100a7210 */ /* 0x004fe40007f7e0ff */
[----:B------:R-:W-:-:S03]  /*ac440*/  SHF.R.S32.HI R16, RZ, 0x1f, R13 ;  /* 0x0000001fff107819 */ /* 0x000fc6000001140d */
[----:B------:R-:W-:Y:S01]  /*ac450*/  IMAD.X R11, R24, 0x1, R7, P3 ;  /* 0x00000001180b7824 */ /* 0x000fe200018e0607 */
[----:B------:R2:W-:Y:S01]  /*ac460*/  STL.64 [R1+0x3a0], R28 ;  /* 0x0003a01c01007387 */ /* 0x0005e20000100a00 */
[----:B------:R-:W-:Y:S01]  /*ac470*/  IADD3 R12, P1, PT, R13, R6, RZ ;  /* 0x000000060d0c7210 */ /* 0x000fe20007f3e0ff */
[----:B------:R-:W-:Y:S01]  /*ac480*/  IMAD.X R9, R16, 0x1, R5, P0 ;  /* 0x0000000110097824 */ /* 0x000fe200000e0605 */
[----:B------:R-:W-:-:S03]  /*ac490*/  SHF.R.S32.HI R24, RZ, 0x1f, R17 ;  /* 0x0000001fff187819 */ /* 0x000fc60000011411 */
[----:B------:R-:W-:Y:S01]  /*ac4a0*/  IMAD.X R13, R16, 0x1, R7, P1 ;  /* 0x00000001100d7824 */ /* 0x000fe200008e0607 */
[----:B--2---:R-:W2:Y:S04]  /*ac4b0*/  LDL.LU.64 R28, [R1+0x3118] ;  /* 0x00311800011c7983 */ /* 0x004ea80000300a00 */
[----:B------:R3:W-:Y:S04]  /*ac4c0*/  STL.64 [R1+0x398], R10 ;  /* 0x0003980a01007387 */ /* 0x0007e80000100a00 */
[----:B------:R4:W-:Y:S01]  /*ac4d0*/  STL.64 [R1+0x878], R8 ;  /* 0x0008780801007387 */ /* 0x0009e20000100a00 */
[----:B---3--:R-:W-:-:S02]  /*ac4e0*/  IADD3 R10, P0, PT, R17, R4, RZ ;  /* 0x00000004110a7210 */ /* 0x008fc40007f1e0ff */
[----:B----4-:R-:W-:-:S03]  /*ac4f0*/  IADD3 R8, P3, PT, R17, R6, RZ ;  /* 0x0000000611087210 */ /* 0x010fc60007f7e0ff */
[C---:B------:R-:W-:Y:S01]  /*ac500*/  IMAD.X R11, R24.reuse, 0x1, R5, P0 ;  /* 0x00000001180b7824 */ /* 0x040fe200000e0605 */
[----:B------:R-:W-:Y:S01]  /*ac510*/  STL.64 [R1+0x390], R12 ;  /* 0x0003900c01007387 */ /* 0x000fe20000100a00 */
[----:B------:R-:W-:-:S03]  /*ac520*/  IMAD.X R9, R24, 0x1, R7, P3 ;  /* 0x0000000118097824 */ /* 0x000fc600018e0607 */
[----:B------:R3:W-:Y:S01]  /*ac530*/  STL.64 [R1+0x870], R10 ;  /* 0x0008700a01007387 */ /* 0x0007e20000100a00 */
[----:B------:R-:W-:Y:S02]  /*ac540*/  SHF.R.S32.HI R24, RZ, 0x1f, R19 ;  /* 0x0000001fff187819 */ /* 0x000fe40000011413 */
[----:B---3--:R-:W-:Y:S01]  /*ac550*/  IADD3 R10, P1, PT, R19, R4, RZ ;  /* 0x00000004130a7210 */ /* 0x008fe20007f3e0ff */
[----:B------:R-:W-:Y:S04]  /*ac560*/  STL.64 [R1+0x868], R8 ;  /* 0x0008680801007387 */ /* 0x000fe80000100a00 */
[----:B------:R-:W-:-:S05]  /*ac570*/  IMAD.X R11, R24, 0x1, R5, P1 ;  /* 0x00000001180b7824 */ /* 0x000fca00008e0605 */
[----:B------:R3:W-:Y:S04]  /*ac580*/  STL.64 [R1+0x388], R10 ;  /* 0x0003880a01007387 */ /* 0x0007e80000100a00 */
[----:B---3--:R-:W3:Y:S01]  /*ac590*/  LDL.LU R10, [R1+0x3110] ;  /* 0x00311000010a7983 */ /* 0x008ee20000300800 */
[----:B------:R-:W-:Y:S02]  /*ac5a0*/  IADD3 R8, P3, PT, R19, R6, RZ ;  /* 0x0000000613087210 */ /* 0x000fe40007f7e0ff */
[----:B------:R-:W-:Y:S02]  /*ac5b0*/  SHF.R.S32.HI R13, RZ, 0x1f, R23 ;  /* 0x0000001fff0d7819 */ /* 0x000fe40000011417 */
[----:B------:R-:W-:Y:S01]  /*ac5c0*/  IADD3 R16, P0, PT, R23, R4, RZ ;  /* 0x0000000417107210 */ /* 0x000fe20007f1e0ff */
[----:B------:R-:W-:-:S04]  /*ac5d0*/  IMAD.X R9, R24, 0x1, R7, P3 ;  /* 0x0000000118097824 */ /* 0x000fc800018e0607 */
[----:B------:R-:W-:Y:S01]  /*ac5e0*/  IMAD.X R17, R13, 0x1, R5, P0 ;  /* 0x000000010d117824 */ /* 0x000fe200000e0605 */
[----:B------:R4:W-:Y:S01]  /*ac5f0*/  STL.64 [R1+0x380], R8 ;  /* 0x0003800801007387 */ /* 0x0009e20000100a00 */
[----:B------:R-:W-:Y:S01]  /*ac600*/  IMAD.MOV.U32 R19, RZ, RZ, R22 ;  /* 0x000000ffff137224 */ /* 0x000fe200078e0016 */
[----:B------:R-:W-:Y:S02]  /*ac610*/  IADD3 R22, P1, PT, R23, R6, RZ ;  /* 0x0000000617167210 */ /* 0x000fe40007f3e0ff */
[----:B----4-:R-:W4:Y:S04]  /*ac620*/  LDL.LU.64 R8, [R1+0x3108] ;  /* 0x0031080001087983 */ /* 0x010f280000300a00 */
[----:B------:R0:W-:Y:S01]  /*ac630*/  STL.64 [R1+0x860], R16 ;  /* 0x0008601001007387 */ /* 0x0001e20000100a00 */
[----:B------:R-:W-:Y:S01]  /*ac640*/  IMAD.X R23, R13, 0x1, R7, P1 ;  /* 0x000000010d177824 */ /* 0x000fe200008e0607 */
[----:B---3--:R-:W-:-:S02]  /*ac650*/  SHF.R.S32.HI R12, RZ, 0x1f, R10 ;  /* 0x0000001fff0c7819 */ /* 0x008fc4000001140a */
[----:B0-----:R-:W-:-:S05]  /*ac660*/  IADD3 R16, P0, PT, R10, R4, RZ ;  /* 0x000000040a107210 */ /* 0x001fca0007f1e0ff */
[----:B------:R-:W-:Y:S01]  /*ac670*/  IMAD.X R17, R12, 0x1, R5, P0 ;  /* 0x000000010c117824 */ /* 0x000fe200000e0605 */
[----:B------:R-:W-:-:S04]  /*ac680*/  IADD3 R10, P3, PT, R10, R6, RZ ;  /* 0x000000060a0a7210 */ /* 0x000fc80007f7e0ff */
[----:B------:R0:W-:Y:S04]  /*ac690*/  STL.64 [R1+0x858], R16 ;  /* 0x0008581001007387 */ /* 0x0001e80000100a00 */
[----:B------:R3:W-:Y:S01]  /*ac6a0*/  STL.64 [R1+0x378], R22 ;  /* 0x0003781601007387 */ /* 0x0007e20000100a00 */
[----:B------:R-:W-:Y:S01]  /*ac6b0*/  IMAD.X R11, R12, 0x1, R7, P3 ;  /* 0x000000010c0b7824 */ /* 0x000fe200018e0607 */
[----:B0-----:R-:W-:Y:S02]  /*ac6c0*/  SHF.R.S32.HI R16, RZ, 0x1f, R18 ;  /* 0x0000001fff107819 */ /* 0x001fe40000011412 */
[----:B---3--:R-:W-:Y:S02]  /*ac6d0*/  IADD3 R22, P1, PT, R18, R4, RZ ;  /* 0x0000000412167210 */ /* 0x008fe40007f3e0ff */
[----:B------:R-:W-:Y:S03]  /*ac6e0*/  STL.64 [R1+0x850], R10 ;  /* 0x0008500a01007387 */ /* 0x000fe60000100a00 */
[----:B------:R-:W-:-:S05]  /*ac6f0*/  IMAD.X R23, R16, 0x1, R5, P1 ;  /* 0x0000000110177824 */ /* 0x000fca00008e0605 */
[----:B------:R0:W-:Y:S04]  /*ac700*/  STL.64 [R1+0x370], R22 ;  /* 0x0003701601007387 */ /* 0x0001e80000100a00 */
[----:B0-----:R-:W3:Y:S01]  /*ac710*/  LDL.LU.64 R22, [R1+0x3100] ;  /* 0x0031000001167983 */ /* 0x001ee20000300a00 */
[----:B------:R-:W-:Y:S02]  /*ac720*/  IADD3 R10, P3, PT, R18, R6, RZ ;  /* 0x00000006120a7210 */ /* 0x000fe40007f7e0ff */
[----:B------:R-:W-:-:S03]  /*ac730*/  SHF.R.S32.HI R18, RZ, 0x1f, R2 ;  /* 0x0000001fff127819 */ /* 0x000fc60000011402 */
[----:B------:R-:W-:Y:S01]  /*ac740*/  IMAD.X R11, R16, 0x1, R7, P3 ;  /* 0x00000001100b7824 */ /* 0x000fe200018e0607 */
[----:B------:R-:W-:-:S04]  /*ac750*/  IADD3 R12, P0, PT, R2, R4, RZ ;  /* 0x00000004020c7210 */ /* 0x000fc80007f1e0ff */
[----:B------:R0:W-:Y:S01]  /*ac760*/  STL.64 [R1+0x368], R10 ;  /* 0x0003680a01007387 */ /* 0x0001e20000100a00 */
[----:B------:R-:W-:-:S05]  /*ac770*/  IMAD.X R13, R18, 0x1, R5, P0 ;  /* 0x00000001120d7824 */ /* 0x000fca00000e0605 */
[----:B------:R-:W-:Y:S01]  /*ac780*/  STL.64 [R1+0x848], R12 ;  /* 0x0008480c01007387 */ /* 0x000fe20000100a00 */
[----:B0-----:R-:W-:-:S05]  /*ac790*/  IADD3 R10, P1, PT, R2, R6, RZ ;  /* 0x00000006020a7210 */ /* 0x001fca0007f3e0ff */
[----:B------:R-:W-:-:S05]  /*ac7a0*/  IMAD.X R11, R18, 0x1, R7, P1 ;  /* 0x00000001120b7824 */ /* 0x000fca00008e0607 */
[----:B------:R0:W-:Y:S04]  /*ac7b0*/  STL.64 [R1+0x360], R10 ;  /* 0x0003600a01007387 */ /* 0x0001e80000100a00 */
[----:B0-----:R-:W2:Y:S01]  /*ac7c0*/  LDL.LU R11, [R1+0x30f8] ;  /* 0x0030f800010b7983 */ /* 0x001ea20000300800 */
[----:B------:R-:W-:Y:S02]  /*ac7d0*/  SHF.R.S32.HI R10, RZ, 0x1f, R21 ;  /* 0x0000001fff0a7819 */ /* 0x000fe40000011415 */
[----:B---3--:R-:W-:Y:S02]  /*ac7e0*/  SHF.R.S32.HI R2, RZ, 0x1f, R23 ;  /* 0x0000001fff027819 */ /* 0x008fe40000011417 */
[C---:B------:R-:W-:Y:S02]  /*ac7f0*/  IADD3 R16, P0, PT, R23.reuse, R4, RZ ;  /* 0x0000000417107210 */ /* 0x040fe40007f1e0ff */
[----:B------:R-:W-:-:S03]  /*ac800*/  IADD3 R12, P3, PT, R23, R6, RZ ;  /* 0x00000006170c7210 */ /* 0x000fc60007f7e0ff */
[C---:B------:R-:W-:Y:S02]  /*ac810*/  IMAD.X R17, R2.reuse, 0x1, R5, P0 ;  /* 0x0000000102117824 */ /* 0x040fe400000e0605 */
[----:B------:R-:W-:Y:S01]  /*ac820*/  IMAD.X R13, R2, 0x1, R7, P3 ;  /* 0x00000001020d7824 */ /* 0x000fe200018e0607 */
[----:B------:R-:W-:Y:S02]  /*ac830*/  SHF.R.S32.HI R2, RZ, 0x1f, R19 ;  /* 0x0000001fff027819 */ /* 0x000fe40000011413 */
[----:B------:R0:W-:Y:S01]  /*ac840*/  STL.64 [R1+0x840], R16 ;  /* 0x0008401001007387 */ /* 0x0001e20000100a00 */
[----:B------:R-:W-:-:S03]  /*ac850*/  IADD3 R18, P3, PT, R19, R6, RZ ;  /* 0x0000000613127210 */ /* 0x000fc60007f7e0ff */
[----:B------:R3:W-:Y:S01]  /*ac860*/  STL.64 [R1+0x828], R12 ;  /* 0x0008280c01007387 */ /* 0x0007e20000100a00 */
[-C--:B0-----:R-:W-:Y:S02]  /*ac870*/  IADD3 R16, P1, PT, R19, R4.reuse, RZ ;  /* 0x0000000413107210 */ /* 0x081fe40007f3e0ff */
[----:B---3--:R-:W-:-:S03]  /*ac880*/  IADD3 R12, P0, PT, R21, R4, RZ ;  /* 0x00000004150c7210 */ /* 0x008fc60007f1e0ff */
[C---:B------:R-:W-:Y:S02]  /*ac890*/  IMAD.X R17, R2.reuse, 0x1, R5, P1 ;  /* 0x0000000102117824 */ /* 0x040fe400008e0605 */
[----:B------:R-:W-:Y:S02]  /*ac8a0*/  IMAD.X R19, R2, 0x1, R7, P3 ;  /* 0x0000000102137824 */ /* 0x000fe400018e0607 */
[----:B------:R-:W-:Y:S01]  /*ac8b0*/  IMAD.X R13, R10, 0x1, R5, P0 ;  /* 0x000000010a0d7824 */ /* 0x000fe200000e0605 */
[----:B------:R0:W-:Y:S01]  /*ac8c0*/  STL.64 [R1+0x358], R16 ;  /* 0x0003581001007387 */ /* 0x0001e20000100a00 */
[----:B------:R-:W-:-:S03]  /*ac8d0*/  SHF.R.S32.HI R2, RZ, 0x1f, R22 ;  /* 0x0000001fff027819 */ /* 0x000fc60000011416 */
[----:B------:R3:W-:Y:S01]  /*ac8e0*/  STL.64 [R1+0x350], R18 ;  /* 0x0003501201007387 */ /* 0x0007e20000100a00 */
[----:B0-----:R-:W-:Y:S01]  /*ac8f0*/  IMAD.MOV.U32 R17, RZ, RZ, R20 ;  /* 0x000000ffff117224 */ /* 0x001fe200078e0014 */
[----:B------:R-:W-:Y:S02]  /*ac900*/  IADD3 R20, P1, PT, R21, R6, RZ ;  /* 0x0000000615147210 */ /* 0x000fe40007f3e0ff */
[----:B------:R0:W-:Y:S01]  /*ac910*/  STL.64 [R1+0x820], R12 ;  /* 0x0008200c01007387 */ /* 0x0001e20000100a00 */
[----:B---3--:R-:W-:Y:S02]  /*ac920*/  IADD3 R18, P0, PT, R22, R4, RZ ;  /* 0x0000000416127210 */ /* 0x008fe40007f1e0ff */
[----:B------:R-:W-:-:S03]  /*ac930*/  IMAD.X R21, R10, 0x1, R7, P1 ;  /* 0x000000010a157824 */ /* 0x000fc600008e0607 */
[----:B------:R-:W-:Y:S01]  /*ac940*/  IMAD.X R19, R2, 0x1, R5, P0 ;  /* 0x0000000102137824 */ /* 0x000fe200000e0605 */
[----:B0-----:R-:W-:Y:S01]  /*ac950*/  IADD3 R12, P3, PT, R22, R6, RZ ;  /* 0x00000006160c7210 */ /* 0x001fe20007f7e0ff */
[----:B------:R0:W-:Y:S04]  /*ac960*/  STL.64 [R1+0x348], R20 ;  /* 0x0003481401007387 */ /* 0x0001e80000100a00 */
[----:B------:R-:W-:Y:S01]  /*ac970*/  IMAD.X R13, R2, 0x1, R7, P3 ;  /* 0x00000001020d7824 */ /* 0x000fe200018e0607 */
[----:B--2---:R-:W-:Y:S02]  /*ac980*/  SHF.R.S32.HI R2, RZ, 0x1f, R28 ;  /* 0x0000001fff027819 */ /* 0x004fe4000001141c */
[----:B0-----:R-:W-:Y:S01]  /*ac990*/  IADD3 R20, P1, PT, R28, R4, RZ ;  /* 0x000000041c147210 */ /* 0x001fe20007f3e0ff */
[----:B------:R-:W-:Y:S04]  /*ac9a0*/  STL.64 [R1+0x5a8], R18 ;  /* 0x0005a81201007387 */ /* 0x000fe80000100a00 */
[----:B------:R-:W-:Y:S01]  /*ac9b0*/  IMAD.X R21, R2, 0x1, R5, P1 ;  /* 0x0000000102157824 */ /* 0x000fe200008e0605 */
[----:B------:R-:W-:Y:S04]  /*ac9c0*/  STL.64 [R1+0x5a0], R12 ;  /* 0x0005a00c01007387 */ /* 0x000fe80000100a00 */
[----:B------:R0:W-:Y:S04]  /*ac9d0*/  STL.64 [R1+0x340], R20 ;  /* 0x0003401401007387 */ /* 0x0001e80000100a00 */
[----:B0-----:R-:W2:Y:S01]  /*ac9e0*/  LDL.LU.64 R20, [R1+0x30f0] ;  /* 0x0030f00001147983 */ /* 0x001ea20000300a00 */
[----:B------:R-:W-:Y:S01]  /*ac9f0*/  IADD3 R18, P3, PT, R28, R6, RZ ;  /* 0x000000061c127210 */ /* 0x000fe20007f7e0ff */
[----:B------:R-:W-:Y:S01]  /*aca00*/  VIADD R27, R15, UR58 ;  /* 0x0000003a0f1b7c36 */ /* 0x000fe20008000000 */
[----:B------:R-:W-:-:S03]  /*aca10*/  SHF.R.S32.HI R10, RZ, 0x1f, R29 ;  /* 0x0000001fff0a7819 */ /* 0x000fc6000001141d */
[----:B------:R-:W-:Y:S01]  /*aca20*/  IMAD.X R19, R2, 0x1, R7, P3 ;  /* 0x0000000102137824 */ /* 0x000fe200018e0607 */
[----:B------:R-:W-:Y:S01]  /*aca30*/  IADD3 R12, P0, PT, R29, R4, RZ ;  /* 0x000000041d0c7210 */ /* 0x000fe20007f1e0ff */
[----:B------:R-:W-:Y:S01]  /*aca40*/  VIADD R24, R27, UR59 ;  /* 0x0000003b1b187c36 */ /* 0x000fe20008000000 */
[----:B------:R-:W0:Y:S02]  /*aca50*/  LDCU.64 UR58, c[0x0][0x398] ;  /* 0x00007300ff3a77ac */ /* 0x000e240008000a00 */
[----:B------:R3:W-:Y:S01]  /*aca60*/  STL.64 [R1+0x338], R18 ;  /* 0x0003381201007387 */ /* 0x0007e20000100a00 */
[----:B------:R-:W-:Y:S02]  /*aca70*/  VIADD R23, R24, UR60 ;  /* 0x0000003c18177c36 */ /* 0x000fe40008000000 */
[C---:B------:R-:W-:Y:S02]  /*aca80*/  IMAD.X R13, R10.reuse, 0x1, R5, P0 ;  /* 0x000000010a0d7824 */ /* 0x040fe400000e0605 */
[----:B------:R-:W-:Y:S01]  /*aca90*/  VIADD R22, R23, UR61 ;  /* 0x0000003d17167c36 */ /* 0x000fe20008000000 */
[----:B------:R-:W0:Y:S01]  /*acaa0*/  LDCU.64 UR60, c[0x0][0x398] ;  /* 0x00007300ff3c77ac */ /* 0x000e220008000a00 */
[----:B---3--:R-:W-:Y:S01]  /*acab0*/  IADD3 R18, P1, PT, R29, R6, RZ ;  /* 0x000000061d127210 */ /* 0x008fe20007f3e0ff */
[----:B------:R-:W-:Y:S04]  /*acac0*/  STL.64 [R1+0x580], R12 ;  /* 0x0005800c01007387 */ /* 0x000fe80000100a00 */
[----:B------:R-:W-:Y:S01]  /*acad0*/  IMAD.X R19, R10, 0x1, R7, P1 ;  /* 0x000000010a137824 */ /* 0x000fe200008e0607 */
[----:B------:R-:W-:Y:S01]  /*acae0*/  STL [R1+0x30b8], R22 ;  /* 0x0030b81601007387 */ /* 0x000fe20000100800 */
[----:B------:R-:W-:-:S03]  /*acaf0*/  SHF.R.S32.HI R10, RZ, 0x1f, R3 ;  /* 0x0000001fff0a7819 */ /* 0x000fc60000011403 */
[----:B------:R3:W-:Y:S04]  /*acb00*/  STL.64 [R1+0x330], R18 ;  /* 0x0003301201007387 */ /* 0x0007e80000100a00 */
[----:B---3--:R-:W3:Y:S01]  /*acb10*/  LDL.LU.64 R18, [R1+0x30e8] ;  /* 0x0030e80001127983 */ /* 0x008ee20000300a00 */
[----:B--2---:R-:W-:Y:S02]  /*acb20*/  SHF.R.S32.HI R2, RZ, 0x1f, R20 ;  /* 0x0000001fff027819 */ /* 0x004fe40000011414 */
[----:B------:R-:W-:-:S05]  /*acb30*/  IADD3 R28, P0, PT, R20, R4, RZ ;  /* 0x00000004141c7210 */ /* 0x000fca0007f1e0ff */
[----:B------:R-:W-:Y:S01]  /*acb40*/  IMAD.X R29, R2, 0x1, R5, P0 ;  /* 0x00000001021d7824 */ /* 0x000fe200000e0605 */
[----:B------:R-:W-:-:S04]  /*acb50*/  IADD3 R12, P3, PT, R20, R6, RZ ;  /* 0x00000006140c7210 */ /* 0x000fc80007f7e0ff */
[----:B------:R2:W-:Y:S01]  /*acb60*/  STL.64 [R1+0x578], R28 ;  /* 0x0005781c01007387 */ /* 0x0005e20000100a00 */
[----:B------:R-:W-:Y:S01]  /*acb70*/  IMAD.X R13, R2, 0x1, R7, P3 ;  /* 0x00000001020d7824 */ /* 0x000fe200018e0607 */
[----:B--2---:R-:W-:-:S04]  /*acb80*/  IADD3 R28, P1, PT, R3, R4, RZ ;  /* 0x00000004031c7210 */ /* 0x004fc80007f3e0ff */
[----:B------:R-:W-:Y:S01]  /*acb90*/  STL.64 [R1+0x570], R12 ;  /* 0x0005700c01007387 */ /* 0x000fe20000100a00 */
[----:B------:R-:W-:-:S05]  /*acba0*/  IMAD.X R29, R10, 0x1, R5, P1 ;  /* 0x000000010a1d7824 */ /* 0x000fca00008e0605 */
[----:B------:R2:W-:Y:S04]  /*acbb0*/  STL.64 [R1+0x328], R28 ;  /* 0x0003281c01007387 */ /* 0x0005e80000100a00 */
[----:B--2---:R-:W2:Y:S01]  /*acbc0*/  LDL.LU.64 R28, [R1+0x30e0] ;  /* 0x0030e000011c7983 */ /* 0x004ea20000300a00 */
[----:B------:R-:W-:Y:S01]  /*acbd0*/  VIADD R20, R22, UR62 ;  /* 0x0000003e16147c36 */ /* 0x000fe20008000000 */
[----:B------:R-:W-:Y:S02]  /*acbe0*/  IADD3 R12, P3, PT, R3, R6, RZ ;  /* 0x00000006030c7210 */ /* 0x000fe40007f7e0ff */
[----:B------:R-:W-:Y:S02]  /*acbf0*/  SHF.R.S32.HI R22, RZ, 0x1f, R17 ;  /* 0x0000001fff167819 */ /* 0x000fe40000011411 */
[C---:B------:R-:W-:Y:S01]  /*acc00*/  IADD3 R2, P0, PT, R17.reuse, R4, RZ ;  /* 0x0000000411027210 */ /* 0x040fe20007f1e0ff */
[----:B------:R-:W-:Y:S01]  /*acc10*/  IMAD.X R13, R10, 0x1, R7, P3 ;  /* 0x000000010a0d7824 */ /* 0x000fe200018e0607 */
[----:B------:R-:W-:-:S03]  /*acc20*/  IADD3 R16, P1, PT, R17, R6, RZ ;  /* 0x0000000611107210 */ /* 0x000fc60007f3e0ff */
[C---:B------:R-:W-:Y:S01]  /*acc30*/  IMAD.X R3, R22.reuse, 0x1, R5, P0 ;  /* 0x0000000116037824 */ /* 0x040fe200000e0605 */
[----:B------:R0:W-:Y:S01]  /*acc40*/  STL.64 [R1+0x320], R12 ;  /* 0x0003200c01007387 */ /* 0x0001e20000100a00 */
[----:B---3--:R-:W-:Y:S01]  /*acc50*/  SHF.R.S32.HI R10, RZ, 0x1f, R19 ;  /* 0x0000001fff0a7819 */ /* 0x008fe20000011413 */
[----:B------:R-:W-:Y:S02]  /*acc60*/  IMAD.X R17, R22, 0x1, R7, P1 ;  /* 0x0000000116117824 */ /* 0x000fe400008e0607 */
[----:B------:R3:W-:Y:S01]  /*acc70*/  STL.64 [R1+0x568], R2 ;  /* 0x0005680201007387 */ /* 0x0007e20000100a00 */
[C---:B0-----:R-:W-:Y:S02]  /*acc80*/  IADD3 R12, P0, PT, R19.reuse, R4, RZ ;  /* 0x00000004130c7210 */ /* 0x041fe40007f1e0ff */
[----:B---3--:R-:W-:-:S03]  /*acc90*/  IADD3 R2, P3, PT, R19, R6, RZ ;  /* 0x0000000613027210 */ /* 0x008fc60007f7e0ff */
[C---:B------:R-:W-:Y:S01]  /*acca0*/  IMAD.X R13, R10.reuse, 0x1, R5, P0 ;  /* 0x000000010a0d7824 */ /* 0x040fe200000e0605 */
[----:B------:R0:W-:Y:S01]  /*accb0*/  STL.64 [R1+0x318], R16 ;  /* 0x0003181001007387 */ /* 0x0001e20000100a00 */
[----:B------:R-:W-:-:S03]  /*accc0*/  IMAD.X R3, R10, 0x1, R7, P3 ;  /* 0x000000010a037824 */ /* 0x000fc600018e0607 */
[----:B------:R-:W-:Y:S04]  /*accd0*/  STL.64 [R1+0x560], R12 ;  /* 0x0005600c01007387 */ /* 0x000fe80000100a00 */
[----:B------:R-:W-:Y:S01]  /*acce0*/  STL.64 [R1+0x558], R2 ;  /* 0x0005580201007387 */ /* 0x000fe20000100a00 */
[----:B--2---:R-:W-:Y:S02]  /*accf0*/  SHF.R.S32.HI R10, RZ, 0x1f, R29 ;  /* 0x0000001fff0a7819 */ /* 0x004fe4000001141d */
[----:B0-----:R-:W-:-:S05]  /*acd00*/  IADD3 R16, P1, PT, R29, R4, RZ ;  /* 0x000000041d107210 */ /* 0x001fca0007f3e0ff */
[----:B------:R-:W-:-:S05]  /*acd10*/  IMAD.X R17, R10, 0x1, R5, P1 ;  /* 0x000000010a117824 */ /* 0x000fca00008e0605 */
[----:B------:R0:W-:Y:S04]  /*acd20*/  STL.64 [R1+0x310], R16 ;  /* 0x0003101001007387 */ /* 0x0001e80000100a00 */
[----:B0-----:R-:W2:Y:S01]  /*acd30*/  LDL.LU.64 R16, [R1+0x30d8] ;  /* 0x0030d80001107983 */ /* 0x001ea20000300a00 */
[----:B------:R-:W-:Y:S02]  /*acd40*/  IADD3 R12, P3, PT, R29, R6, RZ ;  /* 0x000000061d0c7210 */ /* 0x000fe40007f7e0ff */
[----:B------:R-:W-:Y:S02]  /*acd50*/  SHF.R.S32.HI R22, RZ, 0x1f, R28 ;  /* 0x0000001fff167819 */ /* 0x000fe4000001141c */
[----:B------:R-:W-:Y:S01]  /*acd60*/  IADD3 R2, P0, PT, R28, R4, RZ ;  /* 0x000000041c027210 */ /* 0x000fe20007f1e0ff */
[----:B------:R-:W-:-:S04]  /*acd70*/  IMAD.X R13, R10, 0x1, R7, P3 ;  /* 0x000000010a0d7824 */ /* 0x000fc800018e0607 */
[----:B------:R-:W-:Y:S01]  /*acd80*/  IMAD.X R3, R22, 0x1, R5, P0 ;  /* 0x0000000116037824 */ /* 0x000fe200000e0605 */
[----:B------:R-:W-:Y:S01]  /*acd90*/  STL.64 [R1+0x308], R12 ;  /* 0x0003080c01007387 */ /* 0x000fe20000100a00 */
[-C--:B------:R-:W-:Y:S02]  /*acda0*/  IADD3 R28, P1, PT, R28, R6.reuse, RZ ;  /* 0x000000061c1c7210 */ /* 0x080fe40007f3e0ff */
[----:B------:R-:W-:Y:S01]  /*acdb0*/  SHF.R.S32.HI R10, RZ, 0x1f, R18 ;  /* 0x0000001fff0a7819 */ /* 0x000fe20000011412 */
[----:B------:R0:W-:Y:S02]  /*acdc0*/  STL.64 [R1+0x550], R2 ;  /* 0x0005500201007387 */ /* 0x0001e40000100a00 */
[----:B------:R-:W-:Y:S01]  /*acdd0*/  IMAD.X R29, R22, 0x1, R7, P1 ;  /* 0x00000001161d7824 */ /* 0x000fe200008e0607 */
[C---:B0-----:R-:W-:Y:S02]  /*acde0*/  IADD3 R2, P3, PT, R18.reuse, R6, RZ ;  /* 0x0000000612027210 */ /* 0x041fe40007f7e0ff */
[----:B------:R-:W-:-:S03]  /*acdf0*/  IADD3 R12, P0, PT, R18, R4, RZ ;  /* 0x00000004120c7210 */ /* 0x000fc60007f1e0ff */
[C---:B------:R-:W-:Y:S01]  /*ace00*/  IMAD.X R3, R10.reuse, 0x1, R7, P3 ;  /* 0x000000010a037824 */ /* 0x040fe200018e0607 */
[----:B------:R-:W-:Y:S01]  /*ace10*/  STL.64 [R1+0x300], R28 ;  /* 0x0003001c01007387 */ /* 0x000fe20000100a00 */
[----:B------:R-:W-:-:S03]  /*ace20*/  IMAD.X R13, R10, 0x1, R5, P0 ;  /* 0x000000010a0d7824 */ /* 0x000fc600000e0605 */
[----:B------:R0:W-:Y:S04]  /*ace30*/  STL.64 [R1+0x540], R2 ;  /* 0x0005400201007387 */ /* 0x0001e80000100a00 */
        /* <DEDUP_REMOVED lines=11> */
[----:B------:R0:W-:Y:S04]  /*acef0*/  STL.64 [R1+0x2f0], R12 ;  /* 0x0002f00c01007387 */ /* 0x0001e80000100a00 */
[----:B------:R3:W-:Y:S01]  /*acf00*/  STL.64 [R1+0x538], R28 ;  /* 0x0005381c01007387 */ /* 0x0007e20000100a00 */
[----:B0-----:R-:W-:-:S05]  /*acf10*/  IADD3 R12, P1, PT, R0, R6, RZ ;  /* 0x00000006000c7210 */ /* 0x001fca0007f3e0ff */
[----:B------:R-:W-:Y:S01]  /*acf20*/  IMAD.X R13, R17, 0x1, R7, P1 ;  /* 0x00000001110d7824 */ /* 0x000fe200008e0607 */
[----:B--2---:R-:W-:Y:S02]  /*acf30*/  SHF.R.S32.HI R0, RZ, 0x1f, R3 ;  /* 0x0000001fff007819 */ /* 0x004fe40000011403 */
[C---:B------:R-:W-:Y:S02]  /*acf40*/  IADD3 R10, P0, PT, R3.reuse, R4, RZ ;  /* 0x00000004030a7210 */ /* 0x040fe40007f1e0ff */
[----:B---3--:R-:W-:Y:S01]  /*acf50*/  IADD3 R28, P3, PT, R3, R6, RZ ;  /* 0x00000006031c7210 */ /* 0x008fe20007f7e0ff */
[----:B------:R-:W-:-:S05]  /*acf60*/  VIADD R3, R21, 0x56 ;  /* 0x0000005615037836 */ /* 0x000fca0000000000 */
[----:B------:R0:W-:Y:S04]  /*acf70*/  STL.64 [R1+0x30b0], R2 ;  /* 0x0030b00201007387 */ /* 0x0001e80000100a00 */
[----:B------:R2:W-:Y:S01]  /*acf80*/  STL [R1+0x530], R10 ;  /* 0x0005300a01007387 */ /* 0x0005e20000100800 */
[----:B0-----:R-:W-:Y:S02]  /*acf90*/  IMAD.MOV.U32 R2, RZ, RZ, R10 ;  /* 0x000000ffff027224 */ /* 0x001fe400078e000a */
[----:B------:R-:W-:Y:S02]  /*acfa0*/  IMAD.MOV.U32 R3, RZ, RZ, R11 ;  /* 0x000000ffff037224 */ /* 0x000fe400078e000b */
[----:B--2---:R-:W2:Y:S04]  /*acfb0*/  LDL.LU.64 R10, [R1+0x30c8] ;  /* 0x0030c800010a7983 */ /* 0x004ea80000300a00 */
[----:B------:R-:W-:Y:S04]  /*acfc0*/  STL [R1+0x30ac], R21 ;  /* 0x0030ac1501007387 */ /* 0x000fe80000100800 */
[----:B------:R-:W-:Y:S04]  /*acfd0*/  STL [R1+0x30bc], R20 ;  /* 0x0030bc1401007387 */ /* 0x000fe80000100800 */
[----:B------:R0:W-:Y:S04]  /*acfe0*/  STL.64 [R1+0x2e8], R12 ;  /* 0x0002e80c01007387 */ /* 0x0001e80000100a00 */
[----:B0-----:R-:W3:Y:S01]  /*acff0*/  LDL.LU.64 R12, [R1+0x30c0] ;  /* 0x0030c000010c7983 */ /* 0x001ee20000300a00 */
[----:B------:R-:W-:-:S02]  /*ad000*/  IMAD.X R29, R0, 0x1, R7, P3 ;  /* 0x00000001001d7824 */ /* 0x000fc400018e0607 */
[----:B------:R-:W-:Y:S01]  /*ad010*/  IMAD.X R3, R0, 0x1, R5, P0 ;  /* 0x0000000100037824 */ /* 0x000fe200000e0605 */
[----:B------:R-:W-:Y:S01]  /*ad020*/  SHF.R.S32.HI R0, RZ, 0x1f, R16 ;  /* 0x0000001fff007819 */ /* 0x000fe20000011410 */
[----:B------:R-:W-:Y:S01]  /*ad030*/  VIADD R19, R20, UR63 ;  /* 0x0000003f14137c36 */ /* 0x000fe20008000000 */
[----:B------:R0:W-:Y:S01]  /*ad040*/  STL.64 [R1+0x528], R28 ;  /* 0x0005281c01007387 */ /* 0x0001e20000100a00 */
[----:B------:R-:W-:Y:S01]  /*ad050*/  IADD3 R20, P3, PT, R16, R6, RZ ;  /* 0x0000000610147210 */ /* 0x000fe20007f7e0ff */
[----:B------:R-:W1:Y:S01]  /*ad060*/  LDCU.64 UR62, c[0x0][0x398] ;  /* 0x00007300ff3e77ac */ /* 0x000e620008000a00 */
[-C--:B------:R-:W-:Y:S01]  /*ad070*/  IADD3 R2, P0, PT, R14, R4.reuse, RZ ;  /* 0x000000040e027210 */ /* 0x080fe20007f1e0ff */
[----:B------:R4:W-:Y:S02]  /*ad080*/  STL [R1+0x534], R3 ;  /* 0x0005340301007387 */ /* 0x0009e40000100800 */
[----:B------:R-:W-:Y:S01]  /*ad090*/  IMAD.X R21, R0, 0x1, R7, P3 ;  /* 0x0000000100157824 */ /* 0x000fe200018e0607 */
[----:B0-----:R-:W-:-:S02]  /*ad0a0*/  IADD3 R28, P1, PT, R16, R4, RZ ;  /* 0x00000004101c7210 */ /* 0x001fc40007f3e0ff */
[----:B------:R-:W-:-:S03]  /*ad0b0*/  SHF.R.S32.HI R16, RZ, 0x1f, R14 ;  /* 0x0000001fff107819 */ /* 0x000fc6000001140e */
[--C-:B------:R-:W-:Y:S02]  /*ad0c0*/  IMAD.X R29, R0, 0x1, R5.reuse, P1 ;  /* 0x00000001001d7824 */ /* 0x100fe400008e0605 */
[----:B----4-:R-:W-:-:S03]  /*ad0d0*/  IMAD.X R3, R16, 0x1, R5, P0 ;  /* 0x0000000110037824 */ /* 0x010fc600000e0605 */
[----:B------:R0:W-:Y:S04]  /*ad0e0*/  STL.64 [R1+0x2e0], R28 ;  /* 0x0002e01c01007387 */ /* 0x0001e80000100a00 */
[----:B------:R4:W-:Y:S04]  /*ad0f0*/  STL.64 [R1+0x2d8], R20 ;  /* 0x0002d81401007387 */ /* 0x0009e80000100a00 */
[----:B------:R1:W-:Y:S01]  /*ad100*/  STL.64 [R1+0x520], R2 ;  /* 0x0005200201007387 */ /* 0x0003e20000100a00 */
[----:B0-----:R-:W-:-:S05]  /*ad110*/  IADD3 R28, P1, PT, R14, R6, RZ ;  /* 0x000000060e1c7210 */ /* 0x001fca0007f3e0ff */
[----:B------:R-:W-:-:S05]  /*ad120*/  IMAD.X R29, R16, 0x1, R7, P1 ;  /* 0x00000001101d7824 */ /* 0x000fca00008e0607 */
[----:B------:R0:W-:Y:S01]  /*ad130*/  STL.64 [R1+0x2d0], R28 ;  /* 0x0002d01c01007387 */ /* 0x0001e20000100a00 */
[----:B---3--:R-:W-:Y:S02]  /*ad140*/  SHF.R.S32.HI R14, RZ, 0x1f, R13 ;  /* 0x0000001fff0e7819 */ /* 0x008fe4000001140d */
[C---:B----4-:R-:W-:Y:S02]  /*ad150*/  IADD3 R20, P0, PT, R13.reuse, R4, RZ ;  /* 0x000000040d147210 */ /* 0x050fe40007f1e0ff */
[----:B-1----:R-:W-:-:S03]  /*ad160*/  IADD3 R2, P3, PT, R13, R6, RZ ;  /* 0x000000060d027210 */ /* 0x002fc60007f7e0ff */
[C---:B------:R-:W-:Y:S02]  /*ad170*/  IMAD.X R21, R14.reuse, 0x1, R5, P0 ;  /* 0x000000010e157824 */ /* 0x040fe400000e0605 */
[----:B------:R-:W-:Y:S01]  /*ad180*/  IMAD.X R3, R14, 0x1, R7, P3 ;  /* 0x000000010e037824 */ /* 0x000fe200018e0607 */
[----:B------:R-:W-:Y:S02]  /*ad190*/  SHF.R.S32.HI R13, RZ, 0x1f, R12 ;  /* 0x0000001fff0d7819 */ /* 0x000fe4000001140c */
[C---:B0-----:R-:W-:Y:S01]  /*ad1a0*/  IADD3 R28, P1, PT, R12.reuse, R4, RZ ;  /* 0x000000040c1c7210 */ /* 0x041fe20007f3e0ff */
[----:B------:R0:W-:Y:S04]  /*ad1b0*/  STL.64 [R1+0x518], R20 ;  /* 0x0005181401007387 */ /* 0x0001e80000100a00 */
[----:B------:R1:W-:Y:S01]  /*ad1c0*/  STL.64 [R1+0x510], R2 ;  /* 0x0005100201007387 */ /* 0x0003e20000100a00 */
[----:B------:R-:W-:Y:S01]  /*ad1d0*/  IMAD.X R29, R13, 0x1, R5, P1 ;  /* 0x000000010d1d7824 */ /* 0x000fe200008e0605 */
[----:B0-----:R-:W-:-:S02]  /*ad1e0*/  IADD3 R20, P3, PT, R12, R6, RZ ;  /* 0x000000060c147210 */ /* 0x001fc40007f7e0ff */
[----:B--2---:R-:W-:Y:S02]  /*ad1f0*/  SHF.R.S32.HI R12, RZ, 0x1f, R11 ;  /* 0x0000001fff0c7819 */ /* 0x004fe4000001140b */
[----:B-1----:R-:W-:Y:S01]  /*ad200*/  IADD3 R2, P0, PT, R11, R4, RZ ;  /* 0x000000040b027210 */ /* 0x002fe20007f1e0ff */
[----:B------:R-:W-:Y:S01]  /*ad210*/  IMAD.X R21, R13, 0x1, R7, P3 ;  /* 0x000000010d157824 */ /* 0x000fe200018e0607 */
[----:B------:R0:W-:Y:S03]  /*ad220*/  STL.64 [R1+0x2c8], R28 ;  /* 0x0002c81c01007387 */ /* 0x0001e60000100a00 */
[----:B------:R-:W-:Y:S01]  /*ad230*/  IMAD.X R3, R12, 0x1, R5, P0 ;  /* 0x000000010c037824 */ /* 0x000fe200000e0605 */
[----:B------:R1:W-:Y:S04]  /*ad240*/  STL.64 [R1+0x2c0], R20 ;  /* 0x0002c01401007387 */ /* 0x0003e80000100a00 */
[----:B------:R2:W-:Y:S01]  /*ad250*/  STL.64 [R1+0x508], R2 ;  /* 0x0005080201007387 */ /* 0x0005e20000100a00 */
[----:B0-----:R-:W-:-:S02]  /*ad260*/  IADD3 R28, P1, PT, R11, R6, RZ ;  /* 0x000000060b1c7210 */ /* 0x001fc40007f3e0ff */
[----:B------:R-:W-:Y:S02]  /*ad270*/  SHF.R.S32.HI R11, RZ, 0x1f, R10 ;  /* 0x0000001fff0b7819 */ /* 0x000fe4000001140a */
[C---:B-1----:R-:W-:Y:S02]  /*ad280*/  IADD3 R20, P0, PT, R10.reuse, R4, RZ ;  /* 0x000000040a147210 */ /* 0x042fe40007f1e0ff */
[----:B--2---:R-:W-:Y:S01]  /*ad290*/  IADD3 R2, P3, PT, R10, R6, RZ ;  /* 0x000000060a027210 */ /* 0x004fe20007f7e0ff */
[----:B------:R-:W-:Y:S02]  /*ad2a0*/  IMAD.X R29, R12, 0x1, R7, P1 ;  /* 0x000000010c1d7824 */ /* 0x000fe400008e0607 */
[C---:B------:R-:W-:Y:S02]  /*ad2b0*/  IMAD.X R21, R11.reuse, 0x1, R5, P0 ;  /* 0x000000010b157824 */ /* 0x040fe400000e0605 */
[----:B------:R-:W-:Y:S01]  /*ad2c0*/  IMAD.X R3, R11, 0x1, R7, P3 ;  /* 0x000000010b037824 */ /* 0x000fe200018e0607 */
[----:B------:R-:W-:-:S02]  /*ad2d0*/  SHF.R.S32.HI R10, RZ, 0x1f, R9 ;  /* 0x0000001fff0a7819 */ /* 0x000fc40000011409 */
[-C--:B------:R-:W-:Y:S02]  /*ad2e0*/  IADD3 R22, P1, PT, R9, R4.reuse, RZ ;  /* 0x0000000409167210 */ /* 0x080fe40007f3e0ff */
[----:B------:R0:W-:Y:S04]  /*ad2f0*/  STL.64 [R1+0x4f8], R2 ;  /* 0x0004f80201007387 */ /* 0x0001e80000100a00 */
[----:B------:R-:W-:Y:S04]  /*ad300*/  STL.64 [R1+0x2b8], R28 ;  /* 0x0002b81c01007387 */ /* 0x000fe80000100a00 */
[----:B------:R1:W-:Y:S01]  /*ad310*/  STL.64 [R1+0x500], R20 ;  /* 0x0005001401007387 */ /* 0x0003e20000100a00 */
[----:B------:R-:W-:Y:S01]  /*ad320*/  IADD3 R12, P0, PT, R8, R4, RZ ;  /* 0x00000004080c7210 */ /* 0x000fe20007f1e0ff */
[----:B0-----:R-:W-:-:S02]  /*ad330*/  IMAD.MOV.U32 R3, RZ, RZ, R23 ;  /* 0x000000ffff037224 */ /* 0x001fc400078e0017 */
[----:B------:R-:W-:Y:S01]  /*ad340*/  IMAD.X R23, R10, 0x1, R5, P1 ;  /* 0x000000010a177824 */ /* 0x000fe200008e0605 */
[----:B-1----:R-:W-:Y:S02]  /*ad350*/  IADD3 R20, P3, PT, R9, R6, RZ ;  /* 0x0000000609147210 */ /* 0x002fe40007f7e0ff */
[----:B------:R-:W-:-:S03]  /*ad360*/  SHF.R.S32.HI R9, RZ, 0x1f, R8 ;  /* 0x0000001fff097819 */ /* 0x000fc60000011408 */
[----:B------:R-:W-:Y:S01]  /*ad370*/  IMAD.X R21, R10, 0x1, R7, P3 ;  /* 0x000000010a157824 */ /* 0x000fe200018e0607 */
[----:B------:R0:W-:Y:S01]  /*ad380*/  STL.64 [R1+0x2b0], R22 ;  /* 0x0002b01601007387 */ /* 0x0001e20000100a00 */
[----:B------:R-:W-:-:S03]  /*ad390*/  IMAD.X R13, R9, 0x1, R5, P0 ;  /* 0x00000001090d7824 */ /* 0x000fc600000e0605 */
[----:B------:R1:W-:Y:S01]  /*ad3a0*/  STL.64 [R1+0x2a8], R20 ;  /* 0x0002a81401007387 */ /* 0x0003e20000100a00 */
[----:B0-----:R-:W-:Y:S02]  /*ad3b0*/  IADD3 R22, P1, PT, R8, R6, RZ ;  /* 0x0000000608167210 */ /* 0x001fe40007f3e0ff */
[----:B------:R-:W-:Y:S02]  /*ad3c0*/  SHF.R.S32.HI R8, RZ, 0x1f, R15 ;  /* 0x0000001fff087819 */ /* 0x000fe4000001140f */
[----:B-1----:R-:W-:Y:S01]  /*ad3d0*/  IADD3 R20, P0, PT, R15, R4, RZ ;  /* 0x000000040f147210 */ /* 0x002fe20007f1e0ff */
[----:B------:R0:W-:Y:S01]  /*ad3e0*/  STL.64 [R1+0x4f0], R12 ;  /* 0x0004f00c01007387 */ /* 0x0001e20000100a00 */
[----:B------:R-:W-:-:S03]  /*ad3f0*/  IMAD.X R23, R9, 0x1, R7, P1 ;  /* 0x0000000109177824 */ /* 0x000fc600008e0607 */
[----:B------:R-:W-:Y:S02]  /*ad400*/  IMAD.X R21, R8, 0x1, R5, P0 ;  /* 0x0000000108157824 */ /* 0x000fe400000e0605 */
[----:B------:R1:W-:Y:S01]  /*ad410*/  STL.64 [R1+0x2a0], R22 ;  /* 0x0002a01601007387 */ /* 0x0003e20000100a00 */
[----:B0-----:R-:W-:-:S03]  /*ad420*/  IADD3 R12, P3, PT, R15, R6, RZ ;  /* 0x000000060f0c7210 */ /* 0x001fc60007f7e0ff */
[----:B------:R0:W-:Y:S02]  /*ad430*/  STL.64 [R1+0x4e8], R20 ;  /* 0x0004e81401007387 */ /* 0x0001e40000100a00 */
[----:B------:R-:W-:Y:S01]  /*ad440*/  IMAD.X R13, R8, 0x1, R7, P3 ;  /* 0x00000001080d7824 */ /* 0x000fe200018e0607 */
[----:B------:R-:W-:Y:S02]  /*ad450*/  SHF.R.S32.HI R8, RZ, 0x1f, R27 ;  /* 0x0000001fff087819 */ /* 0x000fe4000001141b */
[C---:B-1----:R-:W-:Y:S02]  /*ad460*/  IADD3 R22, P3, PT, R27.reuse, R6, RZ ;  /* 0x000000061b167210 */ /* 0x042fe40007f7e0ff */
[----:B0-----:R-:W-:-:S03]  /*ad470*/  IADD3 R20, P1, PT, R27, R4, RZ ;  /* 0x000000041b147210 */ /* 0x001fc60007f3e0ff */
[C---:B------:R-:W-:Y:S02]  /*ad480*/  IMAD.X R23, R8.reuse, 0x1, R7, P3 ;  /* 0x0000000108177824 */ /* 0x040fe400018e0607 */
[----:B------:R-:W-:Y:S01]  /*ad490*/  IMAD.X R21, R8, 0x1, R5, P1 ;  /* 0x0000000108157824 */ /* 0x000fe200008e0605 */
[----:B------:R0:W-:Y:S01]  /*ad4a0*/  STL.64 [R1+0x4e0], R12 ;  /* 0x0004e00c01007387 */ /* 0x0001e20000100a00 */
[----:B------:R-:W-:-:S03]  /*ad4b0*/  IADD3 R28, P0, PT, R24, R4, RZ ;  /* 0x00000004181c7210 */ /* 0x000fc60007f1e0ff */
[----:B------:R1:W-:Y:S01]  /*ad4c0*/  STL.64 [R1+0x298], R20 ;  /* 0x0002981401007387 */ /* 0x0003e20000100a00 */
[----:B0-----:R-:W-:-:S03]  /*ad4d0*/  SHF.R.S32.HI R13, RZ, 0x1f, R24 ;  /* 0x0000001fff0d7819 */ /* 0x001fc60000011418 */
[----:B-1----:R-:W2:Y:S04]  /*ad4e0*/  LDL.LU R20, [R1+0x30bc] ;  /* 0x0030bc0001147983 */ /* 0x002ea80000300800 */
[----:B------:R0:W-:Y:S01]  /*ad4f0*/  STL.64 [R1+0x290], R22 ;  /* 0x0002901601007387 */ /* 0x0001e20000100a00 */
[----:B------:R-:W-:Y:S01]  /*ad500*/  IMAD.X R29, R13, 0x1, R5, P0 ;  /* 0x000000010d1d7824 */ /* 0x000fe200000e0605 */
[----:B0-----:R-:W-:-:S04]  /*ad510*/  IADD3 R22, P1, PT, R24, R6, RZ ;  /* 0x0000000618167210 */ /* 0x001fc80007f3e0ff */
[----:B------:R-:W-:Y:S01]  /*ad520*/  STL.64 [R1+0x4d8], R28 ;  /* 0x0004d81c01007387 */ /* 0x000fe20000100a00 */
[----:B------:R-:W-:-:S05]  /*ad530*/  IMAD.X R23, R13, 0x1, R7, P1 ;  /* 0x000000010d177824 */ /* 0x000fca00008e0607 */
[----:B------:R0:W-:Y:S04]  /*ad540*/  STL.64 [R1+0x288], R22 ;  /* 0x0002881601007387 */ /* 0x0001e80000100a00 */
[----:B0-----:R-:W3:Y:S01]  /*ad550*/  LDL.LU R22, [R1+0x30b8] ;  /* 0x0030b80001167983 */ /* 0x001ee20000300800 */
[----:B------:R-:W-:Y:S02]  /*ad560*/  SHF.R.S32.HI R12, RZ, 0x1f, R3 ;  /* 0x0000001fff0c7819 */ /* 0x000fe40000011403 */
[C---:B------:R-:W-:Y:S02]  /*ad570*/  IADD3 R2, P3, PT, R3.reuse, R6, RZ ;  /* 0x0000000603027210 */ /* 0x040fe40007f7e0ff */
[----:B------:R-:W-:-:S03]  /*ad580*/  IADD3 R28, P0, PT, R3, R4, RZ ;  /* 0x00000004031c7210 */ /* 0x000fc60007f1e0ff */
[C---:B------:R-:W-:Y:S02]  /*ad590*/  IMAD.X R3, R12.reuse, 0x1, R7, P3 ;  /* 0x000000010c037824 */ /* 0x040fe400018e0607 */
[----:B------:R-:W-:-:S03]  /*ad5a0*/  IMAD.X R29, R12, 0x1, R5, P0 ;  /* 0x000000010c1d7824 */ /* 0x000fc600000e0605 */
[----:B------:R0:W-:Y:S04]  /*ad5b0*/  STL.64 [R1+0x4c8], R2 ;  /* 0x0004c80201007387 */ /* 0x0001e80000100a00 */
[----:B------:R1:W-:Y:S01]  /*ad5c0*/  STL.64 [R1+0x4d0], R28 ;  /* 0x0004d01c01007387 */ /* 0x0003e20000100a00 */
[----:B------:R-:W-:Y:S01]  /*ad5d0*/  SHF.R.S32.HI R15, RZ, 0x1f, R19 ;  /* 0x0000001fff0f7819 */ /* 0x000fe20000011413 */
[----:B------:R-:W-:-:S04]  /*ad5e0*/  VIADD R18, R19, UR64 ;  /* 0x0000004013127c36 */ /* 0x000fc80008000000 */
[----:B------:R-:W-:Y:S01]  /*ad5f0*/  VIADD R17, R18, UR65 ;  /* 0x0000004112117c36 */ /* 0x000fe20008000000 */
[----:B------:R-:W4:Y:S03]  /*ad600*/  LDCU.64 UR64, c[0x0][0x398] ;  /* 0x00007300ff4077ac */ /* 0x000f260008000a00 */
[----:B------:R-:W-:-:S04]  /*ad610*/  VIADD R0, R17, UR66 ;  /* 0x0000004211007c36 */ /* 0x000fc80008000000 */
[----:B------:R-:W-:-:S04]  /*ad620*/  VIADD R16, R0, UR52 ;  /* 0x0000003400107c36 */ /* 0x000fc80008000000 */
[----:B------:R-:W-:Y:S01]  /*ad630*/  VIADD R14, R16, UR53 ;  /* 0x00000035100e7c36 */ /* 0x000fe20008000000 */
[----:B------:R-:W0:Y:S03]  /*ad640*/  LDCU.64 UR52, c[0x0][0x398] ;  /* 0x00007300ff3477ac */ /* 0x000e260008000a00 */
[----:B------:R-:W-:-:S04]  /*ad650*/  VIADD R11, R14, UR47 ;  /* 0x0000002f0e0b7c36 */ /* 0x000fc80008000000 */
[----:B------:R-:W-:-:S04]  /*ad660*/  VIADD R10, R11, UR48 ;  /* 0x000000300b0a7c36 */ /* 0x000fc80008000000 */
[----:B------:R-:W-:-:S04]  /*ad670*/  VIADD R9, R10, UR10 ;  /* 0x0000000a0a097c36 */ /* 0x000fc80008000000 */
[----:B------:R-:W-:Y:S01]  /*ad680*/  VIADD R8, R9, UR11 ;  /* 0x0000000b09087c36 */ /* 0x000fe20008000000 */
[----:B------:R-:W0:Y:S03]  /*ad690*/  LDCU.64 UR10, c[0x0][0x398] ;  /* 0x00007300ff0a77ac */ /* 0x000e260008000a00 */
[----:B------:R-:W-:Y:S01]  /*ad6a0*/  VIADD R13, R8, UR12 ;  /* 0x0000000c080d7c36 */ /* 0x000fe20008000000 */
[----:B--2---:R-:W-:Y:S02]  /*ad6b0*/  SHF.R.S32.HI R24, RZ, 0x1f, R20 ;  /* 0x0000001fff187819 */ /* 0x004fe40000011414 */
[----:B---3--:R-:W-:Y:S02]  /*ad6c0*/  SHF.R.S32.HI R12, RZ, 0x1f, R22 ;  /* 0x0000001fff0c7819 */ /* 0x008fe40000011416 */
[C---:B0-----:R-:W-:Y:S02]  /*ad6d0*/  IADD3 R2, P1, PT, R22.reuse, R4, RZ ;  /* 0x0000000416027210 */ /* 0x041fe40007f3e0ff */
[----:B-1----:R-:W-:-:S02]  /*ad6e0*/  IADD3 R28, P3, PT, R22, R6, RZ ;  /* 0x00000006161c7210 */ /* 0x002fc40007f7e0ff */
[----:B------:R-:W-:Y:S01]  /*ad6f0*/  IADD3 R22, P0, PT, R20, R4, RZ ;  /* 0x0000000414167210 */ /* 0x000fe20007f1e0ff */
[C---:B------:R-:W-:Y:S02]  /*ad700*/  IMAD.X R3, R12.reuse, 0x1, R5, P1 ;  /* 0x000000010c037824 */ /* 0x040fe400008e0605 */
[----:B------:R-:W-:Y:S01]  /*ad710*/  IMAD.X R29, R12, 0x1, R7, P3 ;  /* 0x000000010c1d7824 */ /* 0x000fe200018e0607 */
[----:B------:R-:W-:Y:S01]  /*ad720*/  IADD3 R20, P1, PT, R20, R6, RZ ;  /* 0x0000000614147210 */ /* 0x000fe20007f3e0ff */
[C---:B------:R-:W-:Y:S01]  /*ad730*/  IMAD.X R23, R24.reuse, 0x1, R5, P0 ;  /* 0x0000000118177824 */ /* 0x040fe200000e0605 */
[----:B------:R0:W-:Y:S03]  /*ad740*/  STL.64 [R1+0x280], R2 ;  /* 0x0002800201007387 */ /* 0x0001e60000100a00 */
[----:B------:R-:W-:Y:S01]  /*ad750*/  IMAD.X R21, R24, 0x1, R7, P1 ;  /* 0x0000000118157824 */ /* 0x000fe200008e0607 */
[----:B0-----:R-:W2:Y:S04]  /*ad760*/  LDL.LU.64 R2, [R1+0x30b0] ;  /* 0x0030b00001027983 */ /* 0x001ea80000300a00 */
[----:B------:R0:W-:Y:S04]  /*ad770*/  STL.64 [R1+0x278], R28 ;  /* 0x0002781c01007387 */ /* 0x0001e80000100a00 */
[----:B------:R1:W-:Y:S01]  /*ad780*/  STL.64 [R1+0x4c0], R22 ;  /* 0x0004c01601007387 */ /* 0x0003e20000100a00 */
[----:B0-----:R-:W-:-:S02]  /*ad790*/  IADD3 R28, P0, PT, R19, R4, RZ ;  /* 0x00000004131c7210 */ /* 0x001fc40007f1e0ff */
[----:B-1----:R-:W-:-:S03]  /*ad7a0*/  IADD3 R22, P3, PT, R19, R6, RZ ;  /* 0x0000000613167210 */ /* 0x002fc60007f7e0ff */
[C---:B------:R-:W-:Y:S01]  /*ad7b0*/  IMAD.X R29, R15.reuse, 0x1, R5, P0 ;  /* 0x000000010f1d7824 */ /* 0x040fe200000e0605 */
[----:B------:R0:W-:Y:S01]  /*ad7c0*/  STL.64 [R1+0x270], R20 ;  /* 0x0002701401007387 */ /* 0x0001e20000100a00 */
[----:B------:R-:W-:Y:S01]  /*ad7d0*/  IMAD.X R23, R15, 0x1, R7, P3 ;  /* 0x000000010f177824 */ /* 0x000fe200018e0607 */
[----:B------:R-:W-:Y:S02]  /*ad7e0*/  SHF.R.S32.HI R15, RZ, 0x1f, R18 ;  /* 0x0000001fff0f7819 */ /* 0x000fe40000011412 */
[----:B------:R-:W-:Y:S01]  /*ad7f0*/  SHF.R.S32.HI R24, RZ, 0x1f, R17 ;  /* 0x0000001fff187819 */ /* 0x000fe20000011411 */
[----:B0-----:R-:W3:Y:S04]  /*ad800*/  LDL.LU R21, [R1+0x30ac] ;  /* 0x0030ac0001157983 */ /* 0x001ee80000300800 */
[----:B------:R0:W-:Y:S04]  /*ad810*/  STL.64 [R1+0x4b8], R28 ;  /* 0x0004b81c01007387 */ /* 0x0001e80000100a00 */
[----:B------:R1:W-:Y:S01]  /*ad820*/  STL.64 [R1+0x4b0], R22 ;  /* 0x0004b01601007387 */ /* 0x0003e20000100a00 */
[----:B0-----:R-:W-:-:S02]  /*ad830*/  IADD3 R28, P1, PT, R18, R4, RZ ;  /* 0x00000004121c7210 */ /* 0x001fc40007f3e0ff */
[----:B------:R-:W-:Y:S02]  /*ad840*/  IADD3 R18, P3, PT, R18, R6, RZ ;  /* 0x0000000612127210 */ /* 0x000fe40007f7e0ff */
[----:B-1----:R-:W-:Y:S01]  /*ad850*/  IADD3 R22, P0, PT, R17, R4, RZ ;  /* 0x0000000411167210 */ /* 0x002fe20007f1e0ff */
[C---:B------:R-:W-:Y:S02]  /*ad860*/  IMAD.X R29, R15.reuse, 0x1, R5, P1 ;  /* 0x000000010f1d7824 */ /* 0x040fe400008e0605 */
[----:B------:R-:W-:Y:S02]  /*ad870*/  IMAD.X R19, R15, 0x1, R7, P3 ;  /* 0x000000010f137824 */ /* 0x000fe400018e0607 */
[----:B------:R-:W-:-:S03]  /*ad880*/  IMAD.X R23, R24, 0x1, R5, P0 ;  /* 0x0000000118177824 */ /* 0x000fc600000e0605 */
[----:B------:R0:W-:Y:S01]  /*ad890*/  STL.64 [R1+0x260], R18 ;  /* 0x0002601201007387 */ /* 0x0001e20000100a00 */
[----:B------:R-:W-:-:S03]  /*ad8a0*/  SHF.R.S32.HI R15, RZ, 0x1f, R0 ;  /* 0x0000001fff0f7819 */ /* 0x000fc60000011400 */
[----:B------:R1:W-:Y:S04]  /*ad8b0*/  STL.64 [R1+0x268], R28 ;  /* 0x0002681c01007387 */ /* 0x0003e80000100a00 */
[----:B------:R4:W-:Y:S01]  /*ad8c0*/  STL.64 [R1+0x4a8], R22 ;  /* 0x0004a81601007387 */ /* 0x0009e20000100a00 */
[----:B0-----:R-:W-:Y:S02]  /*ad8d0*/  IADD3 R18, P1, PT, R17, R6, RZ ;  /* 0x0000000611127210 */ /* 0x001fe40007f3e0ff */
[----:B-1----:R-:W-:-:S03]  /*ad8e0*/  IADD3 R28, P0, PT, R0, R4, RZ ;  /* 0x00000004001c7210 */ /* 0x002fc60007f1e0ff */
[----:B------:R-:W-:Y:S01]  /*ad8f0*/  IMAD.X R19, R24, 0x1, R7, P1 ;  /* 0x0000000118137824 */ /* 0x000fe200008e0607 */
[----:B----4-:R-:W-:Y:S01]  /*ad900*/  IADD3 R22, P3, PT, R0, R6, RZ ;  /* 0x0000000600167210 */ /* 0x010fe20007f7e0ff */
[----:B------:R-:W-:-:S03]  /*ad910*/  IMAD.X R29, R15, 0x1, R5, P0 ;  /* 0x000000010f1d7824 */ /* 0x000fc600000e0605 */
[----:B------:R0:W-:Y:S01]  /*ad920*/  STL.64 [R1+0x258], R18 ;  /* 0x0002581201007387 */ /* 0x0001e20000100a00 */
[----:B------:R-:W-:Y:S01]  /*ad930*/  IMAD.X R23, R15, 0x1, R7, P3 ;  /* 0x000000010f177824 */ /* 0x000fe200018e0607 */
[----:B------:R-:W-:Y:S02]  /*ad940*/  SHF.R.S32.HI R15, RZ, 0x1f, R16 ;  /* 0x0000001fff0f7819 */ /* 0x000fe40000011410 */
[----:B0-----:R-:W4:Y:S04]  /*ad950*/  LDL.LU R18, [R1+0x30a8] ;  /* 0x0030a80001127983 */ /* 0x001f280000300800 */
[----:B------:R0:W-:Y:S04]  /*ad960*/  STL.64 [R1+0x4a0], R28 ;  /* 0x0004a01c01007387 */ /* 0x0001e80000100a00 */
[----:B------:R1:W-:Y:S01]  /*ad970*/  STL.64 [R1+0x498], R22 ;  /* 0x0004981601007387 */ /* 0x0003e20000100a00 */
[----:B------:R-:W-:-:S02]  /*ad980*/  SHF.R.S32.HI R19, RZ, 0x1f, R14 ;  /* 0x0000001fff137819 */ /* 0x000fc4000001140e */
[C---:B0-----:R-:W-:Y:S02]  /*ad990*/  IADD3 R28, P1, PT, R16.reuse, R4, RZ ;  /* 0x00000004101c7210 */ /* 0x041fe40007f3e0ff */
[----:B-1----:R-:W-:-:S03]  /*ad9a0*/  IADD3 R22, P3, PT, R16, R6, RZ ;  /* 0x0000000610167210 */ /* 0x002fc60007f7e0ff */
[C---:B------:R-:W-:Y:S01]  /*ad9b0*/  IMAD.X R29, R15.reuse, 0x1, R5, P1 ;  /* 0x000000010f1d7824 */ /* 0x040fe200008e0605 */
[----:B------:R-:W-:Y:S01]  /*ad9c0*/  IADD3 R16, P0, PT, R14, R4, RZ ;  /* 0x000000040e107210 */ /* 0x000fe20007f1e0ff */
[----:B------:R-:W-:-:S03]  /*ad9d0*/  IMAD.X R23, R15, 0x1, R7, P3 ;  /* 0x000000010f177824 */ /* 0x000fc600018e0607 */
[----:B------:R0:W-:Y:S01]  /*ad9e0*/  STL.64 [R1+0x250], R28 ;  /* 0x0002501c01007387 */ /* 0x0001e20000100a00 */
[----:B------:R-:W-:-:S03]  /*ad9f0*/  IMAD.X R17, R19, 0x1, R5, P0 ;  /* 0x0000000113117824 */ /* 0x000fc600000e0605 */
[----:B------:R1:W-:Y:S04]  /*ada00*/  STL.64 [R1+0x248], R22 ;  /* 0x0002481601007387 */ /* 0x0003e80000100a00 */
[----:B------:R5:W-:Y:S01]  /*ada10*/  STL.64 [R1+0x490], R16 ;  /* 0x0004901001007387 */ /* 0x000be20000100a00 */
[----:B0-----:R-:W-:Y:S02]  /*ada20*/  IADD3 R28, P1, PT, R14, R6, RZ ;  /* 0x000000060e1c7210 */ /* 0x001fe40007f3e0ff */
[----:B------:R-:W-:Y:S02]  /*ada30*/  SHF.R.S32.HI R14, RZ, 0x1f, R11 ;  /* 0x0000001fff0e7819 */ /* 0x000fe4000001140b */
[----:B-1----:R-:W-:Y:S01]  /*ada40*/  IADD3 R22, P0, PT, R11, R4, RZ ;  /* 0x000000040b167210 */ /* 0x002fe20007f1e0ff */
[----:B------:R-:W-:Y:S01]  /*ada50*/  IMAD.X R29, R19, 0x1, R7, P1 ;  /* 0x00000001131d7824 */ /* 0x000fe200008e0607 */
[----:B-----5:R-:W-:-:S03]  /*ada60*/  IADD3 R16, P3, PT, R11, R6, RZ ;  /* 0x000000060b107210 */ /* 0x020fc60007f7e0ff */
[C---:B------:R-:W-:Y:S01]  /*ada70*/  IMAD.X R23, R14.reuse, 0x1, R5, P0 ;  /* 0x000000010e177824 */ /* 0x040fe200000e0605 */
[----:B------:R0:W-:Y:S01]  /*ada80*/  STL.64 [R1+0x240], R28 ;  /* 0x0002401c01007387 */ /* 0x0001e20000100a00 */
[----:B------:R-:W-:Y:S01]  /*ada90*/  SHF.R.S32.HI R11, RZ, 0x1f, R10 ;  /* 0x0000001fff0b7819 */ /* 0x000fe2000001140a */
[----:B------:R-:W-:Y:S02]  /*adaa0*/  IMAD.X R17, R14, 0x1, R7, P3 ;  /* 0x000000010e117824 */ /* 0x000fe400018e0607 */
[----:B------:R1:W-:Y:S04]  /*adab0*/  STL.64 [R1+0x488], R22 ;  /* 0x0004881601007387 */ /* 0x0003e80000100a00 */
[----:B------:R5:W-:Y:S01]  /*adac0*/  STL.64 [R1+0x480], R16 ;  /* 0x0004801001007387 */ /* 0x000be20000100a00 */
[----:B0-----:R-:W-:-:S02]  /*adad0*/  IADD3 R28, P1, PT, R10, R4, RZ ;  /* 0x000000040a1c7210 */ /* 0x001fc40007f3e0ff */
[----:B-1----:R-:W-:-:S03]  /*adae0*/  IADD3 R22, P3, PT, R10, R6, RZ ;  /* 0x000000060a167210 */ /* 0x002fc60007f7e0ff */
[----:B------:R-:W-:Y:S01]  /*adaf0*/  IMAD.X R29, R11, 0x1, R5, P1 ;  /* 0x000000010b1d7824 */ /* 0x000fe200008e0605 */
[----:B------:R-:W-:Y:S02]  /*adb00*/  SHF.R.S32.HI R10, RZ, 0x1f, R9 ;  /* 0x0000001fff0a7819 */ /* 0x000fe40000011409 */
[----:B-----5:R-:W-:Y:S01]  /*adb10*/  IADD3 R16, P0, PT, R9, R4, RZ ;  /* 0x0000000409107210 */ /* 0x020fe20007f1e0ff */
[----:B------:R-:W-:Y:S01]  /*adb20*/  IMAD.X R23, R11, 0x1, R7, P3 ;  /* 0x000000010b177824 */ /* 0x000fe200018e0607 */
[----:B------:R0:W-:Y:S03]  /*adb30*/  STL.64 [R1+0x238], R28 ;  /* 0x0002381c01007387 */ /* 0x0001e60000100a00 */
[----:B------:R-:W-:Y:S01]  /*adb40*/  IMAD.X R17, R10, 0x1, R5, P0 ;  /* 0x000000010a117824 */ /* 0x000fe200000e0605 */
[----:B------:R1:W-:Y:S04]  /*adb50*/  STL.64 [R1+0x230], R22 ;  /* 0x0002301601007387 */ /* 0x0003e80000100a00 */
[----:B------:R5:W-:Y:S01]  /*adb60*/  STL.64 [R1+0x9d8], R16 ;  /* 0x0009d81001007387 */ /* 0x000be20000100a00 */
[----:B0-----:R-:W-:-:S02]  /*adb70*/  IADD3 R28, P1, PT, R9, R6, RZ ;  /* 0x00000006091c7210 */ /* 0x001fc40007f3e0ff */
[----:B------:R-:W-:Y:S02]  /*adb80*/  SHF.R.S32.HI R9, RZ, 0x1f, R8 ;  /* 0x0000001fff097819 */ /* 0x000fe40000011408 */
[----:B-1----:R-:W-:Y:S01]  /*adb90*/  IADD3 R22, P0, PT, R8, R4, RZ ;  /* 0x0000000408167210 */ /* 0x002fe20007f1e0ff */
[----:B------:R-:W-:Y:S01]  /*adba0*/  IMAD.X R29, R10, 0x1, R7, P1 ;  /* 0x000000010a1d7824 */ /* 0x000fe200008e0607 */
[----:B-----5:R-:W-:-:S03]  /*adbb0*/  IADD3 R16, P3, PT, R8, R6, RZ ;  /* 0x0000000608107210 */ /* 0x020fc60007f7e0ff */
[----:B------:R-:W-:Y:S01]  /*adbc0*/  IMAD.X R23, R9, 0x1, R5, P0 ;  /* 0x0000000109177824 */ /* 0x000fe200000e0605 */
[----:B------:R0:W-:Y:S01]  /*adbd0*/  STL.64 [R1+0x990], R28 ;  /* 0x0009901c01007387 */ /* 0x0001e20000100a00 */
[----:B------:R-:W-:Y:S01]  /*adbe0*/  VIADD R12, R13, UR13 ;  /* 0x0000000d0d0c7c36 */ /* 0x000fe20008000000 */
[----:B------:R-:W1:Y:S01]  /*adbf0*/  LDCU.64 UR12, c[0x0][0x398] ;  /* 0x00007300ff0c77ac */ /* 0x000e620008000a00 */
[----:B------:R-:W-:Y:S01]  /*adc00*/  IMAD.X R17, R9, 0x1, R7, P3 ;  /* 0x0000000109117824 */ /* 0x000fe200018e0607 */
[----:B------:R-:W-:Y:S01]  /*adc10*/  SHF.R.S32.HI R9, RZ, 0x1f, R13 ;  /* 0x0000001fff097819 */ /* 0x000fe2000001140d */
[----:B------:R5:W-:Y:S01]  /*adc20*/  STL.64 [R1+0x9d0], R22 ;  /* 0x0009d01601007387 */ /* 0x000be20000100a00 */
[----:B------:R-:W-:Y:S02]  /*adc30*/  SHF.R.S32.HI R10, RZ, 0x1f, R12 ;  /* 0x0000001fff0a7819 */ /* 0x000fe4000001140c */
[C---:B0-----:R-:W-:Y:S01]  /*adc40*/  IADD3 R28, P1, PT, R13.reuse, R4, RZ ;  /* 0x000000040d1c7210 */ /* 0x041fe20007f3e0ff */
[----:B------:R0:W-:Y:S01]  /*adc50*/  STL.64 [R1+0x9c8], R16 ;  /* 0x0009c81001007387 */ /* 0x0001e20000100a00 */
[----:B-----5:R-:W-:-:S03]  /*adc60*/  IADD3 R22, P3, PT, R13, R6, RZ ;  /* 0x000000060d167210 */ /* 0x020fc60007f7e0ff */
[C---:B------:R-:W-:Y:S02]  /*adc70*/  IMAD.X R29, R9.reuse, 0x1, R5, P1 ;  /* 0x00000001091d7824 */ /* 0x040fe400008e0605 */
[C---:B------:R-:W-:Y:S02]  /*adc80*/  VIADD R27, R12.reuse, UR14 ;  /* 0x0000000e0c1b7c36 */ /* 0x040fe40008000000 */
[----:B------:R-:W-:Y:S01]  /*adc90*/  IMAD.X R23, R9, 0x1, R7, P3 ;  /* 0x0000000109177824 */ /* 0x000fe200018e0607 */
[----:B0-----:R-:W-:Y:S01]  /*adca0*/  IADD3 R16, P0, PT, R12, R4, RZ ;  /* 0x000000040c107210 */ /* 0x001fe20007f1e0ff */
[----:B------:R0:W-:Y:S01]  /*adcb0*/  STL.64 [R1+0x988], R28 ;  /* 0x0009881c01007387 */ /* 0x0001e20000100a00 */
[----:B------:R-:W-:-:S03]  /*adcc0*/  SHF.R.S32.HI R9, RZ, 0x1f, R27 ;  /* 0x0000001fff097819 */ /* 0x000fc6000001141b */
[----:B------:R-:W-:Y:S01]  /*adcd0*/  IMAD.X R17, R10, 0x1, R5, P0 ;  /* 0x000000010a117824 */ /* 0x000fe200000e0605 */
[----:B------:R5:W-:Y:S01]  /*adce0*/  STL.64 [R1+0x980], R22 ;  /* 0x0009801601007387 */ /* 0x000be20000100a00 */
[C---:B------:R-:W-:Y:S01]  /*adcf0*/  VIADD R0, R27.reuse, UR15 ;  /* 0x0000000f1b007c36 */ /* 0x040fe20008000000 */
[----:B------:R-:W1:Y:S01]  /*add00*/  LDCU.64 UR14, c[0x0][0x398] ;  /* 0x00007300ff0e77ac */ /* 0x000e620008000a00 */
[----:B0-----:R-:W-:Y:S01]  /*add10*/  IADD3 R28, P1, PT, R12, R6, RZ ;  /* 0x000000060c1c7210 */ /* 0x001fe20007f3e0ff */
[----:B------:R0:W-:Y:S01]  /*add20*/  STL.64 [R1+0x9c0], R16 ;  /* 0x0009c01001007387 */ /* 0x0001e20000100a00 */
[----:B-----5:R-:W-:-:S03]  /*add30*/  IADD3 R22, P0, PT, R27, R4, RZ ;  /* 0x000000041b167210 */ /* 0x020fc60007f1e0ff */
[----:B------:R-:W-:Y:S02]  /*add40*/  IMAD.X R29, R10, 0x1, R7, P1 ;  /* 0x000000010a1d7824 */ /* 0x000fe400008e0607 */
[----:B------:R-:W-:Y:S01]  /*add50*/  IMAD.X R23, R9, 0x1, R5, P0 ;  /* 0x0000000109177824 */ /* 0x000fe200000e0605 */
[----:B0-----:R-:W-:Y:S02]  /*add60*/  IADD3 R16, P3, PT, R27, R6, RZ ;  /* 0x000000061b107210 */ /* 0x001fe40007f7e0ff */
[----:B------:R0:W-:Y:S01]  /*add70*/  STL.64 [R1+0x978], R28 ;  /* 0x0009781c01007387 */ /* 0x0001e20000100a00 */
[C---:B------:R-:W-:Y:S02]  /*add80*/  VIADD R24, R0.reuse, UR16 ;  /* 0x0000001000187c36 */ /* 0x040fe40008000000 */
[----:B------:R-:W-:Y:S01]  /*add90*/  IMAD.X R17, R9, 0x1, R7, P3 ;  /* 0x0000000109117824 */ /* 0x000fe200018e0607 */
[----:B------:R-:W-:Y:S01]  /*adda0*/  SHF.R.S32.HI R9, RZ, 0x1f, R0 ;  /* 0x0000001fff097819 */ /* 0x000fe20000011400 */
[----:B------:R5:W-:Y:S01]  /*addb0*/  STL.64 [R1+0x9b8], R22 ;  /* 0x0009b81601007387 */ /* 0x000be20000100a00 */
[----:B0-----:R-:W-:-:S03]  /*addc0*/  IADD3 R28, P1, PT, R0, R4, RZ ;  /* 0x00000004001c7210 */ /* 0x001fc60007f3e0ff */
[----:B------:R0:W-:Y:S01]  /*addd0*/  STL.64 [R1+0x9b0], R16 ;  /* 0x0009b01001007387 */ /* 0x0001e20000100a00 */
[----:B-----5:R-:W-:Y:S01]  /*adde0*/  IADD3 R22, P3, PT, R0, R6, RZ ;  /* 0x0000000600167210 */ /* 0x020fe20007f7e0ff */
[C---:B------:R-:W-:Y:S01]  /*addf0*/  IMAD.X R29, R9.reuse, 0x1, R5, P1 ;  /* 0x00000001091d7824 */ /* 0x040fe200008e0605 */
[----:B------:R-:W-:Y:S01]  /*ade00*/  SHF.R.S32.HI R27, RZ, 0x1f, R24 ;  /* 0x0000001fff1b7819 */ /* 0x000fe20000011418 */
[C---:B------:R-:W-:Y:S01]  /*ade10*/  VIADD R15, R24.reuse, UR17 ;  /* 0x00000011180f7c36 */ /* 0x040fe20008000000 */
[----:B------:R-:W5:Y:S01]  /*ade20*/  LDCU.64 UR16, c[0x0][0x398] ;  /* 0x00007300ff1077ac */ /* 0x000f620008000a00 */
[----:B------:R-:W-:Y:S01]  /*ade30*/  IMAD.X R23, R9, 0x1, R7, P3 ;  /* 0x0000000109177824 */ /* 0x000fe200018e0607 */
[----:B0-----:R-:W-:Y:S01]  /*ade40*/  IADD3 R16, P0, PT, R24, R4, RZ ;  /* 0x0000000418107210 */ /* 0x001fe20007f1e0ff */
[----:B------:R0:W-:Y:S01]  /*ade50*/  STL.64 [R1+0x970], R28 ;  /* 0x0009701c01007387 */ /* 0x0001e20000100a00 */
[----:B------:R-:W-:-:S03]  /*ade60*/  SHF.R.S32.HI R13, RZ, 0x1f, R15 ;  /* 0x0000001fff0d7819 */ /* 0x000fc6000001140f */
[----:B------:R-:W-:Y:S01]  /*ade70*/  IMAD.X R17, R27, 0x1, R5, P0 ;  /* 0x000000011b117824 */ /* 0x000fe200000e0605 */
[----:B------:R1:W-:Y:S01]  /*ade80*/  STL.64 [R1+0x968], R22 ;  /* 0x0009681601007387 */ /* 0x0003e20000100a00 */
[----:B0-----:R-:W-:-:S03]  /*ade90*/  IADD3 R28, P1, PT, R24, R6, RZ ;  /* 0x00000006181c7210 */ /* 0x001fc60007f3e0ff */
[----:B------:R0:W-:Y:S01]  /*adea0*/  STL.64 [R1+0x9a8], R16 ;  /* 0x0009a81001007387 */ /* 0x0001e20000100a00 */
[----:B-1----:R-:W-:Y:S01]  /*adeb0*/  IADD3 R22, P0, PT, R15, R4, RZ ;  /* 0x000000040f167210 */ /* 0x002fe20007f1e0ff */
[----:B------:R-:W-:Y:S02]  /*adec0*/  IMAD.X R29, R27, 0x1, R7, P1 ;  /* 0x000000011b1d7824 */ /* 0x000fe400008e0607 */
[----:B------:R-:W-:Y:S02]  /*aded0*/  VIADD R14, R15, UR18 ;  /* 0x000000120f0e7c36 */ /* 0x000fe40008000000 */
[----:B------:R-:W-:Y:S01]  /*adee0*/  IMAD.X R23, R13, 0x1, R5, P0 ;  /* 0x000000010d177824 */ /* 0x000fe200000e0605 */
[----:B0-----:R-:W-:Y:S01]  /*adef0*/  IADD3 R16, P3, PT, R15, R6, RZ ;  /* 0x000000060f107210 */ /* 0x001fe20007f7e0ff */
[----:B------:R0:W-:Y:S01]  /*adf00*/  STL.64 [R1+0x960], R28 ;  /* 0x0009601c01007387 */ /* 0x0001e20000100a00 */
[----:B------:R-:W-:Y:S01]  /*adf10*/  VIADD R8, R14, UR19 ;  /* 0x000000130e087c36 */ /* 0x000fe20008000000 */
[----:B------:R-:W1:Y:S02]  /*adf20*/  LDCU.64 UR18, c[0x0][0x398] ;  /* 0x00007300ff1277ac */ /* 0x000e640008000a00 */
[----:B------:R-:W-:Y:S01]  /*adf30*/  IMAD.X R17, R13, 0x1, R7, P3 ;  /* 0x000000010d117824 */ /* 0x000fe200018e0607 */
[----:B------:R2:W-:Y:S01]  /*adf40*/  STL.64 [R1+0x9a0], R22 ;  /* 0x0009a01601007387 */ /* 0x0005e20000100a00 */
[----:B------:R-:W-:-:S03]  /*adf50*/  SHF.R.S32.HI R13, RZ, 0x1f, R14 ;  /* 0x0000001fff0d7819 */ /* 0x000fc6000001140e */
[----:B------:R1:W-:Y:S01]  /*adf60*/  STL.64 [R1+0x958], R16 ;  /* 0x0009581001007387 */ /* 0x0003e20000100a00 */
[C---:B0-----:R-:W-:Y:S02]  /*adf70*/  IADD3 R28, P1, PT, R14.reuse, R4, RZ ;  /* 0x000000040e1c7210 */ /* 0x041fe40007f3e0ff */
[----:B--2---:R-:W-:Y:S02]  /*adf80*/  IADD3 R22, P3, PT, R14, R6, RZ ;  /* 0x000000060e167210 */ /* 0x004fe40007f7e0ff */
[----:B------:R-:W-:Y:S02]  /*adf90*/  SHF.R.S32.HI R14, RZ, 0x1f, R8 ;  /* 0x0000001fff0e7819 */ /* 0x000fe40000011408 */
[----:B-1----:R-:W-:Y:S01]  /*adfa0*/  IADD3 R16, P0, PT, R8, R4, RZ ;  /* 0x0000000408107210 */ /* 0x002fe20007f1e0ff */
[C---:B------:R-:W-:Y:S02]  /*adfb0*/  IMAD.X R23, R13.reuse, 0x1, R7, P3 ;  /* 0x000000010d177824 */ /* 0x040fe400018e0607 */
[----:B------:R-:W-:-:S02]  /*adfc0*/  IMAD.X R29, R13, 0x1, R5, P1 ;  /* 0x000000010d1d7824 */ /* 0x000fc400008e0605 */
[----:B------:R-:W-:Y:S01]  /*adfd0*/  VIADD R12, R8, UR20 ;  /* 0x00000014080c7c36 */ /* 0x000fe20008000000 */
[----:B------:R0:W-:Y:S01]  /*adfe0*/  STL.64 [R1+0x9f8], R22 ;  /* 0x0009f81601007387 */ /* 0x0001e20000100a00 */
[----:B------:R-:W-:-:S03]  /*adff0*/  IMAD.X R17, R14, 0x1, R5, P0 ;  /* 0x000000010e117824 */ /* 0x000fc600000e0605 */
[----:B------:R1:W-:Y:S01]  /*ae000*/  STL.64 [R1+0xa00], R28 ;  /* 0x000a001c01007387 */ /* 0x0003e20000100a00 */
[----:B------:R-:W-:-:S03]  /*ae010*/  SHF.R.S32.HI R13, RZ, 0x1f, R12 ;  /* 0x0000001fff0d7819 */ /* 0x000fc6000001140c */
[----:B------:R2:W-:Y:S01]  /*ae020*/  STL.64 [R1+0xa08], R16 ;  /* 0x000a081001007387 */ /* 0x0005e20000100a00 */
[----:B0-----:R-:W-:Y:S02]  /*ae030*/  IADD3 R22, P1, PT, R8, R6, RZ ;  /* 0x0000000608167210 */ /* 0x001fe40007f3e0ff */
[----:B-1----:R-:W-:-:S03]  /*ae040*/  IADD3 R28, P0, PT, R12, R4, RZ ;  /* 0x000000040c1c7210 */ /* 0x002fc60007f1e0ff */
[----:B------:R-:W-:Y:S01]  /*ae050*/  IMAD.X R23, R14, 0x1, R7, P1 ;  /* 0x000000010e177824 */ /* 0x000fe200008e0607 */
[CC--:B--2---:R-:W-:Y:S01]  /*ae060*/  IADD3 R16, P3, PT, R12.reuse, R6.reuse, RZ ;  /* 0x000000060c107210 */ /* 0x0c4fe20007f7e0ff */
[----:B------:R-:W-:Y:S02]  /*ae070*/  VIADD R11, R12, UR21 ;  /* 0x000000150c0b7c36 */ /* 0x000fe40008000000 */
[C---:B------:R-:W-:Y:S01]  /*ae080*/  IMAD.X R29, R13.reuse, 0x1, R5, P0 ;  /* 0x000000010d1d7824 */ /* 0x040fe200000e0605 */
[----:B------:R0:W-:Y:S01]  /*ae090*/  STL.64 [R1+0x9f0], R22 ;  /* 0x0009f01601007387 */ /* 0x0001e20000100a00 */
[----:B------:R-:W-:Y:S01]  /*ae0a0*/  IMAD.X R17, R13, 0x1, R7, P3 ;  /* 0x000000010d117824 */ /* 0x000fe200018e0607 */
[----:B------:R-:W1:Y:S01]  /*ae0b0*/  LDCU.64 UR20, c[0x0][0x398] ;  /* 0x00007300ff1477ac */ /* 0x000e620008000a00 */
[C---:B------:R-:W-:Y:S01]  /*ae0c0*/  VIADD R10, R11.reuse, UR22 ;  /* 0x000000160b0a7c36 */ /* 0x040fe20008000000 */
[----:B------:R-:W-:Y:S02]  /*ae0d0*/  SHF.R.S32.HI R13, RZ, 0x1f, R11 ;  /* 0x0000001fff0d7819 */ /* 0x000fe4000001140b */
[----:B------:R-:W-:Y:S01]  /*ae0e0*/  IADD3 R14, P3, PT, R11, R6, RZ ;  /* 0x000000060b0e7210 */ /* 0x000fe20007f7e0ff */
[----:B0-----:R-:W2:Y:S04]  /*ae0f0*/  LDL.LU.64 R22, [R1+0x30a0] ;  /* 0x0030a00001167983 */ /* 0x001ea80000300a00 */
[----:B------:R0:W-:Y:S04]  /*ae100*/  STL.64 [R1+0xa20], R28 ;  /* 0x000a201c01007387 */ /* 0x0001e80000100a00 */
[----:B------:R1:W-:Y:S01]  /*ae110*/  STL.64 [R1+0x228], R16 ;  /* 0x0002281001007387 */ /* 0x0003e20000100a00 */
[----:B------:R-:W-:Y:S01]  /*ae120*/  IMAD.X R15, R13, 0x1, R7, P3 ;  /* 0x000000010d0f7824 */ /* 0x000fe200018e0607 */
[----:B0-----:R-:W-:-:S02]  /*ae130*/  IADD3 R28, P1, PT, R11, R4, RZ ;  /* 0x000000040b1c7210 */ /* 0x001fc40007f3e0ff */
[----:B------:R-:W-:Y:S02]  /*ae140*/  SHF.R.S32.HI R11, RZ, 0x1f, R10 ;  /* 0x0000001fff0b7819 */ /* 0x000fe4000001140a */
[----:B-1----:R-:W-:Y:S01]  /*ae150*/  IADD3 R16, P0, PT, R10, R4, RZ ;  /* 0x000000040a107210 */ /* 0x002fe20007f1e0ff */
[----:B------:R-:W-:-:S04]  /*ae160*/  IMAD.X R29, R13, 0x1, R5, P1 ;  /* 0x000000010d1d7824 */ /* 0x000fc800008e0605 */
[----:B------:R-:W-:Y:S01]  /*ae170*/  IMAD.X R17, R11, 0x1, R5, P0 ;  /* 0x000000010b117824 */ /* 0x000fe200000e0605 */
[----:B------:R0:W-:Y:S04]  /*ae180*/  STL.64 [R1+0x220], R28 ;  /* 0x0002201c01007387 */ /* 0x0001e80000100a00 */
[----:B0-----:R-:W2:Y:S04]  /*ae190*/  LDL.LU R29, [R1+0x3098] ;  /* 0x00309800011d7983 */ /* 0x001ea80000300800 */
[----:B------:R0:W-:Y:S04]  /*ae1a0*/  STL.64 [R1+0x218], R14 ;  /* 0x0002180e01007387 */ /* 0x0001e80000100a00 */
[----:B------:R1:W-:Y:S04]  /*ae1b0*/  STL.64 [R1+0x210], R16 ;  /* 0x0002101001007387 */ /* 0x0003e80000100a00 */
[----:B------:R-:W2:Y:S04]  /*ae1c0*/  LDL.LU R0, [R1+0x588] ;  /* 0x0005880001007983 */ /* 0x000ea80000300800 */
[----:B------:R-:W2:Y:S01]  /*ae1d0*/  LDL.LU R20, [R1+0x58c] ;  /* 0x00058c0001147983 */ /* 0x000ea20000300800 */
[C---:B------:R-:W-:Y:S01]  /*ae1e0*/  VIADD R9, R10.reuse, UR23 ;  /* 0x000000170a097c36 */ /* 0x040fe20008000000 */
[----:B0-----:R-:W-:Y:S01]  /*ae1f0*/  IADD3 R14, P1, PT, R10, R6, RZ ;  /* 0x000000060a0e7210 */ /* 0x001fe20007f3e0ff */
[----:B------:R-:W0:Y:S02]  /*ae200*/  LDCU.64 UR22, c[0x0][0x398] ;  /* 0x00007300ff1677ac */ /* 0x000e240008000a00 */
[----:B------:R-:W-:-:S02]  /*ae210*/  VIADD R8, R9, UR24 ;  /* 0x0000001809087c36 */ /* 0x000fc40008000000 */
[----:B------:R-:W-:Y:S02]  /*ae220*/  IMAD.X R15, R11, 0x1, R7, P1 ;  /* 0x000000010b0f7824 */ /* 0x000fe400008e0607 */
[----:B------:R-:W-:Y:S01]  /*ae230*/  VIADD R12, R8, UR25 ;  /* 0x00000019080c7c36 */ /* 0x000fe20008000000 */
[----:B------:R-:W-:Y:S01]  /*ae240*/  SHF.R.S32.HI R11, RZ, 0x1f, R9 ;  /* 0x0000001fff0b7819 */ /* 0x000fe20000011409 */
[----:B------:R-:W0:Y:S01]  /*ae250*/  LDCU.64 UR24, c[0x0][0x398] ;  /* 0x00007300ff1877ac */ /* 0x000e220008000a00 */
[----:B------:R3:W-:Y:S02]  /*ae260*/  STL.64 [R1+0x208], R14 ;  /* 0x0002080e01007387 */ /* 0x0007e40000100a00 */
[----:B------:R-:W-:Y:S02]  /*ae270*/  SHF.R.S32.HI R10, RZ, 0x1f, R12 ;  /* 0x0000001fff0a7819 */ /* 0x000fe4000001140c */
[C---:B-1----:R-:W-:Y:S02]  /*ae280*/  IADD3 R16, P0, PT, R12.reuse, R4, RZ ;  /* 0x000000040c107210 */ /* 0x042fe40007f1e0ff */
[----:B---3--:R-:W-:-:S02]  /*ae290*/  IADD3 R14, P3, PT, R12, R6, RZ ;  /* 0x000000060c0e7210 */ /* 0x008fc40007f7e0ff */
[----:B------:R-:W-:Y:S01]  /*ae2a0*/  IADD3 R12, P1, PT, R9, R4, RZ ;  /* 0x00000004090c7210 */ /* 0x000fe20007f3e0ff */
[C---:B------:R-:W-:Y:S02]  /*ae2b0*/  IMAD.X R17, R10.reuse, 0x1, R5, P0 ;  /* 0x000000010a117824 */ /* 0x040fe400000e0605 */
[----:B------:R-:W-:Y:S02]  /*ae2c0*/  IMAD.X R15, R10, 0x1, R7, P3 ;  /* 0x000000010a0f7824 */ /* 0x000fe400018e0607 */
[----:B------:R-:W-:Y:S01]  /*ae2d0*/  IMAD.X R13, R11, 0x1, R5, P1 ;  /* 0x000000010b0d7824 */ /* 0x000fe200008e0605 */
[----:B------:R1:W-:Y:S04]  /*ae2e0*/  STL.64 [R1+0x200], R16 ;  /* 0x0002001001007387 */ /* 0x0003e80000100a00 */
[----:B------:R3:W-:Y:S04]  /*ae2f0*/  STL.64 [R1+0x1f0], R14 ;  /* 0x0001f00e01007387 */ /* 0x0007e80000100a00 */
[----:B------:R0:W-:Y:S01]  /*ae300*/  STL.64 [R1+0x1f8], R12 ;  /* 0x0001f80c01007387 */ /* 0x0001e20000100a00 */
[----:B-1----:R-:W-:-:S02]  /*ae310*/  IADD3 R16, P3, PT, R9, R6, RZ ;  /* 0x0000000609107210 */ /* 0x002fc40007f7e0ff */
[C---:B---3--:R-:W-:Y:S02]  /*ae320*/  IADD3 R14, P0, PT, R8.reuse, R4, RZ ;  /* 0x00000004080e7210 */ /* 0x048fe40007f1e0ff */
[----:B0-----:R-:W-:Y:S02]  /*ae330*/  IADD3 R12, P1, PT, R8, R6, RZ ;  /* 0x00000006080c7210 */ /* 0x001fe40007f3e0ff */
[----:B------:R-:W-:Y:S01]  /*ae340*/  SHF.R.S32.HI R8, RZ, 0x1f, R8 ;  /* 0x0000001fff087819 */ /* 0x000fe20000011408 */
[----:B------:R-:W-:-:S04]  /*ae350*/  IMAD.X R17, R11, 0x1, R7, P3 ;  /* 0x000000010b117824 */ /* 0x000fc800018e0607 */
[C---:B------:R-:W-:Y:S01]  /*ae360*/  IMAD.X R15, R8.reuse, 0x1, R5, P0 ;  /* 0x00000001080f7824 */ /* 0x040fe200000e0605 */
[----:B------:R0:W-:Y:S01]  /*ae370*/  STL.64 [R1+0x1e8], R16 ;  /* 0x0001e81001007387 */ /* 0x0001e20000100a00 */
[----:B------:R-:W-:Y:S01]  /*ae380*/  IMAD.X R13, R8, 0x1, R7, P1 ;  /* 0x00000001080d7824 */ /* 0x000fe200008e0607 */
[----:B------:R-:W-:Y:S02]  /*ae390*/  ISETP.GE.AND P0, PT, R3, UR28, PT ;  /* 0x0000001c03007c0c */ /* 0x000fe4000bf06270 */
[----:B0-----:R-:W3:Y:S04]  /*ae3a0*/  LDL.LU.64 R16, [R1+0x3090] ;  /* 0x0030900001107983 */ /* 0x001ee80000300a00 */
[----:B------:R-:W-:Y:S04]  /*ae3b0*/  STL.64 [R1+0x1e0], R14 ;  /* 0x0001e00e01007387 */ /* 0x000fe80000100a00 */
[----:B------:R-:W3:Y:S04]  /*ae3c0*/  LDL.LU R19, [R1+0x590] ;  /* 0x0005900001137983 */ /* 0x000ee80000300800 */
[----:B------:R-:W3:Y:S04]  /*ae3d0*/  LDL.LU R28, [R1+0x594] ;  /* 0x00059400011c7983 */ /* 0x000ee80000300800 */
[----:B------:R-:W-:Y:S01]  /*ae3e0*/  STL.64 [R1+0x1d8], R12 ;  /* 0x0001d80c01007387 */ /* 0x000fe20000100a00 */
[----:B------:R-:W-:-:S02]  /*ae3f0*/  ISETP.LT.AND P3, PT, R26, UR26, !P2 ;  /* 0x0000001a1a007c0c */ /* 0x000fc4000d761270 */
[----:B----4-:R-:W-:Y:S01]  /*ae400*/  LOP3.LUT R18, R18, 0xfffff7ff, RZ, 0xc0, !PT ;  /* 0xfffff7ff12127812 */ /* 0x010fe200078ec0ff */
[C---:B------:R-:W-:Y:S01]  /*ae410*/  VIADD R5, R21.reuse, 0x55 ;  /* 0x0000005515057836 */ /* 0x040fe20000000000 */
[----:B------:R-:W-:Y:S01]  /*ae420*/  ISETP.LT.AND P2, PT, R2, UR29, !P2 ;  /* 0x0000001d02007c0c */ /* 0x000fe2000d741270 */
[----:B------:R-:W-:Y:S01]  /*ae430*/  VIADD R4, R21, 0x54 ;  /* 0x0000005415047836 */ /* 0x000fe20000000000 */
[----:B------:R-:W-:Y:S01]  /*ae440*/  ISETP.LT.AND P1, PT, R26, UR30, !P0 ;  /* 0x0000001e1a007c0c */ /* 0x000fe2000c721270 */
[----:B------:R-:W0:Y:S06]  /*ae450*/  LDCU.64 UR26, c[0x0][0x398] ;  /* 0x00007300ff1a77ac */ /* 0x000e2c0008000a00 */
[----:B------:R-:W-:Y:S01]  /*ae460*/  @P3 LOP3.LUT R18, R18, 0x800, RZ, 0xfc, !PT ;  /* 0x0000080012123812 */ /* 0x000fe200078efcff */
[----:B------:R-:W1:Y:S03]  /*ae470*/  LDCU.64 UR28, c[0x0][0x398] ;  /* 0x00007300ff1c77ac */ /* 0x000e660008000a00 */
[----:B------:R-:W-:Y:S01]  /*ae480*/  LOP3.LUT R18, R18, 0xfffffbff, RZ, 0xc0, !PT ;  /* 0xfffffbff12127812 */ /* 0x000fe200078ec0ff */
[----:B------:R-:W4:Y:S03]  /*ae490*/  LDCU.64 UR30, c[0x0][0x398] ;  /* 0x00007300ff1e77ac */ /* 0x000f260008000a00 */
[----:B------:R-:W-:-:S02]  /*ae4a0*/  @P2 LOP3.LUT R18, R18, 0x400, RZ, 0xfc, !PT ;  /* 0x0000040012122812 */ /* 0x000fc400078efcff */
[----:B------:R-:W-:Y:S01]  /*ae4b0*/  ISETP.LT.AND P0, PT, R2, UR10, !P0 ;  /* 0x0000000a02007c0c */ /* 0x000fe2000c701270 */
[----:B------:R-:W-:Y:S01]  /*ae4c0*/  UMOV UR6, 0x400 ;  /* 0x0000040000067882 */ /* 0x000fe20000000000 */
[----:B--2---:R-:W-:Y:S01]  /*ae4d0*/  F2FP.SATFINITE.E4M3.F32.PACK_AB_MERGE_C R3, R20, R0, RZ ;  /* 0x000000001403723e */ /* 0x004fe200048070ff */
[----:B------:R-:W2:Y:S01]  /*ae4e0*/  LDCU UR10, c[0x0][0x39c] ;  /* 0x00007380ff0a77ac */ /* 0x000ea20008000800 */
[----:B------:R-:W2:Y:S04]  /*ae4f0*/  LDL.LU R0, [R1+0x598] ;  /* 0x0005980001007983 */ /* 0x000ea80000300800 */
[----:B------:R-:W2:Y:S01]  /*ae500*/  LDL.LU R20, [R1+0x59c] ;  /* 0x00059c0001147983 */ /* 0x000ea20000300800 */
[----:B------:R-:W-:-:S04]  /*ae510*/  LOP3.LUT R18, R18, 0xfffffdff, RZ, 0xc0, !PT ;  /* 0xfffffdff12127812 */ /* 0x000fc800078ec0ff */
[----:B------:R-:W-:-:S04]  /*ae520*/  @P1 LOP3.LUT R18, R18, 0x200, RZ, 0xfc, !PT ;  /* 0x0000020012121812 */ /* 0x000fc800078efcff */
[----:B------:R-:W-:-:S04]  /*ae530*/  LOP3.LUT R18, R18, 0xfffffeff, RZ, 0xc0, !PT ;  /* 0xfffffeff12127812 */ /* 0x000fc800078ec0ff */
[----:B------:R-:W-:Y:S02]  /*ae540*/  @P0 LOP3.LUT R18, R18, 0x100, RZ, 0xfc, !PT ;  /* 0x0000010012120812 */ /* 0x000fe400078efcff */
[----:B------:R-:W-:Y:S02]  /*ae550*/  ISETP.GE.AND P0, PT, R5, UR34, PT ;  /* 0x0000002205007c0c */ /* 0x000fe4000bf06270 */
[----:B------:R-:W-:Y:S01]  /*ae560*/  LOP3.LUT R18, R18, 0xffffff7f, RZ, 0xc0, !PT ;  /* 0xffffff7f12127812 */ /* 0x000fe200078ec0ff */
[----:B------:R-:W-:Y:S01]  /*ae570*/  VIADD R5, R21, 0x53 ;  /* 0x0000005315057836 */ /* 0x000fe20000000000 */
[----:B------:R-:W-:Y:S01]  /*ae580*/  ISETP.LT.AND P2, PT, R26, UR12, !P0 ;  /* 0x0000000c1a007c0c */ /* 0x000fe2000c741270 */
[----:B------:R3:W-:Y:S01]  /*ae590*/  STL [R1+0x303c], R3 ;  /* 0x00303c0301007387 */ /* 0x0007e20000100800 */
[----:B------:R-:W-:Y:S01]  /*ae5a0*/  ISETP.LT.AND P1, PT, R2, UR14, !P0 ;  /* 0x0000000e02007c0c */ /* 0x000fe2000c721270 */
[----:B------:R-:W0:Y:S01]  /*ae5b0*/  LDCU.64 UR34, c[0x0][0x398] ;  /* 0x00007300ff2277ac */ /* 0x000e220008000a00 */
[----:B------:R-:W-:-:S09]  /*ae5c0*/  ISETP.GE.AND P0, PT, R4, UR36, PT ;  /* 0x0000002404007c0c */ /* 0x000fd2000bf06270 */
[----:B------:R-:W-:Y:S01]  /*ae5d0*/  @P2 LOP3.LUT R18, R18, 0x80, RZ, 0xfc, !PT ;  /* 0x0000008012122812 */ /* 0x000fe200078efcff */
[----:B------:R-:W-:Y:S01]  /*ae5e0*/  VIADD R4, R21, 0x52 ;  /* 0x0000005215047836 */ /* 0x000fe20000000000 */
[----:B------:R-:W-:Y:S01]  /*ae5f0*/  LOP3.LUT R22, R22, 0x7fffffff, RZ, 0xc0, !PT ;  /* 0x7fffffff16167812 */ /* 0x000fe200078ec0ff */
[----:B------:R-:W0:Y:S01]  /*ae600*/  LDCU.64 UR36, c[0x0][0x398] ;  /* 0x00007300ff2477ac */ /* 0x000e220008000a00 */
[----:B------:R-:W-:-:S04]  /*ae610*/  LOP3.LUT R18, R18, 0xffffffbf, RZ, 0xc0, !PT ;  /* 0xffffffbf12127812 */ /* 0x000fc800078ec0ff */
[----:B------:R-:W-:Y:S02]  /*ae620*/  @P1 LOP3.LUT R18, R18, 0x40, RZ, 0xfc, !PT ;  /* 0x0000004012121812 */ /* 0x000fe400078efcff */
[----:B-----5:R-:W-:Y:S02]  /*ae630*/  ISETP.LT.AND P1, PT, R26, UR16, !P0 ;  /* 0x000000101a007c0c */ /* 0x020fe4000c721270 */
[----:B------:R-:W-:Y:S02]  /*ae640*/  ISETP.LT.AND P0, PT, R2, UR18, !P0 ;  /* 0x0000001202007c0c */ /* 0x000fe4000c701270 */
[----:B------:R-:W-:Y:S02]  /*ae650*/  LOP3.LUT R18, R18, 0xffffffdf, RZ, 0xc0, !PT ;  /* 0xffffffdf12127812 */ /* 0x000fe400078ec0ff */
[----:B---3--:R-:W-:Y:S01]  /*ae660*/  F2FP.SATFINITE.E4M3.F32.PACK_AB_MERGE_C R3, R28, R19, RZ ;  /* 0x000000131c03723e */ /* 0x008fe200048070ff */
[----:B------:R-:W-:-:S06]  /*ae670*/  UMOV UR16, UR49 ;  /* 0x0000003100107c82 */ /* 0x000fcc0008000000 */
[----:B------:R-:W-:Y:S01]  /*ae680*/  @P1 LOP3.LUT R18, R18, 0x20, RZ, 0xfc, !PT ;  /* 0x0000002012121812 */ /* 0x000fe200078efcff */
[----:B------:R-:W3:Y:S03]  /*ae690*/  LDCU.64 UR48, c[0x0][0x398] ;  /* 0x00007300ff3077ac */ /* 0x000ee60008000a00 */
[----:B------:R-:W-:Y:S01]  /*ae6a0*/  LOP3.LUT R18, R18, 0xffffffef, RZ, 0xc0, !PT ;  /* 0xffffffef12127812 */ /* 0x000fe200078ec0ff */
[----:B------:R-:W-:Y:S01]  /*ae6b0*/  UMOV UR12, UR69 ;  /* 0x00000045000c7c82 */ /* 0x000fe20008000000 */
[----:B------:R-:W5:Y:S02]  /*ae6c0*/  LDCU UR18, c[0x0][0x39c] ;  /* 0x00007380ff1277ac */ /* 0x000f640008000800 */
[----:B------:R-:W-:Y:S02]  /*ae6d0*/  @P0 LOP3.LUT R18, R18, 0x10, RZ, 0xfc, !PT ;  /* 0x0000001012120812 */ /* 0x000fe400078efcff */
[----:B------:R-:W-:-:S02]  /*ae6e0*/  ISETP.GE.AND P0, PT, R5, UR40, PT ;  /* 0x0000002805007c0c */ /* 0x000fc4000bf06270 */
[----:B------:R-:W-:Y:S01]  /*ae6f0*/  LOP3.LUT R18, R18, 0xfffffff7, RZ, 0xc0, !PT ;  /* 0xfffffff712127812 */ /* 0x000fe200078ec0ff */
[----:B------:R2:W-:Y:S01]  /*ae700*/  STL [R1+0xe0], R3 ;  /* 0x0000e00301007387 */ /* 0x0005e20000100800 */
[----:B------:R-:W-:Y:S01]  /*ae710*/  ISETP.LT.AND P2, PT, R26, UR20, !P0 ;  /* 0x000000141a007c0c */ /* 0x000fe2000c741270 */
[----:B------:R-:W-:Y:S01]  /*ae720*/  VIADD R5, R21, 0x51 ;  /* 0x0000005115057836 */ /* 0x000fe20000000000 */
[----:B------:R-:W-:Y:S01]  /*ae730*/  ISETP.LT.AND P1, PT, R2, UR22, !P0 ;  /* 0x0000001602007c0c */ /* 0x000fe2000c721270 */
[----:B------:R-:W3:Y:S01]  /*ae740*/  LDL.LU R28, [R1+0x830] ;  /* 0x00083000011c7983 */ /* 0x000ee20000300800 */
[----:B------:R-:W-:Y:S01]  /*ae750*/  ISETP.GE.AND P0, PT, R4, UR42, PT ;  /* 0x0000002a04007c0c */ /* 0x000fe2000bf06270 */
[----:B------:R-:W0:Y:S08]  /*ae760*/  LDCU.64 UR40, c[0x0][0x398] ;  /* 0x00007300ff2877ac */ /* 0x000e300008000a00 */
[----:B------:R-:W-:-:S02]  /*ae770*/  @P2 LOP3.LUT R18, R18, 0x8, RZ, 0xfc, !PT ;  /* 0x0000000812122812 */ /* 0x000fc400078efcff */
[----:B--2---:R-:W-:Y:S01]  /*ae780*/  F2FP.SATFINITE.E4M3.F32.PACK_AB_MERGE_C R3, R20, R0, RZ ;  /* 0x000000001403723e */ /* 0x004fe200048070ff */
[----:B------:R-:W-:Y:S01]  /*ae790*/  VIADD R4, R21, 0x50 ;  /* 0x0000005015047836 */ /* 0x000fe20000000000 */
[----:B------:R-:W-:Y:S01]  /*ae7a0*/  LOP3.LUT R18, R18, 0xfffffffb, RZ, 0xc0, !PT ;  /* 0xfffffffb12127812 */ /* 0x000fe200078ec0ff */
[----:B------:R-:W2:Y:S03]  /*ae7b0*/  LDCU.64 UR42, c[0x0][0x398] ;  /* 0x00007300ff2a77ac */ /* 0x000ea60008000a00 */
[----:B------:R-:W-:Y:S02]  /*ae7c0*/  @P1 LOP3.LUT R18, R18, 0x4, RZ, 0xfc, !PT ;  /* 0x0000000412121812 */ /* 0x000fe400078efcff */
[----:B------:R-:W-:Y:S01]  /*ae7d0*/  ISETP.LT.AND P1, PT, R26, UR24, !P0 ;  /* 0x000000181a007c0c */ /* 0x000fe2000c721270 */
[----:B------:R-:W-:Y:S01]  /*ae7e0*/  UMOV UR22, UR12 ;  /* 0x0000000c00167c82 */ /* 0x000fe20008000000 */
[----:B0-----:R-:W-:Y:S01]  /*ae7f0*/  ISETP.LT.AND P0, PT, R2, UR26, !P0 ;  /* 0x0000001a02007c0c */ /* 0x001fe2000c701270 */
[----:B------:R-:W0:Y:S01]  /*ae800*/  LDCU UR12, c[0x0][0x398] ;  /* 0x00007300ff0c77ac */ /* 0x000e220008000800 */
[----:B------:R-:W-:Y:S01]  /*ae810*/  LOP3.LUT R18, R18, 0xfffffffd, RZ, 0xc0, !PT ;  /* 0xfffffffd12127812 */ /* 0x000fe200078ec0ff */
[----:B------:R-:W3:Y:S01]  /*ae820*/  LDL.LU R2, [R1+0x834] ;  /* 0x0008340001027983 */ /* 0x000ee20000300800 */
[----:B------:R-:W-:Y:S01]  /*ae830*/  UMOV UR20, UR16 ;  /* 0x0000001000147c82 */ /* 0x000fe20008000000 */
[----:B------:R-:W0:Y:S01]  /*ae840*/  LDCU UR16, c[0x0][0x398] ;  /* 0x00007300ff1077ac */ /* 0x000e220008000800 */
[----:B------:R-:W-:-:S02]  /*ae850*/  LOP3.LUT R23, R23, 0x7fffffff, RZ, 0xc0, !PT ;  /* 0x7fffffff17177812 */ /* 0x000fc400078ec0ff */
[----:B------:R-:W-:Y:S01]  /*ae860*/  LOP3.LUT R25, R25, 0x7fffffff, RZ, 0xc0, !PT ;  /* 0x7fffffff19197812 */ /* 0x000fe200078ec0ff */
[----:B------:R-:W0:Y:S02]  /*ae870*/  LDCU UR24, c[0x0][0x39c] ;  /* 0x00007380ff1877ac */ /* 0x000e240008000800 */
[----:B------:R-:W-:-:S04]  /*ae880*/  @P1 LOP3.LUT R18, R18, 0x2, RZ, 0xfc, !PT ;  /* 0x0000000212121812 */ /* 0x000fc800078efcff */
[----:B------:R-:W-:-:S04]  /*ae890*/  LOP3.LUT R18, R18, 0xfffffffe, RZ, 0xc0, !PT ;  /* 0xfffffffe12127812 */ /* 0x000fc800078ec0ff */
[----:B------:R-:W-:-:S05]  /*ae8a0*/  @P0 LOP3.LUT R18, R18, 0x1, RZ, 0xfc, !PT ;  /* 0x0000000112120812 */ /* 0x000fca00078efcff */
[----:B------:R0:W-:Y:S04]  /*ae8b0*/  STL [R1+0x2fc4], R18 ;  /* 0x002fc41201007387 */ /* 0x0001e80000100800 */
[----:B0-----:R-:W4:Y:S04]  /*ae8c0*/  LDL R18, [R1+0xda8] ;  /* 0x000da80001127983 */ /* 0x001f280000100800 */
[----:B------:R-:W2:Y:S04]  /*ae8d0*/  LDL.LU R0, [R1+0x838] ;  /* 0x0008380001007983 */ /* 0x000ea80000300800 */
[----:B------:R-:W2:Y:S04]  /*ae8e0*/  LDL.LU R20, [R1+0x83c] ;  /* 0x00083c0001147983 */ /* 0x000ea80000300800 */
[----:B------:R-:W-:Y:S04]  /*ae8f0*/  STL [R1+0x1a0], R3 ;  /* 0x0001a00301007387 */ /* 0x000fe80000100800 */
[----:B------:R-:W4:Y:S04]  /*ae900*/  LDL.LU R24, [R1+0x5b0] ;  /* 0x0005b00001187983 */ /* 0x000f280000300800 */
[----:B------:R-:W4:Y:S01]  /*ae910*/  LDL.LU R19, [R1+0x5b4] ;  /* 0x0005b40001137983 */ /* 0x000f220000300800 */
[----:B---3--:R-:W-:-:S05]  /*ae920*/  F2FP.SATFINITE.E4M3.F32.PACK_AB_MERGE_C R2, R2, R28, RZ ;  /* 0x0000001c0202723e */ /* 0x008fca00048070ff */
[----:B------:R0:W-:Y:S04]  /*ae930*/  STL [R1+0xbc], R2 ;  /* 0x0000bc0201007387 */ /* 0x0001e80000100800 */
[----:B------:R-:W3:Y:S04]  /*ae940*/  LDL.LU R28, [R1+0x5b8] ;  /* 0x0005b800011c7983 */ /* 0x000ee80000300800 */
[----:B0-----:R-:W3:Y:S01]  /*ae950*/  LDL.LU R2, [R1+0x5bc] ;  /* 0x0005bc0001027983 */ /* 0x001ee20000300800 */
[----:B--2---:R-:W-:-:S05]  /*ae960*/  F2FP.SATFINITE.E4M3.F32.PACK_AB_MERGE_C R0, R20, R0, RZ ;  /* 0x000000001400723e */ /* 0x004fca00048070ff */
[----:B------:R0:W-:Y:S04]  /*ae970*/  STL [R1+0xb8], R0 ;  /* 0x0000b80001007387 */ /* 0x0001e80000100800 */
[----:B0-----:R-:W2:Y:S04]  /*ae980*/  LDL.LU R0, [R1+0x5c0] ;  /* 0x0005c00001007983 */ /* 0x001ea80000300800 */
[----:B------:R-:W2:Y:S01]  /*ae990*/  LDL.LU R20, [R1+0x5c4] ;  /* 0x0005c40001147983 */ /* 0x000ea20000300800 */
[----:B----4-:R-:W-:-:S05]  /*ae9a0*/  F2FP.SATFINITE.E4M3.F32.PACK_AB_MERGE_C R3, R19, R24, RZ ;  /* 0x000000181303723e */ /* 0x010fca00048070ff */
[----:B------:R-:W-:Y:S04]  /*ae9b0*/  STL [R1+0xb4], R3 ;  /* 0x0000b40301007387 */ /* 0x000fe80000100800 */
[----:B------:R-:W4:Y:S01]  /*ae9c0*/  LDL.LU R10, [R1+0x5c8] ;  /* 0x0005c800010a7983 */ /* 0x000f220000300800 */
[----:B---3--:R-:W-:-:S05]  /*ae9d0*/  F2FP.SATFINITE.E4M3.F32.PACK_AB_MERGE_C R2, R2, R28, RZ ;  /* 0x0000001c0202723e */ /* 0x008fca00048070ff */
[----:B------:R0:W-:Y:S04]  /*ae9e0*/  STL [R1+0x1a4], R2 ;  /* 0x0001a40201007387 */ /* 0x0001e80000100800 */
[----:B------:R-:W4:Y:S01]  /*ae9f0*/  LDL.LU R12, [R1+0x5cc] ;  /* 0x0005cc00010c7983 */ /* 0x000f220000300800 */
[----:B--2---:R-:W-:-:S05]  /*aea00*/  F2FP.SATFINITE.E4M3.F32.PACK_AB_MERGE_C R0, R20, R0, RZ ;  /* 0x000000001400723e */ /* 0x004fca00048070ff */
        /* <DEDUP_REMOVED lines=9> */
[----:B--2---:R-:W2:Y:S04]  /*aeaa0*/  LDL.LU R0, [R1+0x5f0] ;  /* 0x0005f00001007983 */ /* 0x004ea80000300800 */
[----:B------:R-:W2:Y:S01]  /*aeab0*/  LDL.LU R20, [R1+0x5f4] ;  /* 0x0005f40001147983 */ /* 0x000ea20000300800 */
[----:B------:R-:W-:Y:S01]  /*aeac0*/  ISETP.GE.AND P0, PT, R5, UR46, PT ;  /* 0x0000002e05007c0c */ /* 0x000fe2000bf06270 */
[----:B------:R-:W-:Y:S01]  /*aead0*/  VIADD R5, R21, 0x4f ;  /* 0x0000004f15057836 */ /* 0x000fe20000000000 */
[----:B------:R-:W0:Y:S02]  /*aeae0*/  LDCU.64 UR46, c[0x0][0x398] ;  /* 0x00007300ff2e77ac */ /* 0x000e240008000a00 */
[----:B-1----:R-:W-:-:S02]  /*aeaf0*/  ISETP.LT.AND P2, PT, R26, UR28, !P0 ;  /* 0x0000001c1a007c0c */ /* 0x002fc4000c741270 */
[----:B------:R-:W-:Y:S01]  /*aeb00*/  ISETP.LT.AND P1, PT, R18, UR30, !P0 ;  /* 0x0000001e12007c0c */ /* 0x000fe2000c721270 */
[----:B------:R-:W1:Y:S01]  /*aeb10*/  LDCU UR28, c[0x0][0x39c] ;  /* 0x00007380ff1c77ac */ /* 0x000e620008000800 */
[----:B------:R-:W-:-:S09]  /*aeb20*/  ISETP.GE.AND P0, PT, R4, UR9, PT ;  /* 0x0000000904007c0c */ /* 0x000fd2000bf06270 */
[----:B------:R-:W-:Y:S01]  /*aeb30*/  @P2 LOP3.LUT R22, R22, 0x80000000, RZ, 0xfc, !PT ;  /* 0x8000000016162812 */ /* 0x000fe200078efcff */
[----:B------:R-:W0:Y:S03]  /*aeb40*/  LDCU UR30, c[0x0][0x39c] ;  /* 0x00007380ff1e77ac */ /* 0x000e260008000800 */
[----:B------:R-:W-:-:S04]  /*aeb50*/  LOP3.LUT R22, R22, 0xbfffffff, RZ, 0xc0, !PT ;  /* 0xbfffffff16167812 */ /* 0x000fc800078ec0ff */
[----:B------:R-:W-:Y:S02]  /*aeb60*/  @P1 LOP3.LUT R22, R22, 0x40000000, RZ, 0xfc, !PT ;  /* 0x4000000016161812 */ /* 0x000fe400078efcff */
[----:B------:R-:W-:Y:S01]  /*aeb70*/  ISETP.LT.AND P1, PT, R26, UR32, !P0 ;  /* 0x000000201a007c0c */ /* 0x000fe2000c721270 */
[----:B------:R-:W-:Y:S01]  /*aeb80*/  VIADD R4, R21, 0x4e ;  /* 0x0000004e15047836 */ /* 0x000fe20000000000 */
[----:B------:R-:W-:Y:S02]  /*aeb90*/  ISETP.LT.AND P0, PT, R18, UR34, !P0 ;  /* 0x0000002212007c0c */ /* 0x000fe4000c701270 */
[----:B----4-:R-:W-:Y:S02]  /*aeba0*/  F2FP.SATFINITE.E4M3.F32.PACK_AB_MERGE_C R3, R12, R10, RZ ;  /* 0x0000000a0c03723e */ /* 0x010fe400048070ff */
[----:B---3--:R-:W-:-:S03]  /*aebb0*/  F2FP.SATFINITE.E4M3.F32.PACK_AB_MERGE_C R2, R2, R28, RZ ;  /* 0x0000001c0202723e */ /* 0x008fc600048070ff */
[----:B------:R3:W-:Y:S01]  /*aebc0*/  STL [R1+0xac], R3 ;  /* 0x0000ac0301007387 */ /* 0x0007e20000100800 */
[----:B--2---:R-:W-:Y:S01]  /*aebd0*/  F2FP.SATFINITE.E4M3.F32.PACK_AB_MERGE_C R0, R20, R0, RZ ;  /* 0x000000001400723e */ /* 0x004fe200048070ff */
[----:B------:R-:W2:Y:S01]  /*aebe0*/  S2UR UR9, SR_CgaCtaId ;  /* 0x00000000000979c3 */ /* 0x000ea20000008800 */
[----:B------:R-:W-:Y:S01]  /*aebf0*/  LOP3.LUT R22, R22, 0xdfffffff, RZ, 0xc0, !PT ;  /* 0xdfffffff16167812 */ /* 0x000fe200078ec0ff */
[----:B------:R-:W4:Y:S01]  /*aec00*/  LDCU UR32, c[0x0][0x39c] ;  /* 0x00007380ff2077ac */ /* 0x000f220008000800 */
[----:B---3--:R-:W-:Y:S02]  /*aec10*/  F2FP.SATFINITE.E4M3.F32.PACK_AB_MERGE_C R3, R14, R13, RZ ;  /* 0x0000000d0e03723e */ /* 0x008fe400048070ff */
[----:B------:R-:W3:Y:S01]  /*aec20*/  LDL.LU R13, [R1+0x5f8] ;  /* 0x0005f800010d7983 */ /* 0x000ee20000300800 */
[----:B------:R-:W0:Y:S03]  /*aec30*/  LDCU UR34, c[0x0][0x39c] ;  /* 0x00007380ff2277ac */ /* 0x000e260008000800 */
[----:B------:R-:W3:Y:S04]  /*aec40*/  LDL.LU R14, [R1+0x5fc] ;  /* 0x0005fc00010e7983 */ /* 0x000ee80000300800 */
[----:B------:R1:W-:Y:S02]  /*aec50*/  STL [R1+0xa0], R3 ;  /* 0x0000a00301007387 */ /* 0x0003e40000100800 */
[----:B-1----:R-:W-:-:S02]  /*aec60*/  F2FP.SATFINITE.E4M3.F32.PACK_AB_MERGE_C R3, R15, R27, RZ ;  /* 0x0000001b0f03723e */ /* 0x002fc400048070ff */
[----:B------:R-:W4:Y:S04]  /*aec70*/  LDL.LU R27, [R1+0x610] ;  /* 0x00061000011b7983 */ /* 0x000f280000300800 */
[----:B------:R-:W4:Y:S04]  /*aec80*/  LDL.LU R15, [R1+0x614] ;  /* 0x00061400010f7983 */ /* 0x000f280000300800 */
[----:B------:R1:W-:Y:S02]  /*aec90*/  STL [R1+0x1a8], R3 ;  /* 0x0001a80301007387 */ /* 0x0003e40000100800 */
[----:B-1----:R-:W-:-:S02]  /*aeca0*/  F2FP.SATFINITE.E4M3.F32.PACK_AB_MERGE_C R3, R19, R24, RZ ;  /* 0x000000181303723e */ /* 0x002fc400048070ff */
[----:B------:R-:W4:Y:S04]  /*aecb0*/  LDL.LU R24, [R1+0x618] ;  /* 0x0006180001187983 */ /* 0x000f280000300800 */
[----:B------:R-:W4:Y:S04]  /*aecc0*/  LDL.LU R19, [R1+0x61c] ;  /* 0x00061c0001137983 */ /* 0x000f280000300800 */
[----:B------:R-:W-:Y:S04]  /*aecd0*/  STL [R1+0x8c], R3 ;  /* 0x00008c0301007387 */ /* 0x000fe80000100800 */
[----:B------:R-:W4:Y:S04]  /*aece0*/  LDL.LU R28, [R1+0x600] ;  /* 0x00060000011c7983 */ /* 0x000f280000300800 */
[----:B------:R1:W-:Y:S04]  /*aecf0*/  STL [R1+0x84], R2 ;  /* 0x0000840201007387 */ /* 0x0003e80000100800 */
[----:B-1----:R-:W5:Y:S04]  /*aed00*/  LDL.LU R2, [R1+0x604] ;  /* 0x0006040001027983 */ /* 0x002f680000300800 */
[----:B------:R1:W-:Y:S04]  /*aed10*/  STL [R1+0x74], R0 ;  /* 0x0000740001007387 */ /* 0x0003e80000100800 */
[----:B-1----:R-:W5:Y:S04]  /*aed20*/  LDL.LU R0, [R1+0x608] ;  /* 0x0006080001007983 */ /* 0x002f680000300800 */
[----:B------:R-:W5:Y:S01]  /*aed30*/  LDL.LU R20, [R1+0x60c] ;  /* 0x00060c0001147983 */ /* 0x000f620000300800 */
[----:B------:R-:W-:-:S04]  /*aed40*/  @P1 LOP3.LUT R22, R22, 0x20000000, RZ, 0xfc, !PT ;  /* 0x2000000016161812 */ /* 0x000fc800078efcff */
[----:B------:R-:W-:-:S04]  /*aed50*/  LOP3.LUT R22, R22, 0xefffffff, RZ, 0xc0, !PT ;  /* 0xefffffff16167812 */ /* 0x000fc800078ec0ff */
[----:B------:R-:W-:Y:S02]  /*aed60*/  @P0 LOP3.LUT R22, R22, 0x10000000, RZ, 0xfc, !PT ;  /* 0x1000000016160812 */ /* 0x000fe400078efcff */
[----:B------:R-:W-:Y:S02]  /*aed70*/  ISETP.GE.AND P0, PT, R5, UR67, PT ;  /* 0x0000004305007c0c */ /* 0x000fe4000bf06270 */
[----:B------:R-:W-:Y:S01]  /*aed80*/  LOP3.LUT R22, R22, 0xf7ffffff, RZ, 0xc0, !PT ;  /* 0xf7ffffff16167812 */ /* 0x000fe200078ec0ff */
[C---:B------:R-:W-:Y:S01]  /*aed90*/  VIADD R5, R21.reuse, 0x4d ;  /* 0x0000004d15057836 */ /* 0x040fe20000000000 */
[----:B------:R-:W-:Y:S01]  /*aeda0*/  ISETP.LT.AND P2, PT, R26, UR36, !P0 ;  /* 0x000000241a007c0c */ /* 0x000fe2000c741270 */
[----:B------:R-:W1:Y:S01]  /*aedb0*/  LDCU.64 UR66, c[0x0][0x398] ;  /* 0x00007300ff4277ac */ /* 0x000e620008000a00 */
[----:B------:R-:W-:Y:S02]  /*aedc0*/  ISETP.LT.AND P1, PT, R18, UR38, !P0 ;  /* 0x0000002612007c0c */ /* 0x000fe4000c721270 */
[----:B------:R-:W-:Y:S01]  /*aedd0*/  ISETP.GE.AND P0, PT, R4, UR68, PT ;  /* 0x0000004404007c0c */ /* 0x000fe2000bf06270 */
[----:B--2---:R-:W-:Y:S01]  /*aede0*/  ULEA UR9, UR9, UR6, 0x18 ;  /* 0x0000000609097291 */ /* 0x004fe2000f8ec0ff */
[----:B------:R-:W2:Y:S07]  /*aedf0*/  LDCU UR36, c[0x0][0x39c] ;  /* 0x00007380ff2477ac */ /* 0x000eae0008000800 */
[----:B------:R-:W-:Y:S01]  /*aee00*/  @P2 LOP3.LUT R22, R22, 0x8000000, RZ, 0xfc, !PT ;  /* 0x0800000016162812 */ /* 0x000fe200078efcff */
[----:B------:R-:W-:Y:S01]  /*aee10*/  VIADD R4, R21, 0x4c ;  /* 0x0000004c15047836 */ /* 0x000fe20000000000 */
[----:B------:R-:W0:Y:S02]  /*aee20*/  LDCU.64 UR68, c[0x0][0x398] ;  /* 0x00007300ff4477ac */ /* 0x000e240008000a00 */
[----:B------:R-:W-:Y:S01]  /*aee30*/  LOP3.LUT R22, R22, 0xfbffffff, RZ, 0xc0, !PT ;  /* 0xfbffffff16167812 */ /* 0x000fe200078ec0ff */
[----:B------:R-:W0:Y:S03]  /*aee40*/  LDCU UR38, c[0x0][0x39c] ;  /* 0x00007380ff2677ac */ /* 0x000e260008000800 */
[----:B------:R-:W-:-:S02]  /*aee50*/  @P1 LOP3.LUT R22, R22, 0x4000000, RZ, 0xfc, !PT ;  /* 0x0400000016161812 */ /* 0x000fc400078efcff */
[----:B------:R-:W-:Y:S01]  /*aee60*/  ISETP.LT.AND P1, PT, R26, UR40, !P0 ;  /* 0x000000281a007c0c */ /* 0x000fe2000c721270 */
[----:B------:R-:W0:Y:S01]  /*aee70*/  LDCU UR40, c[0x0][0x39c] ;  /* 0x00007380ff2877ac */ /* 0x000e220008000800 */
[----:B------:R-:W-:Y:S02]  /*aee80*/  ISETP.LT.AND P0, PT, R18, UR42, !P0 ;  /* 0x0000002a12007c0c */ /* 0x000fe4000c701270 */
[----:B------:R-:W-:Y:S01]  /*aee90*/  LOP3.LUT R22, R22, 0xfdffffff, RZ, 0xc0, !PT ;  /* 0xfdffffff16167812 */ /* 0x000fe200078ec0ff */
[----:B------:R-:W0:Y:S08]  /*aeea0*/  LDCU UR42, c[0x0][0x39c] ;  /* 0x00007380ff2a77ac */ /* 0x000e300008000800 */
[----:B------:R-:W-:-:S04]  /*aeeb0*/  @P1 LOP3.LUT R22, R22, 0x2000000, RZ, 0xfc, !PT ;  /* 0x0200000016161812 */ /* 0x000fc800078efcff */
[----:B------:R-:W-:-:S04]  /*aeec0*/  LOP3.LUT R22, R22, 0xfeffffff, RZ, 0xc0, !PT ;  /* 0xfeffffff16167812 */ /* 0x000fc800078ec0ff */
[----:B------:R-:W-:Y:S02]  /*aeed0*/  @P0 LOP3.LUT R22, R22, 0x1000000, RZ, 0xfc, !PT ;  /* 0x0100000016160812 */ /* 0x000fe400078efcff */
[----:B------:R-:W-:-:S04]  /*aeee0*/  ISETP.GE.AND P0, PT, R5, UR71, PT ;  /* 0x0000004705007c0c */ /* 0x000fc8000bf06270 */
[----:B------:R-:W-:Y:S02]  /*aeef0*/  ISETP.LT.AND P2, PT, R26, UR44, !P0 ;  /* 0x0000002c1a007c0c */ /* 0x000fe4000c741270 */
[----:B------:R-:W-:Y:S01]  /*aef00*/  LOP3.LUT R22, R22, 0xff7fffff, RZ, 0xc0, !PT ;  /* 0xff7fffff16167812 */ /* 0x000fe200078ec0ff */
[----:B------:R-:W-:Y:S01]  /*aef10*/  VIADD R5, R21, 0x4b ;  /* 0x0000004b15057836 */ /* 0x000fe20000000000 */
[----:B0-----:R-:W-:Y:S01]  /*aef20*/  ISETP.LT.AND P1, PT, R18, UR46, !P0 ;  /* 0x0000002e12007c0c */ /* 0x001fe2000c721270 */
[----:B------:R-:W0:Y:S01]  /*aef30*/  LDCU UR44, c[0x0][0x39c] ;  /* 0x00007380ff2c77ac */ /* 0x000e220008000800 */
[----:B------:R-:W-:-:S07]  /*aef40*/  ISETP.GE.AND P0, PT, R4, UR72, PT ;  /* 0x0000004804007c0c */ /* 0x000fce000bf06270 */
[----:B------:R-:W-:Y:S01]  /*aef50*/  @P2 LOP3.LUT R22, R22, 0x800000, RZ, 0xfc, !PT ;  /* 0x0080000016162812 */ /* 0x000fe200078efcff */
[----:B------:R-:W0:Y:S03]  /*aef60*/  LDCU UR46, c[0x0][0x39c] ;  /* 0x00007380ff2e77ac */ /* 0x000e260008000800 */
[----:B------:R-:W-:-:S04]  /*aef70*/  LOP3.LUT R22, R22, 0xffbfffff, RZ, 0xc0, !PT ;  /* 0xffbfffff16167812 */ /* 0x000fc800078ec0ff */
[----:B------:R-:W-:Y:S02]  /*aef80*/  @P1 LOP3.LUT R22, R22, 0x400000, RZ, 0xfc, !PT ;  /* 0x0040000016161812 */ /* 0x000fe400078efcff */
[----:B------:R-:W-:Y:S01]  /*aef90*/  ISETP.LT.AND P1, PT, R26, UR48, !P0 ;  /* 0x000000301a007c0c */ /* 0x000fe2000c721270 */
[----:B------:R-:W-:Y:S01]  /*aefa0*/  VIADD R4, R21, 0x4a ;  /* 0x0000004a15047836 */ /* 0x000fe20000000000 */
[----:B------:R-:W-:Y:S01]  /*aefb0*/  ISETP.LT.AND P0, PT, R18, UR50, !P0 ;  /* 0x0000003212007c0c */ /* 0x000fe2000c701270 */
[----:B------:R-:W0:Y:S01]  /*aefc0*/  LDCU UR48, c[0x0][0x39c] ;  /* 0x00007380ff3077ac */ /* 0x000e220008000800 */
[----:B------:R-:W-:Y:S01]  /*aefd0*/  LOP3.LUT R22, R22, 0xffdfffff, RZ, 0xc0, !PT ;  /* 0xffdfffff16167812 */ /* 0x000fe200078ec0ff */
[----:B------:R-:W0:Y:S08]  /*aefe0*/  LDCU UR50, c[0x0][0x39c] ;  /* 0x00007380ff3277ac */ /* 0x000e300008000800 */
[----:B------:R-:W-:-:S04]  /*aeff0*/  @P1 LOP3.LUT R22, R22, 0x200000, RZ, 0xfc, !PT ;  /* 0x0020000016161812 */ /* 0x000fc800078efcff */
[----:B------:R-:W-:-:S04]  /*af000*/  LOP3.LUT R22, R22, 0xffefffff, RZ, 0xc0, !PT ;  /* 0xffefffff16167812 */ /* 0x000fc800078ec0ff */
[----:B------:R-:W-:Y:S02]  /*af010*/  @P0 LOP3.LUT R22, R22, 0x100000, RZ, 0xfc, !PT ;  /* 0x0010000016160812 */ /* 0x000fe400078efcff */
[----:B------:R-:W-:Y:S02]  /*af020*/  ISETP.GE.AND P0, PT, R5, UR73, PT ;  /* 0x0000004905007c0c */ /* 0x000fe4000bf06270 */
[----:B------:R-:W-:Y:S01]  /*af030*/  LOP3.LUT R22, R22, 0xfff7ffff, RZ, 0xc0, !PT ;  /* 0xfff7ffff16167812 */ /* 0x000fe200078ec0ff */
[C---:B------:R-:W-:Y:S01]  /*af040*/  VIADD R5, R21.reuse, 0x47 ;  /* 0x0000004715057836 */ /* 0x040fe20000000000 */
[----:B------:R-:W-:Y:S01]  /*af050*/  ISETP.LT.AND P2, PT, R26, UR52, !P0 ;  /* 0x000000341a007c0c */ /* 0x000fe2000c741270 */
[----:B------:R-:W0:Y:S01]  /*af060*/  LDCU.64 UR72, c[0x0][0x398] ;  /* 0x00007300ff4877ac */ /* 0x000e220008000a00 */
[----:B------:R-:W-:Y:S02]  /*af070*/  ISETP.LT.AND P1, PT, R18, UR54, !P0 ;  /* 0x0000003612007c0c */ /* 0x000fe4000c721270 */
[----:B------:R-:W-:Y:S01]  /*af080*/  ISETP.GE.AND P0, PT, R4, UR70, PT ;  /* 0x0000004604007c0c */ /* 0x000fe2000bf06270 */
[----:B------:R-:W0:Y:S08]  /*af090*/  LDCU UR52, c[0x0][0x39c] ;  /* 0x00007380ff3477ac */ /* 0x000e300008000800 */
        /* <DEDUP_REMOVED lines=18> */
[----:B------:R-:W-:Y:S01]  /*af1c0*/  ISETP.LT.AND P0, PT, R18, UR62, !P0 ;  /* 0x0000003e12007c0c */ /* 0x000fe2000c701270 */
[----:B------:R-:W0:Y:S08]  /*af1d0*/  LDCU UR60, c[0x0][0x39c] ;  /* 0x00007380ff3c77ac */ /* 0x000e300008000800 */
[----:B------:R-:W-:-:S04]  /*af1e0*/  @P1 LOP3.LUT R22, R22, 0x8000, RZ, 0xfc, !PT ;  /* 0x0000800016161812 */ /* 0x000fc800078efcff */
[----:B------:R-:W-:-:S04]  /*af1f0*/  LOP3.LUT R22, R22, 0xffffbfff, RZ, 0xc0, !PT ;  /* 0xffffbfff16167812 */ /* 0x000fc800078ec0ff */
[----:B------:R-:W-:Y:S02]  /*af200*/  @P0 LOP3.LUT R22, R22, 0x4000, RZ, 0xfc, !PT ;  /* 0x0000400016160812 */ /* 0x000fe400078efcff */
[----:B------:R-:W-:Y:S01]  /*af210*/  ISETP.GE.AND P0, PT, R4, UR75, PT ;  /* 0x0000004b04007c0c */ /* 0x000fe2000bf06270 */
[----:B------:R-:W0:Y:S03]  /*af220*/  LDCU.64 UR74, c[0x0][0x398] ;  /* 0x00007300ff4a77ac */ /* 0x000e260008000a00 */
[----:B------:R-:W-:Y:S02]  /*af230*/  ISETP.LT.AND P2, PT, R26, UR64, !P0 ;  /* 0x000000401a007c0c */ /* 0x000fe4000c741270 */
[----:B---3--:R-:W-:Y:S02]  /*af240*/  F2FP.SATFINITE.E4M3.F32.PACK_AB_MERGE_C R3, R14, R13, RZ ;  /* 0x0000000d0e03723e */ /* 0x008fe400048070ff */
[----:B------:R-:W-:Y:S01]  /*af250*/  LOP3.LUT R22, R22, 0xffffdfff, RZ, 0xc0, !PT ;  /* 0xffffdfff16167812 */ /* 0x000fe200078ec0ff */
[----:B------:R-:W-:Y:S01]  /*af260*/  VIADD R4, R21, 0x46 ;  /* 0x0000004615047836 */ /* 0x000fe20000000000 */
[----:B-1----:R-:W-:Y:S01]  /*af270*/  ISETP.LT.AND P1, PT, R18, UR66, !P0 ;  /* 0x0000004212007c0c */ /* 0x002fe2000c721270 */
[----:B------:R-:W1:Y:S01]  /*af280*/  LDCU UR64, c[0x0][0x39c] ;  /* 0x00007380ff4077ac */ /* 0x000e620008000800 */
[----:B------:R-:W-:Y:S01]  /*af290*/  ISETP.GE.AND P0, PT, R5, UR7, PT ;  /* 0x0000000705007c0c */ /* 0x000fe2000bf06270 */
[----:B------:R-:W3:Y:S04]  /*af2a0*/  LDCU.64 UR6, c[0x0][0x398] ;  /* 0x00007300ff0677ac */ /* 0x000ee80008000a00 */
[----:B------:R-:W-:Y:S01]  /*af2b0*/  @P2 LOP3.LUT R22, R22, 0x2000, RZ, 0xfc, !PT ;  /* 0x0000200016162812 */ /* 0x000fe200078efcff */
[----:B------:R-:W0:Y:S01]  /*af2c0*/  LDCU UR66, c[0x0][0x39c] ;  /* 0x00007380ff4277ac */ /* 0x000e220008000800 */
[----:B---3--:R-:W-:Y:S01]  /*af2d0*/  UMOV UR26, UR7 ;  /* 0x00000007001a7c82 */ /* 0x008fe20008000000 */
[----:B------:R-:W-:Y:S01]  /*af2e0*/  UMOV UR14, UR6 ;  /* 0x00000006000e7c82 */ /* 0x000fe20008000000 */
[----:B------:R-:W-:-:S02]  /*af2f0*/  R2UR.FILL UR7, R17 ;  /* 0x00000000110772ca */ /* 0x000fc400004e0000 */
[----:B------:R-:W-:Y:S01]  /*af300*/  R2UR.FILL UR6, R16 ;  /* 0x00000000100672ca */ /* 0x000fe200004e0000 */
[----:B------:R-:W3:Y:S04]  /*af310*/  LDL.LU R17, [R1+0x620] ;  /* 0x0006200001117983 */ /* 0x000ee80000300800 */
[----:B------:R-:W3:Y:S04]  /*af320*/  LDL.LU R16, [R1+0x624] ;  /* 0x0006240001107983 */ /* 0x000ee80000300800 */
[----:B------:R4:W-:Y:S02]  /*af330*/  STL [R1+0x1b0], R3 ;  /* 0x0001b00301007387 */ /* 0x0009e40000100800 */
[----:B----4-:R-:W-:-:S02]  /*af340*/  F2FP.SATFINITE.E4M3.F32.PACK_AB_MERGE_C R3, R15, R27, RZ ;  /* 0x0000001b0f03723e */ /* 0x010fc400048070ff */
[----:B------:R-:W4:Y:S04]  /*af350*/  LDL.LU R27, [R1+0x628] ;  /* 0x00062800011b7983 */ /* 0x000f280000300800 */
[----:B------:R-:W4:Y:S04]  /*af360*/  LDL.LU R15, [R1+0x62c] ;  /* 0x00062c00010f7983 */ /* 0x000f280000300800 */
[----:B------:R0:W-:Y:S02]  /*af370*/  STL [R1+0x68], R3 ;  /* 0x0000680301007387 */ /* 0x0001e40000100800 */
[----:B0-----:R-:W-:-:S05]  /*af380*/  F2FP.SATFINITE.E4M3.F32.PACK_AB_MERGE_C R3, R19, R24, RZ ;  /* 0x000000181303723e */ /* 0x001fca00048070ff */
[----:B------:R5:W-:Y:S02]  /*af390*/  STL [R1+0x60], R3 ;  /* 0x0000600301007387 */ /* 0x000be40000100800 */
[----:B-----5:R-:W-:Y:S02]  /*af3a0*/  F2FP.SATFINITE.E4M3.F32.PACK_AB_MERGE_C R3, R2, R28, RZ ;  /* 0x0000001c0203723e */ /* 0x020fe400048070ff */
[----:B------:R-:W5:Y:S04]  /*af3b0*/  LDL.LU R28, [R1+0x630] ;  /* 0x00063000011c7983 */ /* 0x000f680000300800 */
[----:B------:R-:W5:Y:S04]  /*af3c0*/  LDL.LU R2, [R1+0x634] ;  /* 0x0006340001027983 */ /* 0x000f680000300800 */
[----:B------:R0:W-:Y:S02]  /*af3d0*/  STL [R1+0x64], R3 ;  /* 0x0000640301007387 */ /* 0x0001e40000100800 */
[----:B0-----:R-:W-:-:S02]  /*af3e0*/  F2FP.SATFINITE.E4M3.F32.PACK_AB_MERGE_C R3, R20, R0, RZ ;  /* 0x000000001403723e */ /* 0x001fc400048070ff */
[----:B------:R-:W2:Y:S04]  /*af3f0*/  LDL.LU R0, [R1+0x638] ;  /* 0x0006380001007983 */ /* 0x000ea80000300800 */
[----:B------:R-:W2:Y:S04]  /*af400*/  LDL.LU R20, [R1+0x63c] ;  /* 0x00063c0001147983 */ /* 0x000ea80000300800 */
[----:B------:R3:W-:Y:S04]  /*af410*/  STL [R1+0x5bc], R3 ;  /* 0x0005bc0301007387 */ /* 0x0007e80000100800 */
[----:B------:R-:W2:Y:S04]  /*af420*/  LDL.LU R24, [R1+0x640] ;  /* 0x0006400001187983 */ /* 0x000ea80000300800 */
[----:B------:R-:W2:Y:S01]  /*af430*/  LDL.LU R19, [R1+0x644] ;  /* 0x0006440001137983 */ /* 0x000ea20000300800 */
[----:B------:R-:W-:-:S04]  /*af440*/  LOP3.LUT R22, R22, 0xfffff7ff, RZ, 0xc0, !PT ;  /* 0xfffff7ff16167812 */ /* 0x000fc800078ec0ff */
[----:B------:R-:W-:Y:S02]  /*af450*/  @P1 LOP3.LUT R22, R22, 0x800, RZ, 0xfc, !PT ;  /* 0x0000080016161812 */ /* 0x000fe400078efcff */
        /* <DEDUP_REMOVED lines=8> */
[----:B------:R-:W-:Y:S02]  /*af4e0*/  ISETP.GE.AND P0, PT, R4, UR18, PT ;  /* 0x0000001204007c0c */ /* 0x000fe4000bf06270 */
[----:B---3--:R-:W-:Y:S02]  /*af4f0*/  F2FP.SATFINITE.E4M3.F32.PACK_AB_MERGE_C R3, R16, R17, RZ ;  /* 0x000000111003723e */ /* 0x008fe400048070ff */
[----:B------:R-:W-:Y:S01]  /*af500*/  LOP3.LUT R22, R22, 0xfffffeff, RZ, 0xc0, !PT ;  /* 0xfffffeff16167812 */ /* 0x000fe200078ec0ff */
[----:B------:R-:W-:Y:S01]  /*af510*/  VIADD R4, R21, 0x45 ;  /* 0x0000004515047836 */ /* 0x000fe20000000000 */
[----:B------:R-:W3:Y:S01]  /*af520*/  LDCU UR18, c[0x0][0x398] ;  /* 0x00007300ff1277ac */ /* 0x000ee20008000800 */
[----:B------:R4:W-:Y:S04]  /*af530*/  STL [R1+0x88], R3 ;  /* 0x0000880301007387 */ /* 0x0009e80000100800 */
[----:B------:R-:W3:Y:S04]  /*af540*/  LDL.LU R17, [R1+0x648] ;  /* 0x0006480001117983 */ /* 0x000ee80000300800 */
[----:B------:R-:W3:Y:S01]  /*af550*/  LDL.LU R16, [R1+0x64c] ;  /* 0x00064c0001107983 */ /* 0x000ee20000300800 */
[----:B----4-:R-:W-:-:S05]  /*af560*/  F2FP.SATFINITE.E4M3.F32.PACK_AB_MERGE_C R3, R15, R27, RZ ;  /* 0x0000001b0f03723e */ /* 0x010fca00048070ff */
[----:B------:R5:W-:Y:S02]  /*af570*/  STL [R1+0x80], R3 ;  /* 0x0000800301007387 */ /* 0x000be40000100800 */
[----:B-----5:R-:W-:Y:S02]  /*af580*/  F2FP.SATFINITE.E4M3.F32.PACK_AB_MERGE_C R3, R2, R28, RZ ;  /* 0x0000001c0203723e */ /* 0x020fe400048070ff */
[----:B------:R-:W4:Y:S04]  /*af590*/  LDL.LU R28, [R1+0x650] ;  /* 0x00065000011c7983 */ /* 0x000f280000300800 */
[----:B------:R-:W4:Y:S04]  /*af5a0*/  LDL.LU R2, [R1+0x654] ;  /* 0x0006540001027983 */ /* 0x000f280000300800 */
[----:B------:R2:W-:Y:S02]  /*af5b0*/  STL [R1+0x94], R3 ;  /* 0x0000940301007387 */ /* 0x0005e40000100800 */
[----:B--2---:R-:W-:-:S02]  /*af5c0*/  F2FP.SATFINITE.E4M3.F32.PACK_AB_MERGE_C R3, R20, R0, RZ ;  /* 0x000000001403723e */ /* 0x004fc400048070ff */
[----:B------:R-:W2:Y:S04]  /*af5d0*/  LDL.LU R0, [R1+0x658] ;  /* 0x0006580001007983 */ /* 0x000ea80000300800 */
[----:B------:R-:W2:Y:S01]  /*af5e0*/  LDL.LU R20, [R1+0x65c] ;  /* 0x00065c0001147983 */ /* 0x000ea20000300800 */
[----:B------:R-:W-:Y:S01]  /*af5f0*/  ISETP.LT.AND P1, PT, R26, UR72, !P0 ;  /* 0x000000481a007c0c */ /* 0x000fe2000c721270 */
[----:B------:R-:W5:Y:S01]  /*af600*/  LDCU UR72, c[0x0][0x39c] ;  /* 0x00007380ff4877ac */ /* 0x000f620008000800 */
[----:B------:R-:W-:Y:S01]  /*af610*/  ISETP.LT.AND P0, PT, R18, UR74, !P0 ;  /* 0x0000004a12007c0c */ /* 0x000fe2000c701270 */
[----:B------:R0:W-:Y:S01]  /*af620*/  STL [R1+0x90], R3 ;  /* 0x0000900301007387 */ /* 0x0001e20000100800 */
[----:B------:R-:W0:Y:S09]  /*af630*/  LDCU UR74, c[0x0][0x39c] ;  /* 0x00007380ff4a77ac */ /* 0x000e320008000800 */
[----:B------:R-:W-:-:S04]  /*af640*/  @P1 LOP3.LUT R22, R22, 0x100, RZ, 0xfc, !PT ;  /* 0x0000010016161812 */ /* 0x000fc800078efcff */
[----:B------:R-:W-:-:S04]  /*af650*/  LOP3.LUT R22, R22, 0xffffff7f, RZ, 0xc0, !PT ;  /* 0xffffff7f16167812 */ /* 0x000fc800078ec0ff */
[----:B------:R-:W-:Y:S02]  /*af660*/  @P0 LOP3.LUT R22, R22, 0x80, RZ, 0xfc, !PT ;  /* 0x0000008016160812 */ /* 0x000fe400078efcff */
[----:B------:R-:W-:Y:S01]  /*af670*/  ISETP.GE.AND P0, PT, R18, UR14, PT ;  /* 0x0000000e12007c0c */ /* 0x000fe2000bf06270 */
[----:B------:R-:W0:Y:S03]  /*af680*/  LDCU UR14, c[0x0][0x39c] ;  /* 0x00007380ff0e77ac */ /* 0x000e260008000800 */
[----:B------:R-:W-:Y:S02]  /*af690*/  ISETP.LT.AND P0, PT, R21, UR75, !P0 ;  /* 0x0000004b15007c0c */ /* 0x000fe4000c701270 */
[----:B------:R-:W-:-:S11]  /*af6a0*/  LOP3.LUT R22, R22, 0xffffefff, RZ, 0xc0, !PT ;  /* 0xffffefff16167812 */ /* 0x000fd600078ec0ff */
[----:B------:R-:W-:Y:S02]  /*af6b0*/  @P0 LOP3.LUT R22, R22, 0x1000, RZ, 0xfc, !PT ;  /* 0x0000100016160812 */ /* 0x000fe400078efcff */
[----:B------:R-:W-:Y:S02]  /*af6c0*/  ISETP.GE.AND P0, PT, R4, UR10, PT ;  /* 0x0000000a04007c0c */ /* 0x000fe4000bf06270 */
[----:B------:R-:W-:Y:S01]  /*af6d0*/  LOP3.LUT R22, R22, 0xffffffbf, RZ, 0xc0, !PT ;  /* 0xffffffbf16167812 */ /* 0x000fe200078ec0ff */
[----:B------:R-:W-:Y:S01]  /*af6e0*/  VIADD R4, R21, 0x44 ;  /* 0x0000004415047836 */ /* 0x000fe20000000000 */
[----:B------:R-:W-:Y:S01]  /*af6f0*/  ISETP.LT.AND P1, PT, R26, UR8, !P0 ;  /* 0x000000081a007c0c */ /* 0x000fe2000c721270 */
[----:B------:R-:W0:Y:S01]  /*af700*/  LDCU UR8, c[0x0][0x39c] ;  /* 0x00007380ff0877ac */ /* 0x000e220008000800 */
[----:B------:R-:W-:Y:S01]  /*af710*/  ISETP.LT.AND P0, PT, R18, UR12, !P0 ;  /* 0x0000000c12007c0c */ /* 0x000fe2000c701270 */
[----:B------:R-:W0:Y:S01]  /*af720*/  LDCU UR12, c[0x0][0x398] ;  /* 0x00007300ff0c77ac */ /* 0x000e220008000800 */
[----:B------:R-:W0:Y:S09]  /*af730*/  LDCU UR10, c[0x0][0x398] ;  /* 0x00007300ff0a77ac */ /* 0x000e320008000800 */
[----:B------:R-:W-:-:S04]  /*af740*/  @P1 LOP3.LUT R22, R22, 0x40, RZ, 0xfc, !PT ;  /* 0x0000004016161812 */ /* 0x000fc800078efcff */
[----:B------:R-:W-:-:S04]  /*af750*/  LOP3.LUT R22, R22, 0xffffffdf, RZ, 0xc0, !PT ;  /* 0xffffffdf16167812 */ /* 0x000fc800078ec0ff */
[----:B------:R-:W-:Y:S02]  /*af760*/  @P0 LOP3.LUT R22, R22, 0x20, RZ, 0xfc, !PT ;  /* 0x0000002016160812 */ /* 0x000fe400078efcff */
[----:B0-----:R-:W-:Y:S02]  /*af770*/  ISETP.GE.AND P0, PT, R4, UR14, PT ;  /* 0x0000000e04007c0c */ /* 0x001fe4000bf06270 */
[----:B------:R-:W-:Y:S01]  /*af780*/  LOP3.LUT R22, R22, 0xffffffef, RZ, 0xc0, !PT ;  /* 0xffffffef16167812 */ /* 0x000fe200078ec0ff */
[----:B------:R-:W-:Y:S01]  /*af790*/  VIADD R4, R21, 0x43 ;  /* 0x0000004315047836 */ /* 0x000fe20000000000 */
[----:B---3--:R-:W-:Y:S01]  /*af7a0*/  ISETP.LT.AND P1, PT, R26, UR18, !P0 ;  /* 0x000000121a007c0c */ /* 0x008fe2000c721270 */
[----:B------:R-:W0:Y:S01]  /*af7b0*/  LDCU UR14, c[0x0][0x39c] ;  /* 0x00007380ff0e77ac */ /* 0x000e220008000800 */
[----:B------:R-:W-:Y:S02]  /*af7c0*/  ISETP.LT.AND P0, PT, R18, UR16, !P0 ;  /* 0x0000001012007c0c */ /* 0x000fe4000c701270 */
[----:B------:R-:W-:Y:S01]  /*af7d0*/  F2FP.SATFINITE.E4M3.F32.PACK_AB_MERGE_C R3, R19, R24, RZ ;  /* 0x000000181303723e */ /* 0x000fe200048070ff */
[----:B------:R-:W3:Y:S08]  /*af7e0*/  LDCU UR18, c[0x0][0x398] ;  /* 0x00007300ff1277ac */ /* 0x000ef00008000800 */
[----:B------:R-:W-:Y:S01]  /*af7f0*/  @P1 LOP3.LUT R22, R22, 0x10, RZ, 0xfc, !PT ;  /* 0x0000001016161812 */ /* 0x000fe200078efcff */
[----:B------:R-:W0:Y:S03]  /*af800*/  LDCU UR16, c[0x0][0x398] ;  /* 0x00007300ff1077ac */ /* 0x000e260008000800 */
[----:B------:R-:W-:-:S04]  /*af810*/  LOP3.LUT R22, R22, 0xfffffff7, RZ, 0xc0, !PT ;  /* 0xfffffff716167812 */ /* 0x000fc800078ec0ff */
[----:B------:R-:W-:Y:S02]  /*af820*/  @P0 LOP3.LUT R22, R22, 0x8, RZ, 0xfc, !PT ;  /* 0x0000000816160812 */ /* 0x000fe400078efcff */
[----:B------:R-:W-:Y:S01]  /*af830*/  ISETP.GE.AND P0, PT, R4, UR8, PT ;  /* 0x0000000804007c0c */ /* 0x000fe2000bf06270 */
[----:B------:R0:W-:Y:S01]  /*af840*/  STL [R1+0xa8], R3 ;  /* 0x0000a80301007387 */ /* 0x0001e20000100800 */
[----:B------:R-:W-:Y:S01]  /*af850*/  LOP3.LUT R22, R22, 0xfffffffb, RZ, 0xc0, !PT ;  /* 0xfffffffb16167812 */ /* 0x000fe200078ec0ff */
[----:B------:R-:W-:Y:S01]  /*af860*/  VIADD R4, R21, 0x42 ;  /* 0x0000004215047836 */ /* 0x000fe20000000000 */
[----:B------:R-:W-:Y:S01]  /*af870*/  ISETP.LT.AND P1, PT, R26, UR12, !P0 ;  /* 0x0000000c1a007c0c */ /* 0x000fe2000c721270 */
[----:B------:R-:W5:Y:S01]  /*af880*/  LDL.LU R24, [R1+0x660] ;  /* 0x0006600001187983 */ /* 0x000f620000300800 */
[----:B------:R-:W-:Y:S01]  /*af890*/  ISETP.LT.AND P0, PT, R18, UR10, !P0 ;  /* 0x0000000a12007c0c */ /* 0x000fe2000c701270 */
[----:B------:R-:W0:Y:S02]  /*af8a0*/  LDCU UR8, c[0x0][0x39c] ;  /* 0x00007380ff0877ac */ /* 0x000e240008000800 */
[----:B------:R-:W5:Y:S01]  /*af8b0*/  LDL.LU R19, [R1+0x664] ;  /* 0x0006640001137983 */ /* 0x000f620000300800 */
[----:B------:R-:W1:Y:S01]  /*af8c0*/  LDCU UR12, c[0x0][0x398] ;  /* 0x00007300ff0c77ac */ /* 0x000e620008000800 */
[----:B------:R-:W1:Y:S06]  /*af8d0*/  LDCU UR10, c[0x0][0x398] ;  /* 0x00007300ff0a77ac */ /* 0x000e6c0008000800 */
[----:B------:R-:W-:-:S04]  /*af8e0*/  @P1 LOP3.LUT R22, R22, 0x4, RZ, 0xfc, !PT ;  /* 0x0000000416161812 */ /* 0x000fc800078efcff */
[----:B------:R-:W-:-:S04]  /*af8f0*/  LOP3.LUT R22, R22, 0xfffffffd, RZ, 0xc0, !PT ;  /* 0xfffffffd16167812 */ /* 0x000fc800078ec0ff */
[----:B------:R-:W-:Y:S02]  /*af900*/  @P0 LOP3.LUT R22, R22, 0x2, RZ, 0xfc, !PT ;  /* 0x0000000216160812 */ /* 0x000fe400078efcff */
[----:B0-----:R-:W-:Y:S01]  /*af910*/  ISETP.GE.AND P0, PT, R4, UR14, PT ;  /* 0x0000000e04007c0c */ /* 0x001fe2000bf06270 */
[----:B------:R-:W0:Y:S03]  /*af920*/  LDCU UR14, c[0x0][0x39c] ;  /* 0x00007380ff0e77ac */ /* 0x000e260008000800 */
[----:B---3--:R-:W-:Y:S01]  /*af930*/  ISETP.LT.AND P1, PT, R26, UR18, !P0 ;  /* 0x000000121a007c0c */ /* 0x008fe2000c721270 */
[----:B------:R-:W3:Y:S01]  /*af940*/  LDCU UR18, c[0x0][0x398] ;  /* 0x00007300ff1277ac */ /* 0x000ee20008000800 */
[----:B------:R-:W-:-:S11]  /*af950*/  LOP3.LUT R22, R22, 0xfffffffe, RZ, 0xc0, !PT ;  /* 0xfffffffe16167812 */ /* 0x000fd600078ec0ff */
[----:B------:R-:W-:Y:S02]  /*af960*/  @P1 LOP3.LUT R22, R22, 0x1, RZ, 0xfc, !PT ;  /* 0x0000000116161812 */ /* 0x000fe400078efcff */
[----:B------:R-:W-:-:S05]  /*af970*/  F2FP.SATFINITE.E4M3.F32.PACK_AB_MERGE_C R3, R16, R17, RZ ;  /* 0x000000111003723e */ /* 0x000fca00048070ff */
[----:B------:R-:W-:Y:S04]  /*af980*/  STL [R1+0xa4], R3 ;  /* 0x0000a40301007387 */ /* 0x000fe80000100800 */
[----:B------:R-:W3:Y:S04]  /*af990*/  LDL.LU R17, [R1+0x668] ;  /* 0x0006680001117983 */ /* 0x000ee80000300800 */
[----:B------:R-:W3:Y:S04]  /*af9a0*/  LDL.LU R16, [R1+0x66c] ;  /* 0x00066c0001107983 */ /* 0x000ee80000300800 */
[----:B------:R0:W-:Y:S02]  /*af9b0*/  STL [R1+0x2fc8], R22 ;  /* 0x002fc81601007387 */ /* 0x0001e40000100800 */
[----:B0-----:R-:W-:-:S02]  /*af9c0*/  IMAD.MOV.U32 R22, RZ, RZ, R21 ;  /* 0x000000ffff167224 */ /* 0x001fc400078e0015 */
[----:B------:R-:W3:Y:S01]  /*af9d0*/  LDL.LU R21, [R1+0x670] ;  /* 0x0006700001157983 */ /* 0x000ee20000300800 */
[----:B----4-:R-:W-:-:S03]  /*af9e0*/  F2FP.SATFINITE.E4M3.F32.PACK_AB_MERGE_C R2, R2, R28, RZ ;  /* 0x0000001c0202723e */ /* 0x010fc600048070ff */
[----:B------:R-:W4:Y:S04]  /*af9f0*/  LDL.LU R28, [R1+0x674] ;  /* 0x00067400011c7983 */ /* 0x000f280000300800 */
[----:B------:R2:W-:Y:S02]  /*afa00*/  STL [R1+0xd0], R2 ;  /* 0x0000d00201007387 */ /* 0x0005e40000100800 */
[----:B--2---:R-:W-:Y:S02]  /*afa10*/  F2FP.SATFINITE.E4M3.F32.PACK_AB_MERGE_C R2, R20, R0, RZ ;  /* 0x000000001402723e */ /* 0x004fe400048070ff */
[----:B------:R-:W2:Y:S04]  /*afa20*/  LDL.LU R0, [R1+0x678] ;  /* 0x0006780001007983 */ /* 0x000ea80000300800 */
[----:B------:R-:W2:Y:S04]  /*afa30*/  LDL.LU R20, [R1+0x67c] ;  /* 0x00067c0001147983 */ /* 0x000ea80000300800 */
[----:B------:R5:W-:Y:S04]  /*afa40*/  STL [R1+0x3044], R2 ;  /* 0x0030440201007387 */ /* 0x000be80000100800 */
[----:B------:R-:W2:Y:S01]  /*afa50*/  LDL.LU R15, [R1+0x6e0] ;  /* 0x0006e000010f7983 */ /* 0x000ea20000300800 */
[----:B-----5:R-:W-:-:S03]  /*afa60*/  F2FP.SATFINITE.E4M3.F32.PACK_AB_MERGE_C R2, R19, R24, RZ ;  /* 0x000000181302723e */ /* 0x020fc600048070ff */
[----:B------:R-:W5:Y:S04]  /*afa70*/  LDL.LU R24, [R1+0x6e4] ;  /* 0x0006e40001187983 */ /* 0x000f680000300800 */
[----:B------:R4:W-:Y:S04]  /*afa80*/  STL [R1+0xfc], R2 ;  /* 0x0000fc0201007387 */ /* 0x0009e80000100800 */
[----:B------:R-:W5:Y:S01]  /*afa90*/  LDL.LU R19, [R1+0x6e8] ;  /* 0x0006e80001137983 */ /* 0x000f620000300800 */
[----:B---3--:R-:W-:-:S03]  /*afaa0*/  F2FP.SATFINITE.E4M3.F32.PACK_AB_MERGE_C R16, R16, R17, RZ ;  /* 0x000000111010723e */ /* 0x008fc600048070ff */
[----:B------:R-:W3:Y:S04]  /*afab0*/  LDL.LU R17, [R1+0x6ec] ;  /* 0x0006ec0001117983 */ /* 0x000ee80000300800 */
[----:B------:R-:W-:Y:S01]  /*afac0*/  STL [R1+0x3034], R16 ;  /* 0x0030341001007387 */ /* 0x000fe20000100800 */
[----:B----4-:R-:W-:-:S03]  /*afad0*/  F2FP.SATFINITE.E4M3.F32.PACK_AB_MERGE_C R2, R28, R21, RZ ;  /* 0x000000151c02723e */ /* 0x010fc600048070ff */
[----:B------:R-:W4:Y:S04]  /*afae0*/  LDL.LU R21, [R1+0x740] ;  /* 0x0007400001157983 */ /* 0x000f280000300800 */
[----:B------:R-:W4:Y:S04]  /*afaf0*/  LDL.LU R28, [R1+0x744] ;  /* 0x00074400011c7983 */ /* 0x000f280000300800 */
[----:B------:R2:W-:Y:S02]  /*afb00*/  STL [R1+0xec], R2 ;  /* 0x0000ec0201007387 */ /* 0x0005e40000100800 */
[----:B--2---:R-:W-:-:S02]  /*afb10*/  F2FP.SATFINITE.E4M3.F32.PACK_AB_MERGE_C R2, R20, R0, RZ ;  /* 0x000000001402723e */ /* 0x004fc400048070ff */
[----:B------:R-:W2:Y:S04]  /*afb20*/  LDL.LU R0, [R1+0x748] ;  /* 0x0007480001007983 */ /* 0x000ea80000300800 */
[----:B------:R-:W2:Y:S04]  /*afb30*/  LDL.LU R20, [R1+0x74c] ;  /* 0x00074c0001147983 */ /* 0x000ea80000300800 */
[----:B------:R5:W-:Y:S02]  /*afb40*/  STL [R1+0xe8], R2 ;  /* 0x0000e80201007387 */ /* 0x000be40000100800 */
[----:B-----5:R-:W-:-:S02]  /*afb50*/  F2FP.SATFINITE.E4M3.F32.PACK_AB_MERGE_C R2, R24, R15, RZ ;  /* 0x0000000f1802723e */ /* 0x020fc400048070ff */
[----:B------:R-:W5:Y:S04]  /*afb60*/  LDL.LU R15, [R1+0x790] ;  /* 0x00079000010f7983 */ /* 0x000f680000300800 */
[----:B------:R-:W5:Y:S04]  /*afb70*/  LDL.LU R24, [R1+0x794] ;  /* 0x0007940001187983 */ /* 0x000f680000300800 */
[----:B------:R3:W-:Y:S02]  /*afb80*/  STL [R1+0x9c], R2 ;  /* 0x00009c0201007387 */ /* 0x0007e40000100800 */
[----:B---3--:R-:W-:-:S02]  /*afb90*/  F2FP.SATFINITE.E4M3.F32.PACK_AB_MERGE_C R2, R17, R19, RZ ;  /* 0x000000131102723e */ /* 0x008fc400048070ff */
[----:B------:R-:W3:Y:S04]  /*afba0*/  LDL.LU R19, [R1+0x798] ;  /* 0x0007980001137983 */ /* 0x000ee80000300800 */
[----:B------:R-:W3:Y:S04]  /*afbb0*/  LDL.LU R17, [R1+0x79c] ;  /* 0x00079c0001117983 */ /* 0x000ee80000300800 */
[----:B------:R4:W-:Y:S02]  /*afbc0*/  STL [R1+0x98], R2 ;  /* 0x0000980201007387 */ /* 0x0009e40000100800 */
[----:B----4-:R-:W-:-:S02]  /*afbd0*/  F2FP.SATFINITE.E4M3.F32.PACK_AB_MERGE_C R2, R28, R21, RZ ;  /* 0x000000151c02723e */ /* 0x010fc400048070ff */
        /* <DEDUP_REMOVED lines=23> */
[----:B-----5:R-:W-:-:S05]  /*afd50*/  F2FP.SATFINITE.E4M3.F32.PACK_AB_MERGE_C R2, R24, R15, RZ ;  /* 0x0000000f1802723e */ /* 0x020fca00048070ff */
[----:B------:R3:W-:Y:S04]  /*afd60*/  STL [R1+0x44], R2 ;  /* 0x0000440201007387 */ /* 0x0007e80000100800 */
[----:B------:R-:W5:Y:S04]  /*afd70*/  LDL.LU R27, [R1+0x7e0] ;  /* 0x0007e000011b7983 */ /* 0x000f680000300800 */
[----:B------:R-:W5:Y:S01]  /*afd80*/  LDL.LU R15, [R1+0x7e4] ;  /* 0x0007e400010f7983 */ /* 0x000f620000300800 */
[----:B---3--:R-:W-:-:S05]  /*afd90*/  F2FP.SATFINITE.E4M3.F32.PACK_AB_MERGE_C R2, R17, R19, RZ ;  /* 0x000000131102723e */ /* 0x008fca00048070ff */
[----:B------:R4:W-:Y:S04]  /*afda0*/  STL [R1+0x40], R2 ;  /* 0x0000400201007387 */ /* 0x0009e80000100800 */
[----:B------:R-:W3:Y:S04]  /*afdb0*/  LDL.LU R19, [R1+0x7e8] ;  /* 0x0007e80001137983 */ /* 0x000ee80000300800 */
[----:B------:R-:W3:Y:S01]  /*afdc0*/  LDL.LU R17, [R1+0x7ec] ;  /* 0x0007ec0001117983 */ /* 0x000ee20000300800 */
[----:B----4-:R-:W-:-:S05]  /*afdd0*/  F2FP.SATFINITE.E4M3.F32.PACK_AB_MERGE_C R2, R28, R21, RZ ;  /* 0x000000151c02723e */ /* 0x010fca00048070ff */
[----:B------:R5:W-:Y:S04]  /*afde0*/  STL [R1+0x30], R2 ;  /* 0x0000300201007387 */ /* 0x000be80000100800 */
[----:B------:R-:W4:Y:S04]  /*afdf0*/  LDL.LU R24, [R1+0x7f0] ;  /* 0x0007f00001187983 */ /* 0x000f280000300800 */
[----:B------:R-:W4:Y:S01]  /*afe00*/  LDL.LU R28, [R1+0x7f4] ;  /* 0x0007f400011c7983 */ /* 0x000f220000300800 */
[----:B--2---:R-:W-:-:S03]  /*afe10*/  F2FP.SATFINITE.E4M3.F32.PACK_AB_MERGE_C R21, R20, R0, RZ ;  /* 0x000000001415723e */ /* 0x004fc600048070ff */
[----:B------:R-:W2:Y:S04]  /*afe20*/  LDL.LU R0, [R1+0x7f8] ;  /* 0x0007f80001007983 */ /* 0x000ea80000300800 */
[----:B------:R-:W2:Y:S04]  /*afe30*/  LDL.LU R20, [R1+0x7fc] ;  /* 0x0007fc0001147983 */ /* 0x000ea80000300800 */
[----:B------:R3:W-:Y:S01]  /*afe40*/  STL [R1+0x3068], R21 ;  /* 0x0030681501007387 */ /* 0x0007e20000100800 */
[----:B-----5:R-:W-:-:S05]  /*afe50*/  F2FP.SATFINITE.E4M3.F32.PACK_AB_MERGE_C R2, R15, R27, RZ ;  /* 0x0000001b0f02723e */ /* 0x020fca00048070ff */
[----:B------:R4:W-:Y:S04]  /*afe60*/  STL [R1+0x1c], R2 ;  /* 0x00001c0201007387 */ /* 0x0009e80000100800 */
[----:B------:R-:W5:Y:S04]  /*afe70*/  LDL.LU R14, [R1+0x810] ;  /* 0x00081000010e7983 */ /* 0x000f680000300800 */
[----:B------:R-:W5:Y:S01]  /*afe80*/  LDL.LU R27, [R1+0x814] ;  /* 0x00081400011b7983 */ /* 0x000f620000300800 */
[----:B---3--:R-:W-:-:S03]  /*afe90*/  F2FP.SATFINITE.E4M3.F32.PACK_AB_MERGE_C R21, R17, R19, RZ ;  /* 0x000000131115723e */ /* 0x008fc600048070ff */
[----:B------:R-:W3:Y:S04]  /*afea0*/  LDL.LU R19, [R1+0x818] ;  /* 0x0008180001137983 */ /* 0x000ee80000300800 */
[----:B------:R-:W3:Y:S04]  /*afeb0*/  LDL.LU R17, [R1+0x81c] ;  /* 0x00081c0001117983 */ /* 0x000ee80000300800 */
[----:B------:R-:W-:Y:S04]  /*afec0*/  STL [R1+0x3074], R21 ;  /* 0x0030741501007387 */ /* 0x000fe80000100800 */
[----:B------:R-:W3:Y:S01]  /*afed0*/  LDL.LU R15, [R1+0x800] ;  /* 0x00080000010f7983 */ /* 0x000ee20000300800 */
[----:B----4-:R-:W-:-:S03]  /*afee0*/  F2FP.SATFINITE.E4M3.F32.PACK_AB_MERGE_C R2, R28, R24, RZ ;  /* 0x000000181c02723e */ /* 0x010fc600048070ff */
[----:B------:R-:W4:Y:S04]  /*afef0*/  LDL.LU R24, [R1+0x804] ;  /* 0x0008040001187983 */ /* 0x000f280000300800 */
[----:B------:R5:W-:Y:S01]  /*aff00*/  STL [R1+0x10], R2 ;  /* 0x0000100201007387 */ /* 0x000be20000100800 */
[----:B--2---:R-:W-:-:S03]  /*aff10*/  F2FP.SATFINITE.E4M3.F32.PACK_AB_MERGE_C R28, R20, R0, RZ ;  /* 0x00000000141c723e */ /* 0x004fc600048070ff */
[----:B------:R-:W2:Y:S04]  /*aff20*/  LDL.LU R0, [R1+0x808] ;  /* 0x0008080001007983 */ /* 0x000ea80000300800 */
[----:B------:R-:W2:Y:S04]  /*aff30*/  LDL.LU R20, [R1+0x80c] ;  /* 0x00080c0001147983 */ /* 0x000ea80000300800 */
[----:B------:R4:W-:Y:S01]  /*aff40*/  STL [R1+0x3078], R28 ;  /* 0x0030781c01007387 */ /* 0x0009e20000100800 */
[----:B-----5:R-:W-:-:S05]  /*aff50*/  F2FP.SATFINITE.E4M3.F32.PACK_AB_MERGE_C R2, R27, R14, RZ ;  /* 0x0000000e1b02723e */ /* 0x020fca00048070ff */
[----:B------:R0:W-:Y:S04]  /*aff60*/  STL [R1], R2 ;  /* 0x0000000201007387 */ /* 0x0001e80000100800 */
[----:B------:R-:W0:Y:S04]  /*aff70*/  LDL.LU R12, [R1+0x7c0] ;  /* 0x0007c000010c7983 */ /* 0x000e280000300800 */
[----:B------:R-:W0:Y:S01]  /*aff80*/  LDL.LU R13, [R1+0x7c4] ;  /* 0x0007c400010d7983 */ /* 0x000e220000300800 */
[----:B---3--:R-:W-:-:S03]  /*aff90*/  F2FP.SATFINITE.E4M3.F32.PACK_AB_MERGE_C R27, R17, R19, RZ ;  /* 0x00000013111b723e */ /* 0x008fc600048070ff */
[----:B------:R-:W3:Y:S04]  /*affa0*/  LDL.LU R19, [R1+0x7c8] ;  /* 0x0007c80001137983 */ /* 0x000ee80000300800 */
[----:B------:R-:W3:Y:S01]  /*affb0*/  LDL.LU R17, [R1+0x7cc] ;  /* 0x0007cc0001117983 */ /* 0x000ee20000300800 */
[----:B----4-:R-:W-:-:S05]  /*affc0*/  F2FP.SATFINITE.E4M3.F32.PACK_AB_MERGE_C R28, R24, R15, RZ ;  /* 0x0000000f181c723e */ /* 0x010fca00048070ff */
[----:B------:R-:W-:Y:S04]  /*affd0*/  STL [R1+0x3080], R28 ;  /* 0x0030801c01007387 */ /* 0x000fe80000100800 */
[----:B------:R-:W4:Y:S04]  /*affe0*/  LDL.LU R14, [R1+0x780] ;  /* 0x00078000010e7983 */ /* 0x000f280000300800 */
[----:B------:R-:W4:Y:S01]  /*afff0*/  LDL.LU R15, [R1+0x784] ;  /* 0x00078400010f7983 */ /* 0x000f220000300800 */
[----:B--2---:R-:W-:-:S03]  /*b0000*/  F2FP.SATFINITE.E4M3.F32.PACK_AB_MERGE_C R24, R20, R0, RZ ;  /* 0x000000001418723e */ /* 0x004fc600048070ff */
[----:B------:R-:W2:Y:S04]  /*b0010*/  LDL.LU R0, [R1+0x788] ;  /* 0x0007880001007983 */ /* 0x000ea80000300800 */
[----:B------:R-:W2:Y:S01]  /*b0020*/  LDL.LU R20, [R1+0x78c] ;  /* 0x00078c0001147983 */ /* 0x000ea20000300800 */
[----:B------:R-:W-:Y:S01]  /*b0030*/  ISETP.LT.AND P0, PT, R18, UR16, !P0 ;  /* 0x0000001012007c0c */ /* 0x000fe2000c701270 */
[----:B------:R-:W-:Y:S01]  /*b0040*/  VIADD R4, R22, 0x41 ;  /* 0x0000004116047836 */ /* 0x000fe20000000000 */
[----:B------:R-:W5:Y:S11]  /*b0050*/  LDCU UR16, c[0x0][0x398] ;  /* 0x00007300ff1077ac */ /* 0x000f760008000800 */
[----:B------:R-:W-:-:S02]  /*b0060*/  @P0 LOP3.LUT R23, R23, 0x80000000, RZ, 0xfc, !PT ;  /* 0x8000000017170812 */ /* 0x000fc400078efcff */
[----:B------:R-:W-:Y:S02]  /*b0070*/  ISETP.GE.AND P0, PT, R4, UR8, PT ;  /* 0x0000000804007c0c */ /* 0x000fe4000bf06270 */
[----:B------:R-:W-:Y:S01]  /*b0080*/  LOP3.LUT R23, R23, 0xbfffffff, RZ, 0xc0, !PT ;  /* 0xbfffffff17177812 */ /* 0x000fe200078ec0ff */
[----:B------:R-:W-:Y:S01]  /*b0090*/  VIADD R4, R22, 0x40 ;  /* 0x0000004016047836 */ /* 0x000fe20000000000 */
[----:B-1----:R-:W-:Y:S01]  /*b00a0*/  ISETP.LT.AND P1, PT, R26, UR12, !P0 ;  /* 0x0000000c1a007c0c */ /* 0x002fe2000c721270 */
[----:B------:R-:W1:Y:S01]  /*b00b0*/  LDCU UR8, c[0x0][0x398] ;  /* 0x00007300ff0877ac */ /* 0x000e620008000800 */
[----:B------:R-:W-:Y:S01]  /*b00c0*/  ISETP.LT.AND P0, PT, R18, UR10, !P0 ;  /* 0x0000000a12007c0c */ /* 0x000fe2000c701270 */
[----:B------:R-:W1:Y:S01]  /*b00d0*/  LDCU UR10, c[0x0][0x398] ;  /* 0x00007300ff0a77ac */ /* 0x000e620008000800 */
[----:B------:R-:W0:Y:S09]  /*b00e0*/  LDCU UR12, c[0x0][0x39c] ;  /* 0x00007380ff0c77ac */ /* 0x000e320008000800 */
[----:B------:R-:W-:-:S04]  /*b00f0*/  @P1 LOP3.LUT R23, R23, 0x40000000, RZ, 0xfc, !PT ;  /* 0x4000000017171812 */ /* 0x000fc800078efcff */
[----:B------:R-:W-:-:S04]  /*b0100*/  LOP3.LUT R23, R23, 0xdfffffff, RZ, 0xc0, !PT ;  /* 0xdfffffff17177812 */ /* 0x000fc800078ec0ff */
[----:B------:R-:W-:Y:S02]  /*b0110*/  @P0 LOP3.LUT R23, R23, 0x20000000, RZ, 0xfc, !PT ;  /* 0x2000000017170812 */ /* 0x000fe400078efcff */
[----:B------:R-:W-:Y:S02]  /*b0120*/  ISETP.GE.AND P0, PT, R4, UR14, PT ;  /* 0x0000000e04007c0c */ /* 0x000fe4000bf06270 */
[----:B------:R-:W-:Y:S01]  /*b0130*/  LOP3.LUT R23, R23, 0xf7ffffff, RZ, 0xc0, !PT ;  /* 0xf7ffffff17177812 */ /* 0x000fe200078ec0ff */
[----:B------:R-:W-:Y:S01]  /*b0140*/  VIADD R4, R22, 0x1 ;  /* 0x0000000116047836 */ /* 0x000fe20000000000 */
[----:B------:R-:W-:Y:S01]  /*b0150*/  ISETP.LT.AND P1, PT, R26, UR18, !P0 ;  /* 0x000000121a007c0c */ /* 0x000fe2000c721270 */
[----:B------:R-:W0:Y:S01]  /*b0160*/  LDCU UR14, c[0x0][0x398] ;  /* 0x00007300ff0e77ac */ /* 0x000e220008000800 */
[----:B-----5:R-:W-:Y:S01]  /*b0170*/  ISETP.LT.AND P0, PT, R18, UR16, !P0 ;  /* 0x0000001012007c0c */ /* 0x020fe2000c701270 */
[----:B------:R-:W5:Y:S01]  /*b0180*/  LDCU UR16, c[0x0][0x398] ;  /* 0x00007300ff1077ac */ /* 0x000f620008000800 */
[----:B------:R-:W-:Y:S01]  /*b0190*/  STL [R1+0x3084], R24 ;  /* 0x0030841801007387 */ /* 0x000fe20000100800 */
[----:B------:R-:W0:Y:S08]  /*b01a0*/  LDCU UR18, c[0x0][0x398] ;  /* 0x00007300ff1277ac */ /* 0x000e300008000800 */
[----:B------:R-:W-:-:S04]  /*b01b0*/  @P1 LOP3.LUT R23, R23, 0x8000000, RZ, 0xfc, !PT ;  /* 0x0800000017171812 */ /* 0x000fc800078efcff */
[----:B------:R-:W-:-:S04]  /*b01c0*/  LOP3.LUT R23, R23, 0xfdffffff, RZ, 0xc0, !PT ;  /* 0xfdffffff17177812 */ /* 0x000fc800078ec0ff */
[----:B------:R-:W-:Y:S02]  /*b01d0*/  @P0 LOP3.LUT R23, R23, 0x2000000, RZ, 0xfc, !PT ;  /* 0x0200000017170812 */ /* 0x000fe400078efcff */
[----:B------:R-:W-:Y:S02]  /*b01e0*/  ISETP.GE.AND P0, PT, R4, UR26, PT ;  /* 0x0000001a04007c0c */ /* 0x000fe4000bf06270 */
[----:B------:R-:W-:Y:S01]  /*b01f0*/  LOP3.LUT R23, R23, 0xfbffffff, RZ, 0xc0, !PT ;  /* 0xfbffffff17177812 */ /* 0x000fe200078ec0ff */
[----:B------:R-:W-:Y:S01]  /*b0200*/  VIADD R4, R22, 0x3f ;  /* 0x0000003f16047836 */ /* 0x000fe20000000000 */
[----:B-1----:R-:W-:Y:S01]  /*b0210*/  ISETP.LT.AND P1, PT, R18, UR10, !P0 ;  /* 0x0000000a12007c0c */ /* 0x002fe2000c721270 */
[----:B------:R-:W1:Y:S01]  /*b0220*/  LDCU UR10, c[0x0][0x398] ;  /* 0x00007300ff0a77ac */ /* 0x000e620008000800 */
[----:B------:R-:W-:Y:S01]  /*b0230*/  ISETP.LT.AND P0, PT, R26, UR8, !P0 ;  /* 0x000000081a007c0c */ /* 0x000fe2000c701270 */
[----:B------:R-:W0:Y:S02]  /*b0240*/  LDCU UR8, c[0x0][0x398] ;  /* 0x00007300ff0877ac */ /* 0x000e240008000800 */
[----:B0-----:R-:W-:Y:S01]  /*b0250*/  F2FP.SATFINITE.E4M3.F32.PACK_AB_MERGE_C R2, R13, R12, RZ ;  /* 0x0000000c0d02723e */ /* 0x001fe200048070ff */
[----:B------:R-:W0:Y:S07]  /*b0260*/  LDCU UR26, c[0x0][0x39c] ;  /* 0x00007380ff1a77ac */ /* 0x000e2e0008000800 */
[----:B------:R-:W-:-:S04]  /*b0270*/  @P1 LOP3.LUT R23, R23, 0x4000000, RZ, 0xfc, !PT ;  /* 0x0400000017171812 */ /* 0x000fc800078efcff */
[----:B------:R-:W-:Y:S01]  /*b0280*/  LOP3.LUT R23, R23, 0xff7fffff, RZ, 0xc0, !PT ;  /* 0xff7fffff17177812 */ /* 0x000fe200078ec0ff */
[----:B------:R4:W-:Y:S03]  /*b0290*/  STL [R1+0x28], R2 ;  /* 0x0000280201007387 */ /* 0x0009e60000100800 */
[----:B------:R-:W-:Y:S01]  /*b02a0*/  @P0 LOP3.LUT R23, R23, 0x800000, RZ, 0xfc, !PT ;  /* 0x0080000017170812 */ /* 0x000fe200078efcff */
[----:B------:R-:W2:Y:S01]  /*b02b0*/  LDL.LU R9, [R1+0x770] ;  /* 0x0007700001097983 */ /* 0x000ea20000300800 */
[----:B------:R-:W-:-:S03]  /*b02c0*/  ISETP.GE.AND P0, PT, R4, UR12, PT ;  /* 0x0000000c04007c0c */ /* 0x000fc6000bf06270 */
[----:B------:R-:W2:Y:S01]  /*b02d0*/  LDL.LU R12, [R1+0x774] ;  /* 0x00077400010c7983 */ /* 0x000ea20000300800 */
[----:B-----5:R-:W-:Y:S02]  /*b02e0*/  ISETP.LT.AND P1, PT, R26, UR16, !P0 ;  /* 0x000000101a007c0c */ /* 0x020fe4000c721270 */
[----:B------:R-:W-:Y:S01]  /*b02f0*/  LOP3.LUT R23, R23, 0xfeffffff, RZ, 0xc0, !PT ;  /* 0xfeffffff17177812 */ /* 0x000fe200078ec0ff */
[----:B------:R-:W5:Y:S01]  /*b0300*/  LDL.LU R13, [R1+0x778] ;  /* 0x00077800010d7983 */ /* 0x000f620000300800 */
[----:B------:R-:W-:Y:S01]  /*b0310*/  ISETP.LT.AND P0, PT, R18, UR14, !P0 ;  /* 0x0000000e12007c0c */ /* 0x000fe2000c701270 */
[----:B------:R-:W-:Y:S01]  /*b0320*/  VIADD R4, R22, 0x2 ;  /* 0x0000000216047836 */ /* 0x000fe20000000000 */
[----:B------:R-:W0:Y:S01]  /*b0330*/  LDCU UR12, c[0x0][0x39c] ;  /* 0x00007380ff0c77ac */ /* 0x000e220008000800 */
[----:B------:R-:W0:Y:S06]  /*b0340*/  LDCU UR16, c[0x0][0x398] ;  /* 0x00007300ff1077ac */ /* 0x000e2c0008000800 */
[----:B------:R-:W-:Y:S01]  /*b0350*/  @P1 LOP3.LUT R23, R23, 0x1000000, RZ, 0xfc, !PT ;  /* 0x0100000017171812 */ /* 0x000fe200078efcff */
[----:B------:R-:W0:Y:S03]  /*b0360*/  LDCU UR14, c[0x0][0x398] ;  /* 0x00007300ff0e77ac */ /* 0x000e260008000800 */
        /* <DEDUP_REMOVED lines=8> */
[----:B------:R-:W0:Y:S01]  /*b03f0*/  LDCU UR10, c[0x0][0x398] ;  /* 0x00007300ff0a77ac */ /* 0x000e220008000800 */
[----:B------:R-:W0:Y:S09]  /*b0400*/  LDCU UR8, c[0x0][0x398] ;  /* 0x00007300ff0877ac */ /* 0x000e320008000800 */
[----:B------:R-:W-:-:S04]  /*b0410*/  @P1 LOP3.LUT R23, R23, 0x200000, RZ, 0xfc, !PT ;  /* 0x0020000017171812 */ /* 0x000fc800078efcff */
[----:B------:R-:W-:-:S04]  /*b0420*/  LOP3.LUT R23, R23, 0xffefffff, RZ, 0xc0, !PT ;  /* 0xffefffff17177812 */ /* 0x000fc800078ec0ff */
[----:B------:R-:W-:Y:S02]  /*b0430*/  @P0 LOP3.LUT R23, R23, 0x100000, RZ, 0xfc, !PT ;  /* 0x0010000017170812 */ /* 0x000fe400078efcff */
[----:B0-----:R-:W-:Y:S02]  /*b0440*/  ISETP.GE.AND P0, PT, R4, UR12, PT ;  /* 0x0000000c04007c0c */ /* 0x001fe4000bf06270 */
[----:B---3--:R-:W-:Y:S02]  /*b0450*/  F2FP.SATFINITE.E4M3.F32.PACK_AB_MERGE_C R19, R17, R19, RZ ;  /* 0x000000131113723e */ /* 0x008fe400048070ff */
[----:B------:R-:W-:Y:S01]  /*b0460*/  LOP3.LUT R23, R23, 0xfff7ffff, RZ, 0xc0, !PT ;  /* 0xfff7ffff17177812 */ /* 0x000fe200078ec0ff */
[----:B------:R-:W5:Y:S01]  /*b0470*/  LDL.LU R17, [R1+0x77c] ;  /* 0x00077c0001117983 */ /* 0x000f620000300800 */
[----:B----4-:R-:W-:-:S03]  /*b0480*/  F2FP.SATFINITE.E4M3.F32.PACK_AB_MERGE_C R2, R15, R14, RZ ;  /* 0x0000000e0f02723e */ /* 0x010fc600048070ff */
[----:B------:R-:W-:Y:S01]  /*b0490*/  STL [R1+0x307c], R19 ;  /* 0x00307c1301007387 */ /* 0x000fe20000100800 */
[----:B--2---:R-:W-:-:S03]  /*b04a0*/  F2FP.SATFINITE.E4M3.F32.PACK_AB_MERGE_C R20, R20, R0, RZ ;  /* 0x000000001414723e */ /* 0x004fc600048070ff */
[----:B------:R-:W2:Y:S01]  /*b04b0*/  LDL.LU R10, [R1+0x760] ;  /* 0x00076000010a7983 */ /* 0x000ea20000300800 */
[----:B------:R-:W-:Y:S01]  /*b04c0*/  VIADD R4, R22, 0x3 ;  /* 0x0000000316047836 */ /* 0x000fe20000000000 */
[----:B------:R-:W0:Y:S02]  /*b04d0*/  LDCU UR12, c[0x0][0x39c] ;  /* 0x00007380ff0c77ac */ /* 0x000e240008000800 */
[----:B------:R-:W2:Y:S04]  /*b04e0*/  LDL.LU R14, [R1+0x764] ;  /* 0x00076400010e7983 */ /* 0x000ea80000300800 */
[----:B------:R3:W-:Y:S04]  /*b04f0*/  STL [R1+0x34], R2 ;  /* 0x0000340201007387 */ /* 0x0007e80000100800 */
[----:B------:R-:W4:Y:S04]  /*b0500*/  LDL.LU R15, [R1+0x768] ;  /* 0x00076800010f7983 */ /* 0x000f280000300800 */
[----:B------:R-:W4:Y:S01]  /*b0510*/  LDL.LU R0, [R1+0x76c] ;  /* 0x00076c0001007983 */ /* 0x000f220000300800 */
[----:B------:R-:W-:Y:S01]  /*b0520*/  ISETP.LT.AND P1, PT, R26, UR16, !P0 ;  /* 0x000000101a007c0c */ /* 0x000fe2000c721270 */
[----:B------:R-:W0:Y:S01]  /*b0530*/  LDCU UR16, c[0x0][0x398] ;  /* 0x00007300ff1077ac */ /* 0x000e220008000800 */
[----:B------:R-:W-:Y:S01]  /*b0540*/  ISETP.LT.AND P0, PT, R18, UR14, !P0 ;  /* 0x0000000e12007c0c */ /* 0x000fe2000c701270 */
[----:B------:R-:W0:Y:S10]  /*b0550*/  LDCU UR14, c[0x0][0x398] ;  /* 0x00007300ff0e77ac */ /* 0x000e340008000800 */
[----:B------:R-:W-:-:S04]  /*b0560*/  @P1 LOP3.LUT R23, R23, 0x80000, RZ, 0xfc, !PT ;  /* 0x0008000017171812 */ /* 0x000fc800078efcff */
[----:B------:R-:W-:-:S04]  /*b0570*/  LOP3.LUT R23, R23, 0xfffdffff, RZ, 0xc0, !PT ;  /* 0xfffdffff17177812 */ /* 0x000fc800078ec0ff */
[----:B------:R-:W-:Y:S02]  /*b0580*/  @P0 LOP3.LUT R23, R23, 0x20000, RZ, 0xfc, !PT ;  /* 0x0002000017170812 */ /* 0x000fe400078efcff */
[----:B-1----:R-:W-:Y:S02]  /*b0590*/  ISETP.GE.AND P0, PT, R4, UR22, PT ;  /* 0x0000001604007c0c */ /* 0x002fe4000bf06270 */
[----:B------:R-:W-:Y:S01]  /*b05a0*/  LOP3.LUT R23, R23, 0xfffbffff, RZ, 0xc0, !PT ;  /* 0xfffbffff17177812 */ /* 0x000fe200078ec0ff */
[----:B------:R-:W-:Y:S01]  /*b05b0*/  VIADD R4, R22, 0x3d ;  /* 0x0000003d16047836 */ /* 0x000fe20000000000 */
[----:B------:R-:W-:Y:S01]  /*b05c0*/  ISETP.LT.AND P1, PT, R18, UR10, !P0 ;  /* 0x0000000a12007c0c */ /* 0x000fe2000c721270 */
        /* <DEDUP_REMOVED lines=80> */
[----:B---3--:R-:W-:Y:S01]  /*b0ad0*/  F2FP.SATFINITE.E4M3.F32.PACK_AB_MERGE_C R2, R12, R9, RZ ;  /* 0x000000090c02723e */ /* 0x008fe200048070ff */
[----:B------:R-:W-:Y:S01]  /*b0ae0*/  STL [R1+0x3054], R20 ;  /* 0x0030541401007387 */ /* 0x000fe20000100800 */
[----:B------:R-:W3:Y:S07]  /*b0af0*/  LDCU UR14, c[0x0][0x398] ;  /* 0x00007300ff0e77ac */ /* 0x000eee0008000800 */
[----:B------:R-:W-:-:S04]  /*b0b00*/  @P1 LOP3.LUT R23, R23, 0x8, RZ, 0xfc, !PT ;  /* 0x0000000817171812 */ /* 0x000fc800078efcff */
[----:B------:R-:W-:-:S04]  /*b0b10*/  LOP3.LUT R23, R23, 0xfffffffd, RZ, 0xc0, !PT ;  /* 0xfffffffd17177812 */ /* 0x000fc800078ec0ff */
[----:B------:R-:W-:Y:S02]  /*b0b20*/  @P0 LOP3.LUT R23, R23, 0x2, RZ, 0xfc, !PT ;  /* 0x0000000217170812 */ /* 0x000fe400078efcff */
[----:B-1----:R-:W-:Y:S01]  /*b0b30*/  ISETP.GE.AND P0, PT, R4, UR22, PT ;  /* 0x0000001604007c0c */ /* 0x002fe2000bf06270 */
[----:B------:R-:W-:Y:S01]  /*b0b40*/  VIADD R4, R22, 0x39 ;  /* 0x0000003916047836 */ /* 0x000fe20000000000 */
[----:B------:R-:W-:Y:S01]  /*b0b50*/  LOP3.LUT R23, R23, 0xfffffffb, RZ, 0xc0, !PT ;  /* 0xfffffffb17177812 */ /* 0x000fe200078ec0ff */
[----:B------:R5:W-:Y:S01]  /*b0b60*/  STL [R1+0x48], R2 ;  /* 0x0000480201007387 */ /* 0x000be20000100800 */
[----:B------:R-:W-:Y:S01]  /*b0b70*/  ISETP.LT.AND P1, PT, R18, UR10, !P0 ;  /* 0x0000000a12007c0c */ /* 0x000fe2000c721270 */
[----:B------:R-:W1:Y:S01]  /*b0b80*/  LDCU UR22, c[0x0][0x39c] ;  /* 0x00007380ff1677ac */ /* 0x000e620008000800 */
[----:B------:R-:W-:Y:S01]  /*b0b90*/  ISETP.LT.AND P0, PT, R26, UR8, !P0 ;  /* 0x000000081a007c0c */ /* 0x000fe2000c701270 */
[----:B------:R-:W3:Y:S01]  /*b0ba0*/  LDL.LU R9, [R1+0x750] ;  /* 0x0007500001097983 */ /* 0x000ee20000300800 */
[----:B------:R-:W1:Y:S03]  /*b0bb0*/  LDCU UR10, c[0x0][0x398] ;  /* 0x00007300ff0a77ac */ /* 0x000e660008000800 */
[----:B------:R-:W3:Y:S01]  /*b0bc0*/  LDL.LU R12, [R1+0x754] ;  /* 0x00075400010c7983 */ /* 0x000ee20000300800 */
[----:B-----5:R-:W-:Y:S01]  /*b0bd0*/  F2FP.SATFINITE.E4M3.F32.PACK_AB_MERGE_C R2, R17, R13, RZ ;  /* 0x0000000d1102723e */ /* 0x020fe200048070ff */
[----:B------:R-:W5:Y:S06]  /*b0be0*/  LDCU UR8, c[0x0][0x398] ;  /* 0x00007300ff0877ac */ /* 0x000f6c0008000800 */
[----:B------:R-:W-:-:S02]  /*b0bf0*/  @P0 LOP3.LUT R25, R25, 0x80000000, RZ, 0xfc, !PT ;  /* 0x8000000019190812 */ /* 0x000fc400078efcff */
[----:B0-----:R-:W-:Y:S02]  /*b0c00*/  ISETP.GE.AND P0, PT, R4, UR12, PT ;  /* 0x0000000c04007c0c */ /* 0x001fe4000bf06270 */
[----:B------:R-:W-:Y:S01]  /*b0c10*/  @P1 LOP3.LUT R23, R23, 0x4, RZ, 0xfc, !PT ;  /* 0x0000000417171812 */ /* 0x000fe200078efcff */
[----:B------:R2:W-:Y:S01]  /*b0c20*/  STL [R1+0x4c], R2 ;  /* 0x00004c0201007387 */ /* 0x0005e20000100800 */
[----:B------:R-:W-:Y:S02]  /*b0c30*/  ISETP.LT.AND P1, PT, R26, UR16, !P0 ;  /* 0x000000101a007c0c */ /* 0x000fe4000c721270 */
[----:B----4-:R-:W-:Y:S01]  /*b0c40*/  F2FP.SATFINITE.E4M3.F32.PACK_AB_MERGE_C R3, R0, R15, RZ ;  /* 0x0000000f0003723e */ /* 0x010fe200048070ff */
[----:B------:R-:W4:Y:S01]  /*b0c50*/  LDL.LU R13, [R1+0x758] ;  /* 0x00075800010d7983 */ /* 0x000f220000300800 */
[----:B------:R-:W-:Y:S01]  /*b0c60*/  LOP3.LUT R23, R23, 0xfffffffe, RZ, 0xc0, !PT ;  /* 0xfffffffe17177812 */ /* 0x000fe200078ec0ff */
[----:B------:R-:W-:Y:S01]  /*b0c70*/  VIADD R4, R22, 0x8 ;  /* 0x0000000816047836 */ /* 0x000fe20000000000 */
[----:B--2---:R-:W-:Y:S01]  /*b0c80*/  F2FP.SATFINITE.E4M3.F32.PACK_AB_MERGE_C R2, R14, R10, RZ ;  /* 0x0000000a0e02723e */ /* 0x004fe200048070ff */
[----:B------:R-:W4:Y:S06]  /*b0c90*/  LDL.LU R17, [R1+0x75c] ;  /* 0x00075c0001117983 */ /* 0x000f2c0000300800 */
[----:B------:R-:W-:Y:S01]  /*b0ca0*/  @P1 LOP3.LUT R23, R23, 0x1, RZ, 0xfc, !PT ;  /* 0x0000000117171812 */ /* 0x000fe200078efcff */
[----:B------:R-:W0:Y:S04]  /*b0cb0*/  LDCU UR12, c[0x0][0x39c] ;  /* 0x00007380ff0c77ac */ /* 0x000e280008000800 */
[----:B------:R-:W-:Y:S01]  /*b0cc0*/  STL [R1+0x2fcc], R23 ;  /* 0x002fcc1701007387 */ /* 0x000fe20000100800 */
[----:B------:R-:W-:Y:S01]  /*b0cd0*/  LOP3.LUT R25, R25, 0xbfffffff, RZ, 0xc0, !PT ;  /* 0xbfffffff19197812 */ /* 0x000fe200078ec0ff */
[----:B------:R-:W2:Y:S02]  /*b0ce0*/  LDCU UR16, c[0x0][0x398] ;  /* 0x00007300ff1077ac */ /* 0x000ea40008000800 */
[----:B------:R-:W2:Y:S04]  /*b0cf0*/  LDL.LU R10, [R1+0x730] ;  /* 0x00073000010a7983 */ /* 0x000ea80000300800 */
[----:B------:R-:W2:Y:S04]  /*b0d00*/  LDL.LU R14, [R1+0x734] ;  /* 0x00073400010e7983 */ /* 0x000ea80000300800 */
[----:B------:R3:W-:Y:S04]  /*b0d10*/  STL [R1+0x58], R2 ;  /* 0x0000580201007387 */ /* 0x0007e80000100800 */
[----:B------:R-:W5:Y:S04]  /*b0d20*/  LDL.LU R15, [R1+0x738] ;  /* 0x00073800010f7983 */ /* 0x000f680000300800 */
[----:B------:R-:W5:Y:S04]  /*b0d30*/  LDL.LU R0, [R1+0x73c] ;  /* 0x00073c0001007983 */ /* 0x000f680000300800 */
[----:B------:R-:W-:Y:S01]  /*b0d40*/  STL [R1+0x304c], R3 ;  /* 0x00304c0301007387 */ /* 0x000fe20000100800 */
        /* <DEDUP_REMOVED lines=12> */
[----:B-----5:R-:W-:-:S03]  /*b0e10*/  F2FP.SATFINITE.E4M3.F32.PACK_AB_MERGE_C R16, R0, R15, RZ ;  /* 0x0000000f0010723e */ /* 0x020fc600048070ff */
[----:B------:R-:W5:Y:S04]  /*b0e20*/  LDL.LU R15, [R1+0x718] ;  /* 0x00071800010f7983 */ /* 0x000f680000300800 */
[----:B------:R-:W5:Y:S04]  /*b0e30*/  LDL.LU R0, [R1+0x71c] ;  /* 0x00071c0001007983 */ /* 0x000f680000300800 */
[----:B------:R-:W2:Y:S04]  /*b0e40*/  LDL.LU R11, [R1+0x700] ;  /* 0x00070000010b7983 */ /* 0x000ea80000300800 */
[----:B------:R-:W2:Y:S04]  /*b0e50*/  LDL.LU R6, [R1+0x704] ;  /* 0x0007040001067983 */ /* 0x000ea80000300800 */
[----:B------:R-:W-:Y:S01]  /*b0e60*/  STL [R1+0x3088], R16 ;  /* 0x0030881001007387 */ /* 0x000fe20000100800 */
[----:B---3--:R-:W-:-:S03]  /*b0e70*/  F2FP.SATFINITE.E4M3.F32.PACK_AB_MERGE_C R2, R12, R9, RZ ;  /* 0x000000090c02723e */ /* 0x008fc600048070ff */
[----:B------:R-:W3:Y:S01]  /*b0e80*/  LDL.LU R12, [R1+0x708] ;  /* 0x00070800010c7983 */ /* 0x000ee20000300800 */
[----:B----4-:R-:W-:-:S03]  /*b0e90*/  F2FP.SATFINITE.E4M3.F32.PACK_AB_MERGE_C R17, R17, R13, RZ ;  /* 0x0000000d1111723e */ /* 0x010fc600048070ff */
[----:B------:R-:W3:Y:S04]  /*b0ea0*/  LDL.LU R13, [R1+0x70c] ;  /* 0x00070c00010d7983 */ /* 0x000ee80000300800 */
[----:B------:R-:W4:Y:S01]  /*b0eb0*/  LDL.LU R9, [R1+0x6f0] ;  /* 0x0006f00001097983 */ /* 0x000f220000300800 */
[----:B-----5:R-:W-:-:S03]  /*b0ec0*/  F2FP.SATFINITE.E4M3.F32.PACK_AB_MERGE_C R0, R0, R15, RZ ;  /* 0x0000000f0000723e */ /* 0x020fc600048070ff */
[----:B------:R-:W4:Y:S01]  /*b0ed0*/  LDL.LU R15, [R1+0x6f4] ;  /* 0x0006f400010f7983 */ /* 0x000f220000300800 */
[----:B--2---:R-:W-:-:S03]  /*b0ee0*/  F2FP.SATFINITE.E4M3.F32.PACK_AB_MERGE_C R3, R14, R10, RZ ;  /* 0x0000000a0e03723e */ /* 0x004fc600048070ff */
[----:B------:R-:W2:Y:S04]  /*b0ef0*/  LDL.LU R10, [R1+0x6f8] ;  /* 0x0006f800010a7983 */ /* 0x000ea80000300800 */
[----:B------:R-:W2:Y:S01]  /*b0f00*/  LDL.LU R14, [R1+0x6fc] ;  /* 0x0006fc00010e7983 */ /* 0x000ea20000300800 */
[----:B------:R-:W-:-:S03]  /*b0f10*/  F2FP.SATFINITE.E4M3.F32.PACK_AB_MERGE_C R20, R6, R11, RZ ;  /* 0x0000000b0614723e */ /* 0x000fc600048070ff */
[----:B------:R-:W5:Y:S01]  /*b0f20*/  LDL.LU R21, [R1+0x6d0] ;  /* 0x0006d00001157983 */ /* 0x000f620000300800 */
[----:B---3--:R-:W-:-:S03]  /*b0f30*/  F2FP.SATFINITE.E4M3.F32.PACK_AB_MERGE_C R5, R13, R12, RZ ;  /* 0x0000000c0d05723e */ /* 0x008fc600048070ff */
[----:B------:R-:W5:Y:S04]  /*b0f40*/  LDL.LU R13, [R1+0x6d4] ;  /* 0x0006d400010d7983 */ /* 0x000f680000300800 */
[----:B------:R3:W-:Y:S04]  /*b0f50*/  STL [R1+0x15c], R5 ;  /* 0x00015c0501007387 */ /* 0x0007e80000100800 */
[----:B------:R-:W5:Y:S04]  /*b0f60*/  LDL.LU R7, [R1+0x6d8] ;  /* 0x0006d80001077983 */ /* 0x000f680000300800 */
[----:B------:R-:W5:Y:S04]  /*b0f70*/  LDL.LU R6, [R1+0x6dc] ;  /* 0x0006dc0001067983 */ /* 0x000f680000300800 */
[----:B------:R-:W5:Y:S01]  /*b0f80*/  LDL.LU R8, [R1+0x6c0] ;  /* 0x0006c00001087983 */ /* 0x000f620000300800 */
[----:B----4-:R-:W-:-:S03]  /*b0f90*/  F2FP.SATFINITE.E4M3.F32.PACK_AB_MERGE_C R15, R15, R9, RZ ;  /* 0x000000090f0f723e */ /* 0x010fc600048070ff */
[----:B------:R-:W4:Y:S04]  /*b0fa0*/  LDL.LU R12, [R1+0x6c4] ;  /* 0x0006c400010c7983 */ /* 0x000f280000300800 */
[----:B------:R-:W4:Y:S04]  /*b0fb0*/  LDL.LU R11, [R1+0x6c8] ;  /* 0x0006c800010b7983 */ /* 0x000f280000300800 */
[----:B------:R-:W4:Y:S01]  /*b0fc0*/  LDL.LU R9, [R1+0x6cc] ;  /* 0x0006cc0001097983 */ /* 0x000f220000300800 */
[----:B--2---:R-:W-:-:S03]  /*b0fd0*/  F2FP.SATFINITE.E4M3.F32.PACK_AB_MERGE_C R14, R14, R10, RZ ;  /* 0x0000000a0e0e723e */ /* 0x004fc600048070ff */
[----:B---3--:R-:W2:Y:S04]  /*b0fe0*/  LDL.LU R5, [R1+0x6b0] ;  /* 0x0006b00001057983 */ /* 0x008ea80000300800 */
[----:B------:R-:W2:Y:S01]  /*b0ff0*/  LDL.LU R10, [R1+0x6b4] ;  /* 0x0006b400010a7983 */ /* 0x000ea20000300800 */
[----:B------:R-:W-:Y:S01]  /*b1000*/  ISETP.LT.AND P0, PT, R18, UR14, !P0 ;  /* 0x0000000e12007c0c */ /* 0x000fe2000c701270 */
[----:B------:R-:W3:-:S12]  /*b1010*/  LDCU UR14, c[0x0][0x398] ;  /* 0x00007300ff0e77ac */ /* 0x000ed80008000800 */
        /* <DEDUP_REMOVED lines=17> */
[----:B---3--:R-:W-:Y:S01]  /*b1130*/  ISETP.LT.AND P0, PT, R18, UR14, !P0 ;  /* 0x0000000e12007c0c */ /* 0x008fe2000c701270 */
[----:B------:R-:W3:Y:S01]  /*b1140*/  LDCU UR16, c[0x0][0x398] ;  /* 0x00007300ff1077ac */ /* 0x000ee20008000800 */
        /* <DEDUP_REMOVED lines=16> */
[----:B------:R-:W-:Y:S02]  /*b1250*/  LOP3.LUT R25, R25, 0xfeffffff, RZ, 0xc0, !PT ;  /* 0xfeffffff19197812 */ /* 0x000fe400078ec0ff */
[----:B-----5:R-:W-:Y:S02]  /*b1260*/  F2FP.SATFINITE.E4M3.F32.PACK_AB_MERGE_C R13, R13, R21, RZ ;  /* 0x000000150d0d723e */ /* 0x020fe400048070ff */
[----:B------:R-:W-:Y:S02]  /*b1270*/  F2FP.SATFINITE.E4M3.F32.PACK_AB_MERGE_C R16, R6, R7, RZ ;  /* 0x000000070610723e */ /* 0x000fe400048070ff */
[----:B----4-:R-:W-:Y:S01]  /*b1280*/  F2FP.SATFINITE.E4M3.F32.PACK_AB_MERGE_C R12, R12, R8, RZ ;  /* 0x000000080c0c723e */ /* 0x010fe200048070ff */
[----:B------:R-:W4:Y:S01]  /*b1290*/  LDL.LU R7, [R1+0x6b8] ;  /* 0x0006b80001077983 */ /* 0x000f220000300800 */
[----:B------:R-:W-:-:S03]  /*b12a0*/  F2FP.SATFINITE.E4M3.F32.PACK_AB_MERGE_C R11, R9, R11, RZ ;  /* 0x0000000b090b723e */ /* 0x000fc600048070ff */
[----:B------:R-:W4:Y:S01]  /*b12b0*/  LDL.LU R6, [R1+0x6bc] ;  /* 0x0006bc0001067983 */ /* 0x000f220000300800 */
[----:B------:R-:W-:Y:S01]  /*b12c0*/  VIADD R4, R22, 0xa ;  /* 0x0000000a16047836 */ /* 0x000fe20000000000 */
[----:B------:R-:W0:Y:S02]  /*b12d0*/  LDCU UR12, c[0x0][0x39c] ;  /* 0x00007380ff0c77ac */ /* 0x000e240008000800 */
[----:B------:R5:W-:Y:S04]  /*b12e0*/  STL [R1+0x160], R16 ;  /* 0x0001601001007387 */ /* 0x000be80000100800 */
[----:B------:R-:W5:Y:S04]  /*b12f0*/  LDL.LU R9, [R1+0x6a4] ;  /* 0x0006a40001097983 */ /* 0x000f680000300800 */
[----:B------:R-:W5:Y:S04]  /*b1300*/  LDL.LU R21, [R1+0x6a8] ;  /* 0x0006a80001157983 */ /* 0x000f680000300800 */
[----:B------:R-:W5:Y:S01]  /*b1310*/  LDL.LU R8, [R1+0x6ac] ;  /* 0x0006ac0001087983 */ /* 0x000f620000300800 */
[----:B---3--:R-:W-:Y:S01]  /*b1320*/  ISETP.LT.AND P1, PT, R26, UR16, !P0 ;  /* 0x000000101a007c0c */ /* 0x008fe2000c721270 */
[----:B------:R-:W3:Y:S01]  /*b1330*/  LDCU UR16, c[0x0][0x398] ;  /* 0x00007300ff1077ac */ /* 0x000ee20008000800 */
        /* <DEDUP_REMOVED lines=21> */
[----:B------:R-:W-:Y:S01]  /*b1490*/  ISETP.LT.AND P0, PT, R18, UR14, !P0 ;  /* 0x0000000e12007c0c */ /* 0x000fe2000c701270 */
        /* <DEDUP_REMOVED lines=22> */
[----:B--2---:R-:W-:Y:S01]  /*b1600*/  F2FP.SATFINITE.E4M3.F32.PACK_AB_MERGE_C R10, R10, R5, RZ ;  /* 0x000000050a0a723e */ /* 0x004fe200048070ff */
[----:B------:R-:W2:Y:S01]  /*b1610*/  LDCU UR16, c[0x0][0x398] ;  /* 0x00007300ff1077ac */ /* 0x000ea20008000800 */
[----:B------:R-:W3:Y:S07]  /*b1620*/  LDCU UR14, c[0x0][0x398] ;  /* 0x00007300ff0e77ac */ /* 0x000eee0008000800 */
[----:B------:R-:W-:-:S04]  /*b1630*/  @P1 LOP3.LUT R25, R25, 0x10000, RZ, 0xfc, !PT ;  /* 0x0001000019191812 */ /* 0x000fc800078efcff */
[----:B------:R-:W-:-:S04]  /*b1640*/  LOP3.LUT R25, R25, 0xffffbfff, RZ, 0xc0, !PT ;  /* 0xffffbfff19197812 */ /* 0x000fc800078ec0ff */
[----:B------:R-:W-:Y:S02]  /*b1650*/  @P0 LOP3.LUT R25, R25, 0x4000, RZ, 0xfc, !PT ;  /* 0x0000400019190812 */ /* 0x000fe400078efcff */
[----:B-1----:R-:W-:-:S04]  /*b1660*/  ISETP.GE.AND P0, PT, R4, UR22, PT ;  /* 0x0000001604007c0c */ /* 0x002fc8000bf06270 */
[----:B------:R-:W-:Y:S02]  /*b1670*/  ISETP.LT.AND P1, PT, R18, UR10, !P0 ;  /* 0x0000000a12007c0c */ /* 0x000fe4000c721270 */
[----:B------:R-:W-:Y:S01]  /*b1680*/  LOP3.LUT R25, R25, 0xffffdfff, RZ, 0xc0, !PT ;  /* 0xffffdfff19197812 */ /* 0x000fe200078ec0ff */
[----:B------:R-:W-:Y:S01]  /*b1690*/  VIADD R4, R22, 0x34 ;  /* 0x0000003416047836 */ /* 0x000fe20000000000 */
[----:B------:R-:W-:Y:S02]  /*b16a0*/  ISETP.LT.AND P0, PT, R26, UR8, !P0 ;  /* 0x000000081a007c0c */ /* 0x000fe4000c701270 */
[----:B----4-:R-:W-:Y:S02]  /*b16b0*/  F2FP.SATFINITE.E4M3.F32.PACK_AB_MERGE_C R23, R6, R7, RZ ;  /* 0x000000070617723e */ /* 0x010fe400048070ff */
[----:B-----5:R-:W-:Y:S01]  /*b16c0*/  F2FP.SATFINITE.E4M3.F32.PACK_AB_MERGE_C R8, R8, R21, RZ ;  /* 0x000000150808723e */ /* 0x020fe200048070ff */
[----:B------:R-:W4:Y:S04]  /*b16d0*/  LDL.LU R7, [R1+0x694] ;  /* 0x0006940001077983 */ /* 0x000f280000300800 */
[----:B------:R-:W-:Y:S01]  /*b16e0*/  @P1 LOP3.LUT R25, R25, 0x2000, RZ, 0xfc, !PT ;  /* 0x0000200019191812 */ /* 0x000fe200078efcff */
[----:B------:R-:W-:Y:S01]  /*b16f0*/  UMOV UR22, UR20 ;  /* 0x0000001400167c82 */ /* 0x000fe20008000000 */
[----:B------:R-:W1:Y:S01]  /*b1700*/  LDCU UR20, c[0x0][0x39c] ;  /* 0x00007380ff1477ac */ /* 0x000e620008000800 */
[----:B------:R-:W5:Y:S01]  /*b1710*/  LDL.LU R16, [R1+0x698] ;  /* 0x0006980001107983 */ /* 0x000f620000300800 */
[----:B------:R-:W-:Y:S01]  /*b1720*/  LOP3.LUT R25, R25, 0xffffefff, RZ, 0xc0, !PT ;  /* 0xffffefff19197812 */ /* 0x000fe200078ec0ff */
[----:B------:R-:W1:Y:S02]  /*b1730*/  LDCU UR10, c[0x0][0x398] ;  /* 0x00007300ff0a77ac */ /* 0x000e640008000800 */
[----:B------:R-:W5:Y:S01]  /*b1740*/  LDL.LU R19, [R1+0x69c] ;  /* 0x00069c0001137983 */ /* 0x000f620000300800 */
[----:B------:R-:W-:Y:S01]  /*b1750*/  LOP3.LUT R27, R27, 0xffff, RZ, 0xc0, !PT ;  /* 0x0000ffff1b1b7812 */ /* 0x000fe200078ec0ff */
[----:B------:R-:W1:Y:S02]  /*b1760*/  LDCU UR8, c[0x0][0x39c] ;  /* 0x00007380ff0877ac */ /* 0x000e640008000800 */
[----:B------:R-:W4:Y:S01]  /*b1770*/  LDL.LU R24, [R1+0x680] ;  /* 0x0006800001187983 */ /* 0x000f220000300800 */
[----:B------:R-:W-:-:S03]  /*b1780*/  @P0 LOP3.LUT R25, R25, 0x1000, RZ, 0xfc, !PT ;  /* 0x0000100019190812 */ /* 0x000fc600078efcff */
[----:B------:R-:W4:Y:S01]  /*b1790*/  LDL.LU R6, [R1+0x684] ;  /* 0x0006840001067983 */ /* 0x000f220000300800 */
[----:B0-----:R-:W-:Y:S01]  /*b17a0*/  ISETP.GE.AND P0, PT, R4, UR12, PT ;  /* 0x0000000c04007c0c */ /* 0x001fe2000bf06270 */
[----:B------:R-:W0:Y:S02]  /*b17b0*/  LDCU UR12, c[0x0][0x39c] ;  /* 0x00007380ff0c77ac */ /* 0x000e240008000800 */
[----:B------:R-:W4:Y:S04]  /*b17c0*/  LDL.LU R28, [R1+0x688] ;  /* 0x00068800011c7983 */ /* 0x000f280000300800 */
[----:B------:R-:W4:Y:S04]  /*b17d0*/  LDL.LU R5, [R1+0x68c] ;  /* 0x00068c0001057983 */ /* 0x000f280000300800 */
[----:B------:R0:W-:Y:S04]  /*b17e0*/  STL [R1+0x3028], R23 ;  /* 0x0030281701007387 */ /* 0x0001e80000100800 */
[----:B0-----:R-:W4:Y:S04]  /*b17f0*/  LDL.LU R23, [R1+0x690] ;  /* 0x0006900001177983 */ /* 0x001f280000300800 */
[----:B------:R-:W4:Y:S04]  /*b1800*/  LDL.LU R4, [R1+0x6a0] ;  /* 0x0006a00001047983 */ /* 0x000f280000300800 */
[----:B------:R-:W4:Y:S01]  /*b1810*/  LDL.LU R21, [R1+0x1484] ;  /* 0x0014840001157983 */ /* 0x000f220000300800 */
[----:B--2---:R-:W-:Y:S01]  /*b1820*/  ISETP.LT.AND P1, PT, R26, UR16, !P0 ;  /* 0x000000101a007c0c */ /* 0x004fe2000c721270 */
[----:B------:R-:W0:Y:S01]  /*b1830*/  LDCU UR16, c[0x0][0x398] ;  /* 0x00007300ff1077ac */ /* 0x000e220008000800 */
[----:B---3--:R-:W-:-:S02]  /*b1840*/  ISETP.LT.AND P0, PT, R18, UR14, !P0 ;  /* 0x0000000e12007c0c */ /* 0x008fc4000c701270 */
[----:B------:R-:W-:Y:S01]  /*b1850*/  LOP3.LUT R25, R25, 0xfffff7ff, RZ, 0xc0, !PT ;  /* 0xfffff7ff19197812 */ /* 0x000fe200078ec0ff */
[----:B------:R-:W2:Y:S08]  /*b1860*/  LDCU UR14, c[0x0][0x398] ;  /* 0x00007300ff0e77ac */ /* 0x000eb00008000800 */
[----:B------:R-:W-:-:S04]  /*b1870*/  @P1 LOP3.LUT R25, R25, 0x800, RZ, 0xfc, !PT ;  /* 0x0000080019191812 */ /* 0x000fc800078efcff */
[----:B------:R-:W-:-:S04]  /*b1880*/  LOP3.LUT R25, R25, 0xfffffdff, RZ, 0xc0, !PT ;  /* 0xfffffdff19197812 */ /* 0x000fc800078ec0ff */
[----:B------:R-:W-:Y:S02]  /*b1890*/  @P0 LOP3.LUT R25, R25, 0x200, RZ, 0xfc, !PT ;  /* 0x0000020019190812 */ /* 0x000fe400078efcff */
[----:B-----5:R-:W-:-:S05]  /*b18a0*/  F2FP.SATFINITE.E4M3.F32.PACK_AB_MERGE_C R16, R19, R16, RZ ;  /* 0x000000101310723e */ /* 0x020fca00048070ff */
[----:B------:R3:W-:Y:S01]  /*b18b0*/  STL [R1+0x188], R16 ;  /* 0x0001881001007387 */ /* 0x0007e20000100800 */
[----:B----4-:R-:W-:-:S04]  /*b18c0*/  F2FP.SATFINITE.E4M3.F32.PACK_AB_MERGE_C R6, R6, R24, RZ ;  /* 0x000000180606723e */ /* 0x010fc800048070ff */
[----:B------:R-:W-:Y:S02]  /*b18d0*/  LOP3.LUT R6, R6, 0xffff, RZ, 0xc0, !PT ;  /* 0x0000ffff06067812 */ /* 0x000fe400078ec0ff */
[----:B------:R-:W-:Y:S02]  /*b18e0*/  F2FP.SATFINITE.E4M3.F32.PACK_AB_MERGE_C R5, R5, R28, RZ ;  /* 0x0000001c0505723e */ /* 0x000fe400048070ff */
[----:B------:R-:W-:Y:S02]  /*b18f0*/  LOP3.LUT R19, R29, 0xffff, RZ, 0xc0, !PT ;  /* 0x0000ffff1d137812 */ /* 0x000fe400078ec0ff */
[----:B------:R-:W-:Y:S02]  /*b1900*/  LOP3.LUT R5, R5, 0xffff, RZ, 0xc0, !PT ;  /* 0x0000ffff05057812 */ /* 0x000fe400078ec0ff */
[----:B------:R-:W-:Y:S02]  /*b1910*/  F2FP.SATFINITE.E4M3.F32.PACK_AB_MERGE_C R7, R7, R23, RZ ;  /* 0x000000170707723e */ /* 0x000fe400048070ff */
[----:B---3--:R-:W-:-:S04]  /*b1920*/  LOP3.LUT R16, R21, 0xffff, RZ, 0xc0, !PT ;  /* 0x0000ffff15107812 */ /* 0x008fc800078ec0ff */
[----:B------:R-:W-:Y:S02]  /*b1930*/  PRMT R21, R16, 0x3340, R6 ;  /* 0x0000334010157816 */ /* 0x000fe40000000006 */
[----:B------:R-:W-:Y:S02]  /*b1940*/  SHF.R.U32.HI R29, RZ, 0x8, R16 ;  /* 0x00000008ff1d7819 */ /* 0x000fe40000011610 */
[----:B------:R-:W-:Y:S01]  /*b1950*/  SHF.R.U32.HI R23, RZ, 0x8, R6 ;  /* 0x00000008ff177819 */ /* 0x000fe20000011606 */
[----:B------:R3:W-:Y:S01]  /*b1960*/  STL [R1+0x1758], R21 ;  /* 0x0017581501007387 */ /* 0x0007e20000100800 */
[----:B------:R-:W-:Y:S02]  /*b1970*/  SHF.R.U32.HI R16, RZ, 0x8, R19 ;  /* 0x00000008ff107819 */ /* 0x000fe40000011613 */
[----:B------:R-:W-:Y:S02]  /*b1980*/  PRMT R6, R19, 0x3340, R5 ;  /* 0x0000334013067816 */ /* 0x000fe40000000005 */
[----:B------:R-:W4:Y:S04]  /*b1990*/  LDL.LU R19, [R1+0x14e8] ;  /* 0x0014e80001137983 */ /* 0x000f280000300800 */
[----:B------:R-:W5:Y:S04]  /*b19a0*/  LDL.LU R24, [R1+0xdac] ;  /* 0x000dac0001187983 */ /* 0x000f680000300800 */
[----:B------:R0:W-:Y:S04]  /*b19b0*/  STL [R1+0x1754], R6 ;  /* 0x0017540601007387 */ /* 0x0001e80000100800 */
[----:B---3--:R-:W3:Y:S04]  /*b19c0*/  LDL.LU R21, [R1+0x14a0] ;  /* 0x0014a00001157983 */ /* 0x008ee80000300800 */
[----:B------:R-:W3:Y:S01]  /*b19d0*/  LDL.LU R28, [R1] ;  /* 0x00000000011c7983 */ /* 0x000ee20000300800 */
[----:B------:R-:W-:Y:S01]  /*b19e0*/  F2FP.SATFINITE.E4M3.F32.PACK_AB_MERGE_C R9, R9, R4, RZ ;  /* 0x000000040909723e */ /* 0x000fe200048070ff */
[----:B------:R-:W-:-:S05]  /*b19f0*/  VIADD R4, R22, 0xd ;  /* 0x0000000d16047836 */ /* 0x000fca0000000000 */
[----:B-1----:R-:W-:Y:S02]  /*b1a00*/  ISETP.GE.AND P0, PT, R4, UR20, PT ;  /* 0x0000001404007c0c */ /* 0x002fe4000bf06270 */
[----:B------:R-:W-:Y:S01]  /*b1a10*/  LOP3.LUT R25, R25, 0xfffffbff, RZ, 0xc0, !PT ;  /* 0xfffffbff19197812 */ /* 0x000fe200078ec0ff */
[----:B------:R-:W-:Y:S01]  /*b1a20*/  VIADD R4, R22, 0x33 ;  /* 0x0000003316047836 */ /* 0x000fe20000000000 */
[----:B------:R-:W-:Y:S01]  /*b1a30*/  ISETP.LT.AND P1, PT, R18, UR18, !P0 ;  /* 0x0000001212007c0c */ /* 0x000fe2000c721270 */
[----:B------:R-:W1:Y:S01]  /*b1a40*/  LDCU UR20, c[0x0][0x398] ;  /* 0x00007300ff1477ac */ /* 0x000e620008000800 */
[----:B------:R-:W-:Y:S01]  /*b1a50*/  ISETP.LT.AND P0, PT, R26, UR10, !P0 ;  /* 0x0000000a1a007c0c */ /* 0x000fe2000c701270 */
[----:B------:R-:W1:Y:S01]  /*b1a60*/  LDCU UR18, c[0x0][0x398] ;  /* 0x00007300ff1277ac */ /* 0x000e620008000800 */
[----:B0-----:R-:W-:-:S09]  /*b1a70*/  SHF.R.U32.HI R6, RZ, 0x8, R5 ;  /* 0x00000008ff067819 */ /* 0x001fd20000011605 */
[----:B------:R-:W-:Y:S01]  /*b1a80*/  @P1 LOP3.LUT R25, R25, 0x400, RZ, 0xfc, !PT ;  /* 0x0000040019191812 */ /* 0x000fe200078efcff */
[----:B------:R-:W0:Y:S03]  /*b1a90*/  LDCU UR10, c[0x0][0x39c] ;  /* 0x00007380ff0a77ac */ /* 0x000e260008000800 */
[----:B------:R-:W-:-:S04]  /*b1aa0*/  LOP3.LUT R25, R25, 0xffffff7f, RZ, 0xc0, !PT ;  /* 0xffffff7f19197812 */ /* 0x000fc800078ec0ff */
[----:B------:R-:W-:Y:S02]  /*b1ab0*/  @P0 LOP3.LUT R25, R25, 0x80, RZ, 0xfc, !PT ;  /* 0x0000008019190812 */ /* 0x000fe400078efcff */
[----:B------:R-:W-:Y:S02]  /*b1ac0*/  ISETP.GE.AND P0, PT, R4, UR12, PT ;  /* 0x0000000c04007c0c */ /* 0x000fe4000bf06270 */
[----:B------:R-:W-:Y:S01]  /*b1ad0*/  LOP3.LUT R25, R25, 0xfffffeff, RZ, 0xc0, !PT ;  /* 0xfffffeff19197812 */ /* 0x000fe200078ec0ff */
[----:B------:R-:W-:Y:S01]  /*b1ae0*/  VIADD R4, R22, 0xe ;  /* 0x0000000e16047836 */ /* 0x000fe20000000000 */
[----:B------:R-:W-:Y:S01]  /*b1af0*/  ISETP.LT.AND P1, PT, R26, UR16, !P0 ;  /* 0x000000101a007c0c */ /* 0x000fe2000c721270 */
[----:B------:R-:W0:Y:S01]  /*b1b00*/  LDCU UR16, c[0x0][0x398] ;  /* 0x00007300ff1077ac */ /* 0x000e220008000800 */
[----:B--2---:R-:W-:Y:S01]  /*b1b10*/  ISETP.LT.AND P0, PT, R18, UR14, !P0 ;  /* 0x0000000e12007c0c */ /* 0x004fe2000c701270 */
[----:B------:R-:W2:Y:S01]  /*b1b20*/  LDCU UR14, c[0x0][0x39c] ;  /* 0x00007380ff0e77ac */ /* 0x000ea20008000800 */
[----:B------:R-:W-:-:S02]  /*b1b30*/  LOP3.LUT R5, R29, 0xffff, RZ, 0xc0, !PT ;  /* 0x0000ffff1d057812 */ /* 0x000fc400078ec0ff */
[----:B------:R-:W3:Y:S01]  /*b1b40*/  LDL.LU R29, [R1+0x308c] ;  /* 0x00308c00011d7983 */ /* 0x000ee20000300800 */
[----:B------:R-:W-:Y:S01]  /*b1b50*/  LOP3.LUT R16, R16, 0xffff, RZ, 0xc0, !PT ;  /* 0x0000ffff10107812 */ /* 0x000fe200078ec0ff */
[----:B------:R-:W0:Y:S05]  /*b1b60*/  LDCU UR12, c[0x0][0x39c] ;  /* 0x00007380ff0c77ac */ /* 0x000e2a0008000800 */
[----:B------:R-:W-:-:S04]  /*b1b70*/  @P1 LOP3.LUT R25, R25, 0x100, RZ, 0xfc, !PT ;  /* 0x0000010019191812 */ /* 0x000fc800078efcff */
[----:B------:R-:W-:-:S04]  /*b1b80*/  LOP3.LUT R25, R25, 0xffffffbf, RZ, 0xc0, !PT ;  /* 0xffffffbf19197812 */ /* 0x000fc800078ec0ff */
[----:B------:R-:W-:Y:S02]  /*b1b90*/  @P0 LOP3.LUT R25, R25, 0x40, RZ, 0xfc, !PT ;  /* 0x0000004019190812 */ /* 0x000fe400078efcff */
[----:B------:R-:W-:-:S04]  /*b1ba0*/  ISETP.GE.AND P0, PT, R4, UR40, PT ;  /* 0x0000002804007c0c */ /* 0x000fc8000bf06270 */
[----:B-1----:R-:W-:Y:S02]  /*b1bb0*/  ISETP.LT.AND P1, PT, R18, UR20, !P0 ;  /* 0x0000001412007c0c */ /* 0x002fe4000c721270 */
[----:B------:R-:W-:Y:S01]  /*b1bc0*/  LOP3.LUT R25, R25, 0xffffffdf, RZ, 0xc0, !PT ;  /* 0xffffffdf19197812 */ /* 0x000fe200078ec0ff */
[----:B------:R-:W-:Y:S01]  /*b1bd0*/  VIADD R4, R22, 0x32 ;  /* 0x0000003216047836 */ /* 0x000fe20000000000 */
[----:B------:R-:W-:Y:S02]  /*b1be0*/  ISETP.LT.AND P0, PT, R26, UR18, !P0 ;  /* 0x000000121a007c0c */ /* 0x000fe4000c701270 */
[----:B------:R-:W-:Y:S01]  /*b1bf0*/  LOP3.LUT R6, R6, 0xffff, RZ, 0xc0, !PT ;  /* 0x0000ffff06067812 */ /* 0x000fe200078ec0ff */
[----:B------:R-:W-:Y:S01]  /*b1c00*/  UMOV UR40, UR22 ;  /* 0x0000001600287c82 */ /* 0x000fe20008000000 */
[----:B------:R-:W1:Y:S01]  /*b1c10*/  LDCU UR22, c[0x0][0x398] ;  /* 0x00007300ff1677ac */ /* 0x000e620008000800 */
[----:B------:R-:W0:Y:S04]  /*b1c20*/  LDCU UR18, c[0x0][0x398] ;  /* 0x00007300ff1277ac */ /* 0x000e280008000800 */
[----:B------:R-:W-:Y:S01]  /*b1c30*/  @P1 LOP3.LUT R25, R25, 0x20, RZ, 0xfc, !PT ;  /* 0x0000002019191812 */ /* 0x000fe200078efcff */
[----:B------:R-:W0:Y:S03]  /*b1c40*/  LDCU UR20, c[0x0][0x398] ;  /* 0x00007300ff1477ac */ /* 0x000e260008000800 */
[----:B------:R-:W-:-:S04]  /*b1c50*/  LOP3.LUT R25, R25, 0xffffffef, RZ, 0xc0, !PT ;  /* 0xffffffef19197812 */ /* 0x000fc800078ec0ff */
[----:B------:R-:W-:Y:S02]  /*b1c60*/  @P0 LOP3.LUT R25, R25, 0x10, RZ, 0xfc, !PT ;  /* 0x0000001019190812 */ /* 0x000fe400078efcff */
[----:B--2---:R-:W-:Y:S01]  /*b1c70*/  ISETP.GE.AND P0, PT, R4, UR14, PT ;  /* 0x0000000e04007c0c */ /* 0x004fe2000bf06270 */
[----:B------:R-:W2:Y:S01]  /*b1c80*/  LDCU UR14, c[0x0][0x39c] ;  /* 0x00007380ff0e77ac */ /* 0x000ea20008000800 */
[----:B------:R-:W-:-:S04]  /*b1c90*/  LOP3.LUT R4, R23, 0xffff, RZ, 0xc0, !PT ;  /* 0x0000ffff17047812 */ /* 0x000fc800078ec0ff */
[----:B------:R-:W-:-:S05]  /*b1ca0*/  PRMT R5, R5, 0x3340, R4 ;  /* 0x0000334005057816 */ /* 0x000fca0000000004 */
[----:B------:R0:W-:Y:S02]  /*b1cb0*/  STL [R1+0x830], R5 ;  /* 0x0008300501007387 */ /* 0x0001e40000100800 */
[----:B0-----:R-:W-:-:S05]  /*b1cc0*/  PRMT R5, R16, 0x3340, R6 ;  /* 0x0000334010057816 */ /* 0x001fca0000000006 */
[----:B------:R0:W-:Y:S01]  /*b1cd0*/  STL [R1+0x81c], R5 ;  /* 0x00081c0501007387 */ /* 0x0001e20000100800 */
[----:B----4-:R-:W-:Y:S02]  /*b1ce0*/  LOP3.LUT R16, R19, 0xffff, RZ, 0xc0, !PT ;  /* 0x0000ffff13107812 */ /* 0x010fe400078ec0ff */
[----:B-----5:R-:W-:-:S04]  /*b1cf0*/  LOP3.LUT R6, R24, 0xffff, RZ, 0xc0, !PT ;  /* 0x0000ffff18067812 */ /* 0x020fc800078ec0ff */
[----:B------:R-:W-:Y:S02]  /*b1d00*/  PRMT R24, R16, 0x3340, R6 ;  /* 0x0000334010187816 */ /* 0x000fe40000000006 */
[----:B---3--:R-:W-:-:S03]  /*b1d10*/  LOP3.LUT R21, R21, 0xffff, RZ, 0xc0, !PT ;  /* 0x0000ffff15157812 */ /* 0x008fc600078ec0ff */
[----:B------:R-:W-:Y:S01]  /*b1d20*/  STL [R1+0x1750], R24 ;  /* 0x0017501801007387 */ /* 0x000fe20000100800 */
[----:B0-----:R-:W-:Y:S02]  /*b1d30*/  LOP3.LUT R5, R28, 0xffff, RZ, 0xc0, !PT ;  /* 0x0000ffff1c057812 */ /* 0x001fe400078ec0ff */
[----:B------:R-:W-:Y:S01]  /*b1d40*/  SHF.R.U32.HI R23, RZ, 0x8, R16 ;  /* 0x00000008ff177819 */ /* 0x000fe20000011610 */
[----:B------:R-:W3:Y:S01]  /*b1d50*/  LDL.LU R28, [R1+0x14a4] ;  /* 0x0014a400011c7983 */ /* 0x000ee20000300800 */
[----:B------:R-:W-:Y:S02]  /*b1d60*/  SHF.R.U32.HI R19, RZ, 0x8, R6 ;  /* 0x00000008ff137819 */ /* 0x000fe40000011606 */
[----:B------:R-:W-:Y:S02]  /*b1d70*/  SHF.R.U32.HI R16, RZ, 0x8, R21 ;  /* 0x00000008ff107819 */ /* 0x000fe40000011615 */
[----:B------:R-:W-:Y:S02]  /*b1d80*/  PRMT R6, R21, 0x3340, R5 ;  /* 0x0000334015067816 */ /* 0x000fe40000000005 */
[----:B------:R-:W4:Y:S01]  /*b1d90*/  LDL.LU R21, [R1+0x1494] ;  /* 0x0014940001157983 */ /* 0x000f220000300800 */
[----:B------:R-:W-:-:S02]  /*b1da0*/  ISETP.LT.AND P1, PT, R26, UR16, !P0 ;  /* 0x000000101a007c0c */ /* 0x000fc4000c721270 */
[----:B------:R-:W-:Y:S01]  /*b1db0*/  LOP3.LUT R25, R25, 0xfffffff7, RZ, 0xc0, !PT ;  /* 0xfffffff719197812 */ /* 0x000fe200078ec0ff */
[----:B------:R-:W-:Y:S01]  /*b1dc0*/  VIADD R4, R22, 0xf ;  /* 0x0000000f16047836 */ /* 0x000fe20000000000 */
[----:B-1----:R-:W-:Y:S01]  /*b1dd0*/  ISETP.LT.AND P0, PT, R18, UR22, !P0 ;  /* 0x0000001612007c0c */ /* 0x002fe2000c701270 */
[----:B------:R-:W0:Y:S01]  /*b1de0*/  LDCU UR16, c[0x0][0x39c] ;  /* 0x00007380ff1077ac */ /* 0x000e220008000800 */
[----:B------:R-:W1:Y:S07]  /*b1df0*/  LDCU UR22, c[0x0][0x398] ;  /* 0x00007300ff1677ac */ /* 0x000e6e0008000800 */
[----:B------:R-:W-:-:S04]  /*b1e00*/  @P1 LOP3.LUT R25, R25, 0x8, RZ, 0xfc, !PT ;  /* 0x0000000819191812 */ /* 0x000fc800078efcff */
[----:B------:R-:W-:-:S04]  /*b1e10*/  LOP3.LUT R25, R25, 0xfffffffd, RZ, 0xc0, !PT ;  /* 0xfffffffd19197812 */ /* 0x000fc800078ec0ff */
[----:B------:R-:W-:Y:S02]  /*b1e20*/  @P0 LOP3.LUT R25, R25, 0x2, RZ, 0xfc, !PT ;  /* 0x0000000219190812 */ /* 0x000fe400078efcff */
[----:B------:R-:W-:-:S04]  /*b1e30*/  ISETP.GE.AND P0, PT, R4, UR42, PT ;  /* 0x0000002a04007c0c */ /* 0x000fc8000bf06270 */
[----:B------:R-:W-:Y:S01]  /*b1e40*/  ISETP.LT.AND P1, PT, R18, UR18, !P0 ;  /* 0x0000001212007c0c */ /* 0x000fe2000c721270 */
[----:B------:R-:W-:Y:S01]  /*b1e50*/  VIADD R4, R22, 0x31 ;  /* 0x0000003116047836 */ /* 0x000fe20000000000 */
[----:B------:R-:W-:Y:S02]  /*b1e60*/  ISETP.LT.AND P0, PT, R26, UR20, !P0 ;  /* 0x000000141a007c0c */ /* 0x000fe4000c701270 */
[----:B------:R-:W-:Y:S02]  /*b1e70*/  LOP3.LUT R25, R25, 0xfffffffb, RZ, 0xc0, !PT ;  /* 0xfffffffb19197812 */ /* 0x000fe400078ec0ff */
[----:B------:R-:W-:Y:S01]  /*b1e80*/  LOP3.LUT R29, R29, 0x7fffffff, RZ, 0xc0, !PT ;  /* 0x7fffffff1d1d7812 */ /* 0x000fe200078ec0ff */
[----:B------:R5:W-:Y:S01]  /*b1e90*/  STL [R1+0xcc], R6 ;  /* 0x0000cc0601007387 */ /* 0x000be20000100800 */
[----:B------:R-:W-:Y:S02]  /*b1ea0*/  LOP3.LUT R16, R16, 0xffff, RZ, 0xc0, !PT ;  /* 0x0000ffff10107812 */ /* 0x000fe400078ec0ff */
[----:B------:R-:W-:Y:S01]  /*b1eb0*/  LOP3.LUT R7, R7, 0xffff, RZ, 0xc0, !PT ;  /* 0x0000ffff07077812 */ /* 0x000fe200078ec0ff */
[----:B------:R-:W-:-:S02]  /*b1ec0*/  UMOV UR42, UR40 ;  /* 0x00000028002a7c82 */ /* 0x000fc40008000000 */
[----:B------:R-:W-:Y:S01]  /*b1ed0*/  @P1 LOP3.LUT R25, R25, 0x4, RZ, 0xfc, !PT ;  /* 0x0000000419191812 */ /* 0x000fe200078efcff */
[----:B------:R-:W2:Y:S01]  /*b1ee0*/  LDCU UR40, c[0x0][0x398] ;  /* 0x00007300ff2877ac */ /* 0x000ea20008000800 */
[----:B------:R-:W-:Y:S02]  /*b1ef0*/  @P0 LOP3.LUT R29, R29, 0x80000000, RZ, 0xfc, !PT ;  /* 0x800000001d1d0812 */ /* 0x000fe400078efcff */
[----:B0-----:R-:W-:Y:S01]  /*b1f00*/  ISETP.GE.AND P0, PT, R4, UR16, PT ;  /* 0x0000001004007c0c */ /* 0x001fe2000bf06270 */
[----:B------:R-:W0:Y:S03]  /*b1f10*/  LDCU UR18, c[0x0][0x398] ;  /* 0x00007300ff1277ac */ /* 0x000e260008000800 */
[----:B-1----:R-:W-:Y:S01]  /*b1f20*/  ISETP.LT.AND P1, PT, R26, UR22, !P0 ;  /* 0x000000161a007c0c */ /* 0x002fe2000c721270 */
[----:B------:R-:W1:Y:S01]  /*b1f30*/  LDCU UR20, c[0x0][0x398] ;  /* 0x00007300ff1477ac */ /* 0x000e620008000800 */
[----:B-----5:R-:W-:-:S02]  /*b1f40*/  SHF.R.U32.HI R6, RZ, 0x8, R5 ;  /* 0x00000008ff067819 */ /* 0x020fc40000011605 */
[----:B------:R-:W-:Y:S01]  /*b1f50*/  LOP3.LUT R25, R25, 0xfffffffe, RZ, 0xc0, !PT ;  /* 0xfffffffe19197812 */ /* 0x000fe200078ec0ff */
[----:B------:R-:W5:Y:S01]  /*b1f60*/  LDCU UR22, c[0x0][0x39c] ;  /* 0x00007380ff1677ac */ /* 0x000f620008000800 */
[----:B------:R-:W-:Y:S02]  /*b1f70*/  LOP3.LUT R5, R23, 0xffff, RZ, 0xc0, !PT ;  /* 0x0000ffff17057812 */ /* 0x000fe400078ec0ff */
[----:B------:R-:W-:Y:S01]  /*b1f80*/  LOP3.LUT R4, R19, 0xffff, RZ, 0xc0, !PT ;  /* 0x0000ffff13047812 */ /* 0x000fe200078ec0ff */
[----:B------:R-:W0:Y:S01]  /*b1f90*/  LDCU UR16, c[0x0][0x39c] ;  /* 0x00007380ff1077ac */ /* 0x000e220008000800 */
[----:B------:R-:W-:Y:S02]  /*b1fa0*/  LOP3.LUT R6, R6, 0xffff, RZ, 0xc0, !PT ;  /* 0x0000ffff06067812 */ /* 0x000fe400078ec0ff */
[----:B------:R-:W-:Y:S02]  /*b1fb0*/  PRMT R5, R5, 0x3340, R4 ;  /* 0x0000334005057816 */ /* 0x000fe40000000004 */
[----:B------:R-:W-:-:S05]  /*b1fc0*/  @P1 LOP3.LUT R25, R25, 0x1, RZ, 0xfc, !PT ;  /* 0x0000000119191812 */ /* 0x000fca00078efcff */
[----:B------:R-:W-:Y:S04]  /*b1fd0*/  STL [R1+0x2fd0], R25 ;  /* 0x002fd01901007387 */ /* 0x000fe80000100800 */
[----:B------:R0:W-:Y:S02]  /*b1fe0*/  STL [R1+0x810], R5 ;  /* 0x0008100501007387 */ /* 0x0001e40000100800 */
[----:B0-----:R-:W-:-:S05]  /*b1ff0*/  PRMT R5, R16, 0x3340, R6 ;  /* 0x0000334010057816 */ /* 0x001fca0000000006 */
[----:B------:R4:W-:Y:S04]  /*b2000*/  STL [R1+0xc4], R5 ;  /* 0x0000c40501007387 */ /* 0x0009e80000100800 */
[----:B------:R-:W5:Y:S04]  /*b2010*/  LDL.LU R25, [R1+0x14d8] ;  /* 0x0014d80001197983 */ /* 0x000f680000300800 */
[----:B------:R-:W5:Y:S01]  /*b2020*/  LDL.LU R19, [R1+0x68] ;  /* 0x0000680001137983 */ /* 0x000f620000300800 */
[----:B----4-:R-:W-:-:S04]  /*b2030*/  LOP3.LUT R5, R21, 0xffff, RZ, 0xc0, !PT ;  /* 0x0000ffff15057812 */ /* 0x010fc800078ec0ff */
[----:B------:R-:W-:Y:S02]  /*b2040*/  SHF.R.U32.HI R24, RZ, 0x8, R5 ;  /* 0x00000008ff187819 */ /* 0x000fe40000011605 */
[----:B------:R-:W-:Y:S02]  /*b2050*/  PRMT R5, R5, 0x3340, R7 ;  /* 0x0000334005057816 */ /* 0x000fe40000000007 */
[----:B---3--:R-:W-:-:S03]  /*b2060*/  LOP3.LUT R6, R28, 0xffff, RZ, 0xc0, !PT ;  /* 0x0000ffff1c067812 */ /* 0x008fc600078ec0ff */
[----:B------:R0:W-:Y:S04]  /*b2070*/  STL [R1+0x14e8], R5 ;  /* 0x0014e80501007387 */ /* 0x0001e80000100800 */
[----:B------:R-:W3:Y:S04]  /*b2080*/  LDL.LU R28, [R1+0x14d4] ;  /* 0x0014d400011c7983 */ /* 0x000ee80000300800 */
[----:B------:R-:W4:Y:S01]  /*b2090*/  LDL.LU R21, [R1+0x60] ;  /* 0x0000600001157983 */ /* 0x000f220000300800 */
[----:B--2---:R-:W-:Y:S01]  /*b20a0*/  ISETP.LT.AND P0, PT, R18, UR40, !P0 ;  /* 0x0000002812007c0c */ /* 0x004fe2000c701270 */
[----:B------:R-:W-:Y:S01]  /*b20b0*/  VIADD R4, R22, 0x10 ;  /* 0x0000001016047836 */ /* 0x000fe20000000000 */
[----:B------:R-:W-:Y:S01]  /*b20c0*/  LOP3.LUT R29, R29, 0xbfffffff, RZ, 0xc0, !PT ;  /* 0xbfffffff1d1d7812 */ /* 0x000fe200078ec0ff */
[----:B------:R-:W2:Y:S10]  /*b20d0*/  LDCU UR40, c[0x0][0x398] ;  /* 0x00007300ff2877ac */ /* 0x000eb40008000800 */
[----:B------:R-:W-:-:S02]  /*b20e0*/  @P0 LOP3.LUT R29, R29, 0x40000000, RZ, 0xfc, !PT ;  /* 0x400000001d1d0812 */ /* 0x000fc400078efcff */
[----:B------:R-:W-:-:S04]  /*b20f0*/  ISETP.GE.AND P0, PT, R4, UR44, PT ;  /* 0x0000002c04007c0c */ /* 0x000fc8000bf06270 */
[----:B------:R-:W-:Y:S02]  /*b2100*/  ISETP.LT.AND P1, PT, R18, UR18, !P0 ;  /* 0x0000001212007c0c */ /* 0x000fe4000c721270 */
[----:B------:R-:W-:Y:S01]  /*b2110*/  LOP3.LUT R29, R29, 0xdfffffff, RZ, 0xc0, !PT ;  /* 0xdfffffff1d1d7812 */ /* 0x000fe200078ec0ff */
[----:B------:R-:W-:Y:S01]  /*b2120*/  VIADD R4, R22, 0x30 ;  /* 0x0000003016047836 */ /* 0x000fe20000000000 */
[----:B-1----:R-:W-:Y:S01]  /*b2130*/  ISETP.LT.AND P0, PT, R26, UR20, !P0 ;  /* 0x000000141a007c0c */ /* 0x002fe2000c701270 */
[----:B------:R-:W1:Y:S01]  /*b2140*/  LDCU UR18, c[0x0][0x398] ;  /* 0x00007300ff1277ac */ /* 0x000e620008000800 */
[----:B------:R-:W-:-:S07]  /*b2150*/  PRMT R23, R6, 0x3340, R27 ;  /* 0x0000334006177816 */ /* 0x000fce000000001b */
[----:B------:R-:W-:Y:S01]  /*b2160*/  @P1 LOP3.LUT R29, R29, 0x20000000, RZ, 0xfc, !PT ;  /* 0x200000001d1d1812 */ /* 0x000fe200078efcff */
[----:B------:R-:W1:Y:S01]  /*b2170*/  LDCU UR20, c[0x0][0x398] ;  /* 0x00007300ff1477ac */ /* 0x000e620008000800 */
[----:B------:R-:W-:Y:S02]  /*b2180*/  SHF.R.U32.HI R16, RZ, 0x8, R6 ;  /* 0x00000008ff107819 */ /* 0x000fe40000011606 */
[----:B------:R-:W-:Y:S02]  /*b2190*/  LOP3.LUT R29, R29, 0xefffffff, RZ, 0xc0, !PT ;  /* 0xefffffff1d1d7812 */ /* 0x000fe400078ec0ff */
[----:B------:R-:W-:Y:S02]  /*b21a0*/  SHF.R.U32.HI R27, RZ, 0x8, R27 ;  /* 0x00000008ff1b7819 */ /* 0x000fe4000001161b */
[----:B------:R-:W-:Y:S02]  /*b21b0*/  @P0 LOP3.LUT R29, R29, 0x10000000, RZ, 0xfc, !PT ;  /* 0x100000001d1d0812 */ /* 0x000fe400078efcff */
[----:B-----5:R-:W-:Y:S01]  /*b21c0*/  ISETP.GE.AND P0, PT, R4, UR22, PT ;  /* 0x0000001604007c0c */ /* 0x020fe2000bf06270 */
[----:B------:R-:W-:Y:S01]  /*b21d0*/  UMOV UR44, UR42 ;  /* 0x0000002a002c7c82 */ /* 0x000fe20008000000 */
[----:B0-----:R-:W-:Y:S01]  /*b21e0*/  LOP3.LUT R5, R16, 0xffff, RZ, 0xc0, !PT ;  /* 0x0000ffff10057812 */ /* 0x001fe200078ec0ff */
[----:B------:R-:W0:Y:S01]  /*b21f0*/  LDCU UR42, c[0x0][0x398] ;  /* 0x00007300ff2a77ac */ /* 0x000e220008000800 */
[----:B------:R-:W-:Y:S01]  /*b2200*/  LOP3.LUT R4, R27, 0xffff, RZ, 0xc0, !PT ;  /* 0x0000ffff1b047812 */ /* 0x000fe200078ec0ff */
[----:B------:R-:W5:Y:S01]  /*b2210*/  LDL.LU R16, [R1+0x3088] ;  /* 0x0030880001107983 */ /* 0x000f620000300800 */
[----:B------:R-:W-:Y:S01]  /*b2220*/  SHF.R.U32.HI R6, RZ, 0x8, R7 ;  /* 0x00000008ff067819 */ /* 0x000fe20000011607 */
[----:B------:R-:W0:Y:S01]  /*b2230*/  LDCU UR22, c[0x0][0x39c] ;  /* 0x00007380ff1677ac */ /* 0x000e220008000800 */
[----:B------:R-:W-:-:S02]  /*b2240*/  PRMT R5, R5, 0x3340, R4 ;  /* 0x0000334005057816 */ /* 0x000fc40000000004 */
[----:B------:R-:W-:Y:S02]  /*b2250*/  LOP3.LUT R7, R24, 0xffff, RZ, 0xc0, !PT ;  /* 0x0000ffff18077812 */ /* 0x000fe400078ec0ff */
[----:B------:R-:W-:Y:S01]  /*b2260*/  LOP3.LUT R6, R6, 0xffff, RZ, 0xc0, !PT ;  /* 0x0000ffff06067812 */ /* 0x000fe200078ec0ff */
[----:B------:R-:W5:Y:S04]  /*b2270*/  LDL.LU R24, [R1+0x3084] ;  /* 0x0030840001187983 */ /* 0x000f680000300800 */
[----:B------:R0:W-:Y:S02]  /*b2280*/  STL [R1+0xc0], R5 ;  /* 0x0000c00501007387 */ /* 0x0001e40000100800 */
[----:B0-----:R-:W-:Y:S02]  /*b2290*/  PRMT R5, R7, 0x3340, R6 ;  /* 0x0000334007057816 */ /* 0x001fe40000000006 */
[----:B------:R-:W-:-:S03]  /*b22a0*/  LOP3.LUT R27, R25, 0xffff, RZ, 0xc0, !PT ;  /* 0x0000ffff191b7812 */ /* 0x000fc600078ec0ff */
[----:B------:R-:W-:Y:S01]  /*b22b0*/  STL [R1+0x1c8], R5 ;  /* 0x0001c80501007387 */ /* 0x000fe20000100800 */
[----:B------:R-:W-:-:S04]  /*b22c0*/  LOP3.LUT R6, R19, 0xffff, RZ, 0xc0, !PT ;  /* 0x0000ffff13067812 */ /* 0x000fc800078ec0ff */
[----:B------:R-:W-:-:S05]  /*b22d0*/  PRMT R19, R27, 0x3340, R6 ;  /* 0x000033401b137816 */ /* 0x000fca0000000006 */
[----:B------:R0:W-:Y:S04]  /*b22e0*/  STL [R1+0x14c4], R19 ;  /* 0x0014c41301007387 */ /* 0x0001e80000100800 */
[----:B0-----:R-:W5:Y:S01]  /*b22f0*/  LDL.LU R19, [R1+0x14bc] ;  /* 0x0014bc0001137983 */ /* 0x001f620000300800 */
[----:B---3--:R-:W-:Y:S02]  /*b2300*/  LOP3.LUT R7, R28, 0xffff, RZ, 0xc0, !PT ;  /* 0x0000ffff1c077812 */ /* 0x008fe400078ec0ff */
[----:B------:R-:W-:Y:S02]  /*b2310*/  SHF.R.U32.HI R28, RZ, 0x8, R27 ;  /* 0x00000008ff1c7819 */ /* 0x000fe4000001161b */
[----:B----4-:R-:W-:Y:S02]  /*b2320*/  LOP3.LUT R5, R21, 0xffff, RZ, 0xc0, !PT ;  /* 0x0000ffff15057812 */ /* 0x010fe400078ec0ff */
[----:B------:R-:W-:Y:S01]  /*b2330*/  SHF.R.U32.HI R27, RZ, 0x8, R6 ;  /* 0x00000008ff1b7819 */ /* 0x000fe20000011606 */
[----:B------:R-:W3:Y:S01]  /*b2340*/  LDL.LU R21, [R1+0x14b8] ;  /* 0x0014b80001157983 */ /* 0x000ee20000300800 */
[----:B------:R-:W-:-:S05]  /*b2350*/  PRMT R6, R7, 0x3340, R5 ;  /* 0x0000334007067816 */ /* 0x000fca0000000005 */
[----:B------:R0:W-:Y:S02]  /*b2360*/  STL [R1+0x14c0], R6 ;  /* 0x0014c00601007387 */ /* 0x0001e40000100800 */
[----:B0-----:R-:W-:Y:S02]  /*b2370*/  SHF.R.U32.HI R6, RZ, 0x8, R5 ;  /* 0x00000008ff067819 */ /* 0x001fe40000011605 */
[----:B------:R-:W-:Y:S02]  /*b2380*/  LOP3.LUT R5, R28, 0xffff, RZ, 0xc0, !PT ;  /* 0x0000ffff1c057812 */ /* 0x000fe400078ec0ff */
[----:B------:R-:W4:Y:S01]  /*b2390*/  LDL.LU R28, [R1+0x3080] ;  /* 0x00308000011c7983 */ /* 0x000f220000300800 */
[----:B--2---:R-:W-:Y:S02]  /*b23a0*/  ISETP.LT.AND P1, PT, R26, UR40, !P0 ;  /* 0x000000281a007c0c */ /* 0x004fe4000c721270 */
[----:B------:R-:W-:Y:S01]  /*b23b0*/  LOP3.LUT R29, R29, 0xf7ffffff, RZ, 0xc0, !PT ;  /* 0xf7ffffff1d1d7812 */ /* 0x000fe200078ec0ff */
[----:B------:R-:W-:Y:S01]  /*b23c0*/  VIADD R4, R22, 0x11 ;  /* 0x0000001116047836 */ /* 0x000fe20000000000 */
[----:B-1----:R-:W-:Y:S01]  /*b23d0*/  ISETP.LT.AND P0, PT, R18, UR18, !P0 ;  /* 0x0000001212007c0c */ /* 0x002fe2000c701270 */
[----:B------:R-:W0:Y:S01]  /*b23e0*/  LDCU UR40, c[0x0][0x398] ;  /* 0x00007300ff2877ac */ /* 0x000e220008000800 */
[----:B------:R-:W-:-:S02]  /*b23f0*/  SHF.R.U32.HI R25, RZ, 0x8, R7 ;  /* 0x00000008ff197819 */ /* 0x000fc40000011607 */
[----:B------:R-:W-:Y:S01]  /*b2400*/  LOP3.LUT R6, R6, 0xffff, RZ, 0xc0, !PT ;  /* 0x0000ffff06067812 */ /* 0x000fe200078ec0ff */
[----:B------:R-:W1:Y:S04]  /*b2410*/  LDCU UR18, c[0x0][0x39c] ;  /* 0x00007380ff1277ac */ /* 0x000e680008000800 */
[----:B------:R-:W-:-:S04]  /*b2420*/  @P1 LOP3.LUT R29, R29, 0x8000000, RZ, 0xfc, !PT ;  /* 0x080000001d1d1812 */ /* 0x000fc800078efcff */
[----:B------:R-:W-:-:S04]  /*b2430*/  LOP3.LUT R29, R29, 0xfdffffff, RZ, 0xc0, !PT ;  /* 0xfdffffff1d1d7812 */ /* 0x000fc800078ec0ff */
[----:B------:R-:W-:Y:S02]  /*b2440*/  @P0 LOP3.LUT R29, R29, 0x2000000, RZ, 0xfc, !PT ;  /* 0x020000001d1d0812 */ /* 0x000fe400078efcff */
[----:B------:R-:W-:-:S04]  /*b2450*/  ISETP.GE.AND P0, PT, R4, UR46, PT ;  /* 0x0000002e04007c0c */ /* 0x000fc8000bf06270 */
[----:B------:R-:W-:Y:S02]  /*b2460*/  ISETP.LT.AND P1, PT, R18, UR20, !P0 ;  /* 0x0000001412007c0c */ /* 0x000fe4000c721270 */
[----:B------:R-:W-:Y:S01]  /*b2470*/  LOP3.LUT R29, R29, 0xfbffffff, RZ, 0xc0, !PT ;  /* 0xfbffffff1d1d7812 */ /* 0x000fe200078ec0ff */
[----:B------:R-:W-:Y:S01]  /*b2480*/  VIADD R4, R22, 0x2f ;  /* 0x0000002f16047836 */ /* 0x000fe20000000000 */
[----:B------:R-:W-:Y:S02]  /*b2490*/  ISETP.LT.AND P0, PT, R26, UR42, !P0 ;  /* 0x0000002a1a007c0c */ /* 0x000fe4000c701270 */
[----:B------:R-:W-:Y:S02]  /*b24a0*/  LOP3.LUT R7, R25, 0xffff, RZ, 0xc0, !PT ;  /* 0x0000ffff19077812 */ /* 0x000fe400078ec0ff */
[----:B-----5:R-:W-:Y:S01]  /*b24b0*/  LOP3.LUT R24, R24, 0xffff, RZ, 0xc0, !PT ;  /* 0x0000ffff18187812 */ /* 0x020fe200078ec0ff */
[----:B------:R-:W-:Y:S01]  /*b24c0*/  UMOV UR46, UR44 ;  /* 0x0000002c002e7c82 */ /* 0x000fe20008000000 */
[----:B------:R-:W2:Y:S03]  /*b24d0*/  LDCU UR44, c[0x0][0x398] ;  /* 0x00007300ff2c77ac */ /* 0x000ea60008000800 */
[----:B------:R-:W-:Y:S01]  /*b24e0*/  @P1 LOP3.LUT R29, R29, 0x4000000, RZ, 0xfc, !PT ;  /* 0x040000001d1d1812 */ /* 0x000fe200078efcff */
[----:B------:R-:W5:Y:S03]  /*b24f0*/  LDCU UR20, c[0x0][0x398] ;  /* 0x00007300ff1477ac */ /* 0x000f660008000800 */
[----:B------:R-:W-:Y:S01]  /*b2500*/  LOP3.LUT R29, R29, 0xff7fffff, RZ, 0xc0, !PT ;  /* 0xff7fffff1d1d7812 */ /* 0x000fe200078ec0ff */
[----:B------:R-:W0:Y:S03]  /*b2510*/  LDCU UR42, c[0x0][0x398] ;  /* 0x00007300ff2a77ac */ /* 0x000e260008000800 */
[----:B------:R-:W-:-:S02]  /*b2520*/  @P0 LOP3.LUT R29, R29, 0x800000, RZ, 0xfc, !PT ;  /* 0x008000001d1d0812 */ /* 0x000fc400078efcff */
[----:B------:R-:W-:Y:S01]  /*b2530*/  ISETP.GE.AND P0, PT, R4, UR22, PT ;  /* 0x0000001604007c0c */ /* 0x000fe2000bf06270 */
[----:B------:R-:W0:Y:S01]  /*b2540*/  LDCU UR22, c[0x0][0x39c] ;  /* 0x00007380ff1677ac */ /* 0x000e220008000800 */
[----:B------:R-:W-:-:S04]  /*b2550*/  LOP3.LUT R4, R27, 0xffff, RZ, 0xc0, !PT ;  /* 0x0000ffff1b047812 */ /* 0x000fc800078ec0ff */
[----:B------:R-:W-:-:S05]  /*b2560*/  PRMT R5, R5, 0x3340, R4 ;  /* 0x0000334005057816 */ /* 0x000fca0000000004 */
[----:B------:R0:W-:Y:S02]  /*b2570*/  STL [R1+0x1b8], R5 ;  /* 0x0001b80501007387 */ /* 0x0001e40000100800 */
[----:B0-----:R-:W-:Y:S02]  /*b2580*/  PRMT R5, R7, 0x3340, R6 ;  /* 0x0000334007057816 */ /* 0x001fe40000000006 */
[----:B------:R-:W-:-:S03]  /*b2590*/  LOP3.LUT R7, R19, 0xffff, RZ, 0xc0, !PT ;  /* 0x0000ffff13077812 */ /* 0x000fc600078ec0ff */
[----:B------:R4:W-:Y:S01]  /*b25a0*/  STL [R1+0x1bc], R5 ;  /* 0x0001bc0501007387 */ /* 0x0009e20000100800 */
[----:B------:R-:W-:Y:S02]  /*b25b0*/  SHF.R.U32.HI R19, RZ, 0x8, R7 ;  /* 0x00000008ff137819 */ /* 0x000fe40000011607 */
[----:B---3--:R-:W-:-:S04]  /*b25c0*/  LOP3.LUT R6, R21, 0xffff, RZ, 0xc0, !PT ;  /* 0x0000ffff15067812 */ /* 0x008fc800078ec0ff */
[----:B------:R-:W-:Y:S02]  /*b25d0*/  SHF.R.U32.HI R27, RZ, 0x8, R6 ;  /* 0x00000008ff1b7819 */ /* 0x000fe40000011606 */
[----:B----4-:R-:W-:-:S04]  /*b25e0*/  LOP3.LUT R5, R28, 0xffff, RZ, 0xc0, !PT ;  /* 0x0000ffff1c057812 */ /* 0x010fc800078ec0ff */
[--C-:B------:R-:W-:Y:S02]  /*b25f0*/  PRMT R21, R7, 0x3340, R5.reuse ;  /* 0x0000334007157816 */ /* 0x100fe40000000005 */
[----:B------:R-:W-:Y:S02]  /*b2600*/  SHF.R.U32.HI R7, RZ, 0x8, R5 ;  /* 0x00000008ff077819 */ /* 0x000fe40000011605 */
[--C-:B------:R-:W-:Y:S01]  /*b2610*/  PRMT R5, R6, 0x3340, R24.reuse ;  /* 0x0000334006057816 */ /* 0x100fe20000000018 */
[----:B------:R0:W-:Y:S01]  /*b2620*/  STL [R1+0x174c], R21 ;  /* 0x00174c1501007387 */ /* 0x0001e20000100800 */
[----:B------:R-:W-:-:S03]  /*b2630*/  SHF.R.U32.HI R6, RZ, 0x8, R24 ;  /* 0x00000008ff067819 */ /* 0x000fc60000011618 */
[----:B------:R-:W3:Y:S04]  /*b2640*/  LDL.LU R25, [R1+0x1488] ;  /* 0x0014880001197983 */ /* 0x000ee80000300800 */
[----:B------:R-:W4:Y:S04]  /*b2650*/  LDL.LU R28, [R1+0x14e4] ;  /* 0x0014e400011c7983 */ /* 0x000f280000300800 */
[----:B------:R1:W-:Y:S04]  /*b2660*/  STL [R1+0x1748], R5 ;  /* 0x0017480501007387 */ /* 0x0003e80000100800 */
[----:B0-----:R-:W4:Y:S04]  /*b2670*/  LDL.LU R21, [R1+0x64] ;  /* 0x0000640001157983 */ /* 0x001f280000300800 */
[----:B------:R-:W4:Y:S01]  /*b2680*/  LDL.LU R24, [R1+0x1504] ;  /* 0x0015040001187983 */ /* 0x000f220000300800 */
[----:B------:R-:W-:-:S02]  /*b2690*/  ISETP.LT.AND P1, PT, R26, UR40, !P0 ;  /* 0x000000281a007c0c */ /* 0x000fc4000c721270 */
[----:B------:R-:W-:Y:S01]  /*b26a0*/  LOP3.LUT R29, R29, 0xfeffffff, RZ, 0xc0, !PT ;  /* 0xfeffffff1d1d7812 */ /* 0x000fe200078ec0ff */
[----:B------:R-:W-:Y:S01]  /*b26b0*/  VIADD R4, R22, 0x12 ;  /* 0x0000001216047836 */ /* 0x000fe20000000000 */
[----:B--2---:R-:W-:Y:S01]  /*b26c0*/  ISETP.LT.AND P0, PT, R18, UR44, !P0 ;  /* 0x0000002c12007c0c */ /* 0x004fe2000c701270 */
[----:B------:R-:W0:Y:S01]  /*b26d0*/  LDCU UR44, c[0x0][0x398] ;  /* 0x00007300ff2c77ac */ /* 0x000e220008000800 */
[----:B-1----:R-:W-:Y:S01]  /*b26e0*/  LOP3.LUT R5, R19, 0xffff, RZ, 0xc0, !PT ;  /* 0x0000ffff13057812 */ /* 0x002fe200078ec0ff */
[----:B------:R-:W-:Y:S01]  /*b26f0*/  UMOV UR62, UR46 ;  /* 0x0000002e003e7c82 */ /* 0x000fe20008000000 */
[----:B------:R-:W1:Y:S01]  /*b2700*/  LDCU UR46, c[0x0][0x398] ;  /* 0x00007300ff2e77ac */ /* 0x000e620008000800 */
[----:B------:R-:W-:Y:S01]  /*b2710*/  LOP3.LUT R6, R6, 0xffff, RZ, 0xc0, !PT ;  /* 0x0000ffff06067812 */ /* 0x000fe200078ec0ff */
[----:B------:R-:W2:Y:S03]  /*b2720*/  LDL.LU R19, [R1+0x307c] ;  /* 0x00307c0001137983 */ /* 0x000ea60000300800 */
[----:B------:R-:W-:Y:S01]  /*b2730*/  @P1 LOP3.LUT R29, R29, 0x1000000, RZ, 0xfc, !PT ;  /* 0x010000001d1d1812 */ /* 0x000fe200078efcff */
[----:B------:R-:W0:Y:S03]  /*b2740*/  LDCU UR40, c[0x0][0x39c] ;  /* 0x00007380ff2877ac */ /* 0x000e260008000800 */
[----:B------:R-:W-:-:S04]  /*b2750*/  LOP3.LUT R29, R29, 0xffbfffff, RZ, 0xc0, !PT ;  /* 0xffbfffff1d1d7812 */ /* 0x000fc800078ec0ff */
[----:B------:R-:W-:Y:S02]  /*b2760*/  @P0 LOP3.LUT R29, R29, 0x400000, RZ, 0xfc, !PT ;  /* 0x004000001d1d0812 */ /* 0x000fe400078efcff */
[----:B------:R-:W-:Y:S02]  /*b2770*/  ISETP.GE.AND P0, PT, R4, UR48, PT ;  /* 0x0000003004007c0c */ /* 0x000fe4000bf06270 */
[----:B------:R-:W-:Y:S01]  /*b2780*/  LOP3.LUT R29, R29, 0xffdfffff, RZ, 0xc0, !PT ;  /* 0xffdfffff1d1d7812 */ /* 0x000fe200078ec0ff */
[----:B------:R-:W-:Y:S01]  /*b2790*/  VIADD R4, R22, 0x2e ;  /* 0x0000002e16047836 */ /* 0x000fe20000000000 */
[----:B-----5:R-:W-:Y:S01]  /*b27a0*/  ISETP.LT.AND P1, PT, R18, UR20, !P0 ;  /* 0x0000001412007c0c */ /* 0x020fe2000c721270 */
[----:B------:R-:W5:Y:S01]  /*b27b0*/  LDCU UR20, c[0x0][0x398] ;  /* 0x00007300ff1477ac */ /* 0x000f620008000800 */
[----:B------:R-:W-:Y:S01]  /*b27c0*/  ISETP.LT.AND P0, PT, R26, UR42, !P0 ;  /* 0x0000002a1a007c0c */ /* 0x000fe2000c701270 */
[----:B------:R-:W0:Y:S01]  /*b27d0*/  LDCU UR42, c[0x0][0x398] ;  /* 0x00007300ff2a77ac */ /* 0x000e220008000800 */
[----:B------:R-:W0:Y:S09]  /*b27e0*/  LDCU UR48, c[0x0][0x398] ;  /* 0x00007300ff3077ac */ /* 0x000e320008000800 */
[----:B------:R-:W-:-:S04]  /*b27f0*/  @P1 LOP3.LUT R29, R29, 0x200000, RZ, 0xfc, !PT ;  /* 0x002000001d1d1812 */ /* 0x000fc800078efcff */
[----:B------:R-:W-:-:S04]  /*b2800*/  LOP3.LUT R29, R29, 0xffefffff, RZ, 0xc0, !PT ;  /* 0xffefffff1d1d7812 */ /* 0x000fc800078ec0ff */
[----:B------:R-:W-:Y:S02]  /*b2810*/  @P0 LOP3.LUT R29, R29, 0x100000, RZ, 0xfc, !PT ;  /* 0x001000001d1d0812 */ /* 0x000fe400078efcff */
[----:B------:R-:W-:Y:S01]  /*b2820*/  ISETP.GE.AND P0, PT, R4, UR22, PT ;  /* 0x0000001604007c0c */ /* 0x000fe2000bf06270 */
[----:B------:R-:W1:Y:S03]  /*b2830*/  LDCU UR22, c[0x0][0x398] ;  /* 0x00007300ff1677ac */ /* 0x000e660008000800 */
[----:B0-----:R-:W-:Y:S01]  /*b2840*/  ISETP.LT.AND P1, PT, R26, UR44, !P0 ;  /* 0x0000002c1a007c0c */ /* 0x001fe2000c721270 */
[----:B------:R-:W0:Y:S01]  /*b2850*/  LDCU UR44, c[0x0][0x39c] ;  /* 0x00007380ff2c77ac */ /* 0x000e220008000800 */
[----:B------:R-:W-:Y:S02]  /*b2860*/  ISETP.LT.AND P0, PT, R18, UR42, !P0 ;  /* 0x0000002a12007c0c */ /* 0x000fe4000c701270 */
[----:B------:R-:W-:Y:S01]  /*b2870*/  LOP3.LUT R29, R29, 0xfff7ffff, RZ, 0xc0, !PT ;  /* 0xfff7ffff1d1d7812 */ /* 0x000fe200078ec0ff */
[----:B------:R-:W0:Y:S01]  /*b2880*/  LDCU UR42, c[0x0][0x39c] ;  /* 0x00007380ff2a77ac */ /* 0x000e220008000800 */
[----:B------:R-:W-:-:S02]  /*b2890*/  LOP3.LUT R4, R7, 0xffff, RZ, 0xc0, !PT ;  /* 0x0000ffff07047812 */ /* 0x000fc400078ec0ff */
[----:B------:R-:W-:Y:S02]  /*b28a0*/  LOP3.LUT R7, R27, 0xffff, RZ, 0xc0, !PT ;  /* 0x0000ffff1b077812 */ /* 0x000fe400078ec0ff */
[----:B------:R-:W-:-:S03]  /*b28b0*/  PRMT R27, R5, 0x3340, R4 ;  /* 0x00003340051b7816 */ /* 0x000fc60000000004 */
[----:B------:R-:W-:Y:S01]  /*b28c0*/  @P1 LOP3.LUT R29, R29, 0x80000, RZ, 0xfc, !PT ;  /* 0x000800001d1d1812 */ /* 0x000fe200078efcff */
[----:B------:R-:W-:-:S03]  /*b28d0*/  VIADD R4, R22, 0x13 ;  /* 0x0000001316047836 */ /* 0x000fc60000000000 */
[----:B------:R-:W-:-:S04]  /*b28e0*/  LOP3.LUT R29, R29, 0xfffdffff, RZ, 0xc0, !PT ;  /* 0xfffdffff1d1d7812 */ /* 0x000fc800078ec0ff */
[----:B------:R-:W-:Y:S02]  /*b28f0*/  @P0 LOP3.LUT R29, R29, 0x20000, RZ, 0xfc, !PT ;  /* 0x000200001d1d0812 */ /* 0x000fe400078efcff */
[----:B------:R-:W-:Y:S02]  /*b2900*/  ISETP.GE.AND P0, PT, R4, UR77, PT ;  /* 0x0000004d04007c0c */ /* 0x000fe4000bf06270 */
[----:B------:R-:W-:Y:S01]  /*b2910*/  PRMT R5, R7, 0x3340, R6 ;  /* 0x0000334007057816 */ /* 0x000fe20000000006 */
[----:B------:R-:W-:Y:S01]  /*b2920*/  STL [R1+0x80c], R27 ;  /* 0x00080c1b01007387 */ /* 0x000fe20000100800 */
[----:B-----5:R-:W-:Y:S02]  /*b2930*/  ISETP.LT.AND P1, PT, R18, UR20, !P0 ;  /* 0x0000001412007c0c */ /* 0x020fe4000c721270 */
[----:B------:R-:W-:Y:S01]  /*b2940*/  LOP3.LUT R29, R29, 0xfffbffff, RZ, 0xc0, !PT ;  /* 0xfffbffff1d1d7812 */ /* 0x000fe200078ec0ff */
[----:B------:R5:W-:Y:S01]  /*b2950*/  STL [R1+0x808], R5 ;  /* 0x0008080501007387 */ /* 0x000be20000100800 */
[----:B-1----:R-:W-:Y:S01]  /*b2960*/  ISETP.LT.AND P0, PT, R26, UR46, !P0 ;  /* 0x0000002e1a007c0c */ /* 0x002fe2000c701270 */
[----:B------:R-:W-:Y:S01]  /*b2970*/  VIADD R4, R22, 0x2d ;  /* 0x0000002d16047836 */ /* 0x000fe20000000000 */
[----:B------:R-:W1:Y:S01]  /*b2980*/  LDCU UR20, c[0x0][0x398] ;  /* 0x00007300ff1477ac */ /* 0x000e620008000800 */
[----:B------:R-:W0:Y:S06]  /*b2990*/  LDCU UR46, c[0x0][0x398] ;  /* 0x00007300ff2e77ac */ /* 0x000e2c0008000800 */
[----:B------:R-:W-:Y:S01]  /*b29a0*/  @P1 LOP3.LUT R29, R29, 0x40000, RZ, 0xfc, !PT ;  /* 0x000400001d1d1812 */ /* 0x000fe200078efcff */
[----:B------:R-:W0:Y:S03]  /*b29b0*/  LDCU UR77, c[0x0][0x39c] ;  /* 0x00007380ff4d77ac */ /* 0x000e260008000800 */
[----:B------:R-:W-:-:S04]  /*b29c0*/  LOP3.LUT R29, R29, 0xffff7fff, RZ, 0xc0, !PT ;  /* 0xffff7fff1d1d7812 */ /* 0x000fc800078ec0ff */
[----:B------:R-:W-:Y:S02]  /*b29d0*/  @P0 LOP3.LUT R29, R29, 0x8000, RZ, 0xfc, !PT ;  /* 0x000080001d1d0812 */ /* 0x000fe400078efcff */
[----:B------:R-:W-:Y:S01]  /*b29e0*/  ISETP.GE.AND P0, PT, R4, UR18, PT ;  /* 0x0000001204007c0c */ /* 0x000fe2000bf06270 */
[----:B------:R-:W0:Y:S01]  /*b29f0*/  LDCU UR18, c[0x0][0x398] ;  /* 0x00007300ff1277ac */ /* 0x000e220008000800 */
[----:B---3--:R-:W-:Y:S02]  /*b2a00*/  LOP3.LUT R6, R25, 0xffff, RZ, 0xc0, !PT ;  /* 0x0000ffff19067812 */ /* 0x008fe400078ec0ff */
[----:B----4-:R-:W-:Y:S02]  /*b2a10*/  LOP3.LUT R7, R28, 0xffff, RZ, 0xc0, !PT ;  /* 0x0000ffff1c077812 */ /* 0x010fe400078ec0ff */
[----:B-----5:R-:W-:Y:S02]  /*b2a20*/  LOP3.LUT R5, R21, 0xffff, RZ, 0xc0, !PT ;  /* 0x0000ffff15057812 */ /* 0x020fe400078ec0ff */
[----:B------:R-:W-:-:S04]  /*b2a30*/  LOP3.LUT R24, R24, 0xffff, RZ, 0xc0, !PT ;  /* 0x0000ffff18187812 */ /* 0x000fc800078ec0ff */
[----:B------:R-:W-:Y:S02]  /*b2a40*/  PRMT R21, R24, 0x3340, R6 ;  /* 0x0000334018157816 */ /* 0x000fe40000000006 */
[----:B------:R-:W-:Y:S02]  /*b2a50*/  SHF.R.U32.HI R28, RZ, 0x8, R24 ;  /* 0x00000008ff1c7819 */ /* 0x000fe40000011618 */
[----:B------:R-:W-:Y:S02]  /*b2a60*/  SHF.R.U32.HI R24, RZ, 0x8, R6 ;  /* 0x00000008ff187819 */ /* 0x000fe40000011606 */
[----:B------:R-:W-:Y:S01]  /*b2a70*/  PRMT R6, R7, 0x3340, R5 ;  /* 0x0000334007067816 */ /* 0x000fe20000000005 */
[----:B------:R3:W-:Y:S01]  /*b2a80*/  STL [R1+0x1744], R21 ;  /* 0x0017441501007387 */ /* 0x0007e20000100800 */
[----:B------:R-:W-:-:S03]  /*b2a90*/  SHF.R.U32.HI R27, RZ, 0x8, R7 ;  /* 0x00000008ff1b7819 */ /* 0x000fc60000011607 */
[----:B------:R-:W4:Y:S01]  /*b2aa0*/  LDL.LU R25, [R1+0x1518] ;  /* 0x0015180001197983 */ /* 0x000f220000300800 */
[----:B------:R-:W-:-:S03]  /*b2ab0*/  LOP3.LUT R4, R24, 0xffff, RZ, 0xc0, !PT ;  /* 0x0000ffff18047812 */ /* 0x000fc600078ec0ff */
[----:B---3--:R-:W3:Y:S04]  /*b2ac0*/  LDL.LU R21, [R1+0x148c] ;  /* 0x00148c0001157983 */ /* 0x008ee80000300800 */
[----:B------:R5:W-:Y:S01]  /*b2ad0*/  STL [R1+0x1740], R6 ;  /* 0x0017400601007387 */ /* 0x000be20000100800 */
[----:B------:R-:W-:Y:S02]  /*b2ae0*/  LOP3.LUT R7, R27, 0xffff, RZ, 0xc0, !PT ;  /* 0x0000ffff1b077812 */ /* 0x000fe400078ec0ff */
[----:B-----5:R-:W-:Y:S02]  /*b2af0*/  SHF.R.U32.HI R6, RZ, 0x8, R5 ;  /* 0x00000008ff067819 */ /* 0x020fe40000011605 */
[----:B------:R-:W-:Y:S02]  /*b2b00*/  LOP3.LUT R5, R28, 0xffff, RZ, 0xc0, !PT ;  /* 0x0000ffff1c057812 */ /* 0x000fe400078ec0ff */
[----:B------:R-:W5:Y:S04]  /*b2b10*/  LDL.LU R28, [R1+0x3078] ;  /* 0x00307800011c7983 */ /* 0x000f680000300800 */
[----:B------:R-:W2:Y:S04]  /*b2b20*/  LDL.LU R24, [R1+0x151c] ;  /* 0x00151c0001187983 */ /* 0x000ea80000300800 */
[----:B------:R-:W3:Y:S01]  /*b2b30*/  LDL.LU R27, [R1+0x1490] ;  /* 0x00149000011b7983 */ /* 0x000ee20000300800 */
[----:B------:R-:W-:-:S02]  /*b2b40*/  PRMT R5, R5, 0x3340, R4 ;  /* 0x0000334005057816 */ /* 0x000fc40000000004 */
[----:B------:R-:W-:-:S03]  /*b2b50*/  LOP3.LUT R6, R6, 0xffff, RZ, 0xc0, !PT ;  /* 0x0000ffff06067812 */ /* 0x000fc600078ec0ff */
[----:B------:R0:W-:Y:S02]  /*b2b60*/  STL [R1+0x804], R5 ;  /* 0x0008040501007387 */ /* 0x0001e40000100800 */
[----:B0-----:R-:W-:-:S05]  /*b2b70*/  PRMT R5, R7, 0x3340, R6 ;  /* 0x0000334007057816 */ /* 0x001fca0000000006 */
[----:B------:R-:W-:Y:S01]  /*b2b80*/  STL [R1+0x800], R5 ;  /* 0x0008000501007387 */ /* 0x000fe20000100800 */
[----:B------:R-:W-:Y:S02]  /*b2b90*/  ISETP.LT.AND P1, PT, R26, UR22, !P0 ;  /* 0x000000161a007c0c */ /* 0x000fe4000c721270 */
[----:B------:R-:W-:Y:S01]  /*b2ba0*/  LOP3.LUT R29, R29, 0xfffeffff, RZ, 0xc0, !PT ;  /* 0xfffeffff1d1d7812 */ /* 0x000fe200078ec0ff */
[----:B------:R-:W-:Y:S01]  /*b2bb0*/  VIADD R4, R22, 0x14 ;  /* 0x0000001416047836 */ /* 0x000fe20000000000 */
[----:B------:R-:W-:Y:S01]  /*b2bc0*/  ISETP.LT.AND P0, PT, R18, UR48, !P0 ;  /* 0x0000003012007c0c */ /* 0x000fe2000c701270 */
[----:B------:R-:W0:Y:S01]  /*b2bd0*/  LDCU UR22, c[0x0][0x398] ;  /* 0x00007300ff1677ac */ /* 0x000e220008000800 */
[----:B------:R-:W-:Y:S02]  /*b2be0*/  LOP3.LUT R9, R9, 0xffff, RZ, 0xc0, !PT ;  /* 0x0000ffff09097812 */ /* 0x000fe400078ec0ff */
[----:B------:R-:W-:Y:S01]  /*b2bf0*/  LOP3.LUT R8, R8, 0xffff, RZ, 0xc0, !PT ;  /* 0x0000ffff08087812 */ /* 0x000fe200078ec0ff */
[----:B------:R-:W0:Y:S04]  /*b2c00*/  LDCU UR48, c[0x0][0x39c] ;  /* 0x00007380ff3077ac */ /* 0x000e280008000800 */
[----:B------:R-:W-:-:S04]  /*b2c10*/  @P1 LOP3.LUT R29, R29, 0x10000, RZ, 0xfc, !PT ;  /* 0x000100001d1d1812 */ /* 0x000fc800078efcff */
[----:B------:R-:W-:Y:S02]  /*b2c20*/  LOP3.LUT R29, R29, 0xffffbfff, RZ, 0xc0, !PT ;  /* 0xffffbfff1d1d7812 */ /* 0x000fe400078ec0ff */
[----:B----4-:R-:W-:Y:S02]  /*b2c30*/  LOP3.LUT R7, R25, 0xffff, RZ, 0xc0, !PT ;  /* 0x0000ffff19077812 */ /* 0x010fe400078ec0ff */
[----:B--2---:R-:W-:Y:S02]  /*b2c40*/  LOP3.LUT R24, R24, 0xffff, RZ, 0xc0, !PT ;  /* 0x0000ffff18187812 */ /* 0x004fe400078ec0ff */
[----:B---3--:R-:W-:-:S04]  /*b2c50*/  LOP3.LUT R6, R27, 0xffff, RZ, 0xc0, !PT ;  /* 0x0000ffff1b067812 */ /* 0x008fc800078ec0ff */
[----:B------:R-:W-:-:S05]  /*b2c60*/  PRMT R25, R24, 0x3340, R6 ;  /* 0x0000334018197816 */ /* 0x000fca0000000006 */
[----:B------:R2:W-:Y:S04]  /*b2c70*/  STL [R1+0x1490], R25 ;  /* 0x0014901901007387 */ /* 0x0005e80000100800 */
[----:B--2---:R-:W2:Y:S01]  /*b2c80*/  LDL.LU R25, [R1+0x10] ;  /* 0x0000100001197983 */ /* 0x004ea20000300800 */
[----:B------:R-:W-:Y:S02]  /*b2c90*/  @P0 LOP3.LUT R29, R29, 0x4000, RZ, 0xfc, !PT ;  /* 0x000040001d1d0812 */ /* 0x000fe400078efcff */
[----:B------:R-:W-:-:S04]  /*b2ca0*/  ISETP.GE.AND P0, PT, R4, UR64, PT ;  /* 0x0000004004007c0c */ /* 0x000fc8000bf06270 */
[----:B-1----:R-:W-:Y:S02]  /*b2cb0*/  ISETP.LT.AND P1, PT, R18, UR20, !P0 ;  /* 0x0000001412007c0c */ /* 0x002fe4000c721270 */
[----:B------:R-:W-:Y:S02]  /*b2cc0*/  LOP3.LUT R29, R29, 0xffffdfff, RZ, 0xc0, !PT ;  /* 0xffffdfff1d1d7812 */ /* 0x000fe400078ec0ff */
[----:B------:R-:W-:Y:S01]  /*b2cd0*/  LOP3.LUT R5, R21, 0xffff, RZ, 0xc0, !PT ;  /* 0x0000ffff15057812 */ /* 0x000fe200078ec0ff */
[----:B------:R-:W-:Y:S01]  /*b2ce0*/  VIADD R4, R22, 0x2c ;  /* 0x0000002c16047836 */ /* 0x000fe20000000000 */
[----:B------:R-:W-:Y:S01]  /*b2cf0*/  ISETP.LT.AND P0, PT, R26, UR46, !P0 ;  /* 0x0000002e1a007c0c */ /* 0x000fe2000c701270 */
[----:B------:R-:W1:Y:S01]  /*b2d00*/  LDCU UR20, c[0x0][0x398] ;  /* 0x00007300ff1477ac */ /* 0x000e620008000800 */
[----:B------:R-:W-:-:S05]  /*b2d10*/  SHF.R.U32.HI R27, RZ, 0x8, R7 ;  /* 0x00000008ff1b7819 */ /* 0x000fca0000011607 */
[----:B------:R-:W-:Y:S01]  /*b2d20*/  @P1 LOP3.LUT R29, R29, 0x2000, RZ, 0xfc, !PT ;  /* 0x000020001d1d1812 */ /* 0x000fe200078efcff */
[----:B------:R-:W-:Y:S01]  /*b2d30*/  UMOV UR64, UR62 ;  /* 0x0000003e00407c82 */ /* 0x000fe20008000000 */
[----:B------:R-:W-:Y:S01]  /*b2d40*/  SHF.R.U32.HI R21, RZ, 0x8, R24 ;  /* 0x00000008ff157819 */ /* 0x000fe20000011618 */
[----:B------:R-:W3:Y:S01]  /*b2d50*/  LDCU UR62, c[0x0][0x398] ;  /* 0x00007300ff3e77ac */ /* 0x000ee20008000800 */
[----:B------:R-:W-:Y:S02]  /*b2d60*/  LOP3.LUT R29, R29, 0xffffefff, RZ, 0xc0, !PT ;  /* 0xffffefff1d1d7812 */ /* 0x000fe400078ec0ff */
[--C-:B------:R-:W-:Y:S01]  /*b2d70*/  PRMT R7, R7, 0x3340, R5.reuse ;  /* 0x0000334007077816 */ /* 0x100fe20000000005 */
[----:B------:R-:W4:Y:S01]  /*b2d80*/  LDCU UR46, c[0x0][0x39c] ;  /* 0x00007380ff2e77ac */ /* 0x000f220008000800 */
[----:B------:R-:W-:Y:S02]  /*b2d90*/  SHF.R.U32.HI R24, RZ, 0x8, R6 ;  /* 0x00000008ff187819 */ /* 0x000fe40000011606 */
[----:B------:R-:W-:Y:S01]  /*b2da0*/  @P0 LOP3.LUT R29, R29, 0x1000, RZ, 0xfc, !PT ;  /* 0x000010001d1d0812 */ /* 0x000fe200078efcff */
[----:B------:R0:W-:Y:S01]  /*b2db0*/  STL [R1+0x14a0], R7 ;  /* 0x0014a00701007387 */ /* 0x0001e20000100800 */
[----:B------:R-:W-:-:S02]  /*b2dc0*/  SHF.R.U32.HI R6, RZ, 0x8, R5 ;  /* 0x00000008ff067819 */ /* 0x000fc40000011605 */
[----:B------:R-:W-:Y:S01]  /*b2dd0*/  ISETP.GE.AND P0, PT, R4, UR16, PT ;  /* 0x0000001004007c0c */ /* 0x000fe2000bf06270 */
[----:B------:R-:W1:Y:S01]  /*b2de0*/  LDCU UR16, c[0x0][0x398] ;  /* 0x00007300ff1077ac */ /* 0x000e620008000800 */
[----:B------:R-:W-:Y:S02]  /*b2df0*/  LOP3.LUT R5, R21, 0xffff, RZ, 0xc0, !PT ;  /* 0x0000ffff15057812 */ /* 0x000fe400078ec0ff */
[----:B------:R-:W4:Y:S01]  /*b2e00*/  LDL.LU R21, [R1+0x3074] ;  /* 0x0030740001157983 */ /* 0x000f220000300800 */
[----:B------:R-:W-:-:S03]  /*b2e10*/  LOP3.LUT R4, R24, 0xffff, RZ, 0xc0, !PT ;  /* 0x0000ffff18047812 */ /* 0x000fc600078ec0ff */
[----:B------:R-:W4:Y:S01]  /*b2e20*/  LDL.LU R24, [R1+0x14d0] ;  /* 0x0014d00001187983 */ /* 0x000f220000300800 */
[----:B0-----:R-:W-:-:S03]  /*b2e30*/  LOP3.LUT R7, R27, 0xffff, RZ, 0xc0, !PT ;  /* 0x0000ffff1b077812 */ /* 0x001fc600078ec0ff */
[----:B------:R-:W4:Y:S01]  /*b2e40*/  LDL.LU R27, [R1+0x14cc] ;  /* 0x0014cc00011b7983 */ /* 0x000f220000300800 */
[----:B------:R-:W-:Y:S02]  /*b2e50*/  PRMT R5, R5, 0x3340, R4 ;  /* 0x0000334005057816 */ /* 0x000fe40000000004 */
[----:B------:R-:W-:-:S03]  /*b2e60*/  LOP3.LUT R6, R6, 0xffff, RZ, 0xc0, !PT ;  /* 0x0000ffff06067812 */ /* 0x000fc600078ec0ff */
[----:B------:R0:W-:Y:S02]  /*b2e70*/  STL [R1+0x610], R5 ;  /* 0x0006100501007387 */ /* 0x0001e40000100800 */
[----:B0-----:R-:W-:-:S05]  /*b2e80*/  PRMT R5, R7, 0x3340, R6 ;  /* 0x0000334007057816 */ /* 0x001fca0000000006 */
[----:B------:R5:W-:Y:S02]  /*b2e90*/  STL [R1+0x76c], R5 ;  /* 0x00076c0501007387 */ /* 0x000be40000100800 */
[----:B-----5:R-:W-:Y:S02]  /*b2ea0*/  LOP3.LUT R5, R28, 0xffff, RZ, 0xc0, !PT ;  /* 0x0000ffff1c057812 */ /* 0x020fe400078ec0ff */
[----:B------:R-:W5:Y:S01]  /*b2eb0*/  LDL.LU R28, [R1+0x3070] ;  /* 0x00307000011c7983 */ /* 0x000f620000300800 */
[----:B------:R-:W-:Y:S02]  /*b2ec0*/  ISETP.LT.AND P1, PT, R26, UR18, !P0 ;  /* 0x000000121a007c0c */ /* 0x000fe4000c721270 */
[----:B------:R-:W-:Y:S01]  /*b2ed0*/  LOP3.LUT R29, R29, 0xfffff7ff, RZ, 0xc0, !PT ;  /* 0xfffff7ff1d1d7812 */ /* 0x000fe200078ec0ff */
[----:B------:R-:W-:Y:S01]  /*b2ee0*/  VIADD R4, R22, 0x15 ;  /* 0x0000001516047836 */ /* 0x000fe20000000000 */
[----:B-1----:R-:W-:Y:S01]  /*b2ef0*/  ISETP.LT.AND P0, PT, R18, UR20, !P0 ;  /* 0x0000001412007c0c */ /* 0x002fe2000c701270 */
[----:B------:R-:W0:Y:S01]  /*b2f00*/  LDCU UR20, c[0x0][0x398] ;  /* 0x00007300ff1477ac */ /* 0x000e220008000800 */
[----:B------:R-:W1:Y:S01]  /*b2f10*/  LDCU UR18, c[0x0][0x398] ;  /* 0x00007300ff1277ac */ /* 0x000e620008000800 */
[----:B--2---:R-:W-:-:S02]  /*b2f20*/  LOP3.LUT R6, R25, 0xffff, RZ, 0xc0, !PT ;  /* 0x0000ffff19067812 */ /* 0x004fc400078ec0ff */
[----:B------:R-:W2:Y:S04]  /*b2f30*/  LDL.LU R25, [R1+0x14b4] ;  /* 0x0014b40001197983 */ /* 0x000ea80000300800 */
[----:B------:R-:W-:-:S04]  /*b2f40*/  @P1 LOP3.LUT R29, R29, 0x800, RZ, 0xfc, !PT ;  /* 0x000008001d1d1812 */ /* 0x000fc800078efcff */
[----:B------:R-:W-:-:S04]  /*b2f50*/  LOP3.LUT R29, R29, 0xfffffdff, RZ, 0xc0, !PT ;  /* 0xfffffdff1d1d7812 */ /* 0x000fc800078ec0ff */
[----:B------:R-:W-:Y:S02]  /*b2f60*/  @P0 LOP3.LUT R29, R29, 0x200, RZ, 0xfc, !PT ;  /* 0x000002001d1d0812 */ /* 0x000fe400078efcff */
[----:B------:R-:W-:-:S04]  /*b2f70*/  ISETP.GE.AND P0, PT, R4, UR66, PT ;  /* 0x0000004204007c0c */ /* 0x000fc8000bf06270 */
[----:B------:R-:W-:Y:S02]  /*b2f80*/  ISETP.LT.AND P1, PT, R18, UR22, !P0 ;  /* 0x0000001612007c0c */ /* 0x000fe4000c721270 */
[----:B------:R-:W-:Y:S01]  /*b2f90*/  LOP3.LUT R29, R29, 0xfffffbff, RZ, 0xc0, !PT ;  /* 0xfffffbff1d1d7812 */ /* 0x000fe200078ec0ff */
[----:B------:R-:W-:Y:S01]  /*b2fa0*/  VIADD R4, R22, 0x2b ;  /* 0x0000002b16047836 */ /* 0x000fe20000000000 */
[----:B---3--:R-:W-:Y:S01]  /*b2fb0*/  ISETP.LT.AND P0, PT, R26, UR62, !P0 ;  /* 0x0000003e1a007c0c */ /* 0x008fe2000c701270 */
[----:B------:R-:W3:Y:S01]  /*b2fc0*/  LDCU UR62, c[0x0][0x398] ;  /* 0x00007300ff3e77ac */ /* 0x000ee20008000800 */
[----:B----4-:R-:W-:Y:S02]  /*b2fd0*/  LOP3.LUT R24, R24, 0xffff, RZ, 0xc0, !PT ;  /* 0x0000ffff18187812 */ /* 0x010fe400078ec0ff */
[----:B------:R-:W-:Y:S01]  /*b2fe0*/  LOP3.LUT R7, R27, 0xffff, RZ, 0xc0, !PT ;  /* 0x0000ffff1b077812 */ /* 0x000fe200078ec0ff */
[----:B------:R-:W-:-:S04]  /*b2ff0*/  UMOV UR66, UR64 ;  /* 0x0000004000427c82 */ /* 0x000fc80008000000 */
[----:B------:R-:W-:Y:S01]  /*b3000*/  @P1 LOP3.LUT R29, R29, 0x400, RZ, 0xfc, !PT ;  /* 0x000004001d1d1812 */ /* 0x000fe200078efcff */
[----:B------:R-:W4:Y:S03]  /*b3010*/  LDCU UR64, c[0x0][0x398] ;  /* 0x00007300ff4077ac */ /* 0x000f260008000800 */
[----:B------:R-:W-:Y:S01]  /*b3020*/  LOP3.LUT R29, R29, 0xffffff7f, RZ, 0xc0, !PT ;  /* 0xffffff7f1d1d7812 */ /* 0x000fe200078ec0ff */
[----:B------:R-:W1:Y:S03]  /*b3030*/  LDCU UR22, c[0x0][0x39c] ;  /* 0x00007380ff1677ac */ /* 0x000e660008000800 */
[----:B------:R-:W-:Y:S02]  /*b3040*/  @P0 LOP3.LUT R29, R29, 0x80, RZ, 0xfc, !PT ;  /* 0x000000801d1d0812 */ /* 0x000fe400078efcff */
[----:B------:R-:W-:Y:S01]  /*b3050*/  ISETP.GE.AND P0, PT, R4, UR14, PT ;  /* 0x0000000e04007c0c */ /* 0x000fe2000bf06270 */
[----:B------:R-:W1:Y:S01]  /*b3060*/  LDCU UR14, c[0x0][0x398] ;  /* 0x00007300ff0e77ac */ /* 0x000e620008000800 */
[----:B------:R-:W-:-:S02]  /*b3070*/  PRMT R4, R24, 0x3340, R6 ;  /* 0x0000334018047816 */ /* 0x000fc40000000006 */
[----:B------:R-:W-:Y:S01]  /*b3080*/  ISETP.LT.AND P1, PT, R26, UR16, !P0 ;  /* 0x000000101a007c0c */ /* 0x000fe2000c721270 */
[----:B------:R-:W1:Y:S01]  /*b3090*/  LDCU UR16, c[0x0][0x398] ;  /* 0x00007300ff1077ac */ /* 0x000e620008000800 */
[----:B0-----:R-:W-:Y:S01]  /*b30a0*/  ISETP.LT.AND P0, PT, R18, UR20, !P0 ;  /* 0x0000001412007c0c */ /* 0x001fe2000c701270 */
[----:B------:R0:W-:Y:S01]  /*b30b0*/  STL [R1+0x173c], R4 ;  /* 0x00173c0401007387 */ /* 0x0001e20000100800 */
[----:B------:R-:W-:Y:S01]  /*b30c0*/  SHF.R.U32.HI R27, RZ, 0x8, R24 ;  /* 0x00000008ff1b7819 */ /* 0x000fe20000011618 */
[----:B------:R-:W1:Y:S01]  /*b30d0*/  LDCU UR20, c[0x0][0x39c] ;  /* 0x00007380ff1477ac */ /* 0x000e620008000800 */
[----:B------:R-:W-:Y:S02]  /*b30e0*/  LOP3.LUT R29, R29, 0xfffffeff, RZ, 0xc0, !PT ;  /* 0xfffffeff1d1d7812 */ /* 0x000fe400078ec0ff */
[----:B------:R-:W-:Y:S02]  /*b30f0*/  SHF.R.U32.HI R24, RZ, 0x8, R7 ;  /* 0x00000008ff187819 */ /* 0x000fe40000011607 */
[----:B------:R-:W-:-:S02]  /*b3100*/  PRMT R7, R7, 0x3340, R5 ;  /* 0x0000334007077816 */ /* 0x000fc40000000005 */
[----:B0-----:R-:W-:Y:S02]  /*b3110*/  SHF.R.U32.HI R4, RZ, 0x8, R6 ;  /* 0x00000008ff047819 */ /* 0x001fe40000011606 */
[----:B------:R-:W-:Y:S02]  /*b3120*/  SHF.R.U32.HI R6, RZ, 0x8, R5 ;  /* 0x00000008ff067819 */ /* 0x000fe40000011605 */
[----:B------:R-:W-:Y:S02]  /*b3130*/  LOP3.LUT R5, R27, 0xffff, RZ, 0xc0, !PT ;  /* 0x0000ffff1b057812 */ /* 0x000fe400078ec0ff */
[----:B------:R-:W-:Y:S02]  /*b3140*/  LOP3.LUT R4, R4, 0xffff, RZ, 0xc0, !PT ;  /* 0x0000ffff04047812 */ /* 0x000fe400078ec0ff */
[----:B------:R-:W-:Y:S02]  /*b3150*/  @P1 LOP3.LUT R29, R29, 0x100, RZ, 0xfc, !PT ;  /* 0x000001001d1d1812 */ /* 0x000fe400078efcff */
[----:B------:R-:W-:Y:S01]  /*b3160*/  PRMT R5, R5, 0x3340, R4 ;  /* 0x0000334005057816 */ /* 0x000fe20000000004 */
[----:B------:R-:W-:Y:S01]  /*b3170*/  VIADD R4, R22, 0x16 ;  /* 0x0000001616047836 */ /* 0x000fe20000000000 */
[----:B------:R-:W-:Y:S01]  /*b3180*/  LOP3.LUT R29, R29, 0xffffffbf, RZ, 0xc0, !PT ;  /* 0xffffffbf1d1d7812 */ /* 0x000fe200078ec0ff */
[----:B------:R0:W-:Y:S03]  /*b3190*/  STL [R1+0x151c], R7 ;  /* 0x00151c0701007387 */ /* 0x0001e60000100800 */
[----:B------:R-:W-:-:S02]  /*b31a0*/  @P0 LOP3.LUT R29, R29, 0x40, RZ, 0xfc, !PT ;  /* 0x000000401d1d0812 */ /* 0x000fc400078efcff */
[----:B------:R-:W-:Y:S02]  /*b31b0*/  ISETP.GE.AND P0, PT, R4, UR68, PT ;  /* 0x0000004404007c0c */ /* 0x000fe4000bf06270 */
[----:B------:R-:W-:Y:S02]  /*b31c0*/  LOP3.LUT R6, R6, 0xffff, RZ, 0xc0, !PT ;  /* 0x0000ffff06067812 */ /* 0x000fe400078ec0ff */
[----:B-1----:R-:W-:Y:S02]  /*b31d0*/  ISETP.LT.AND P1, PT, R18, UR18, !P0 ;  /* 0x0000001212007c0c */ /* 0x002fe4000c721270 */
[----:B0-----:R-:W-:Y:S01]  /*b31e0*/  LOP3.LUT R7, R24, 0xffff, RZ, 0xc0, !PT ;  /* 0x0000ffff18077812 */ /* 0x001fe200078ec0ff */
[----:B------:R0:W-:Y:S01]  /*b31f0*/  STL [R1+0x7ec], R5 ;  /* 0x0007ec0501007387 */ /* 0x0001e20000100800 */
[----:B---3--:R-:W-:Y:S02]  /*b3200*/  ISETP.LT.AND P0, PT, R26, UR62, !P0 ;  /* 0x0000003e1a007c0c */ /* 0x008fe4000c701270 */
[----:B------:R-:W-:Y:S01]  /*b3210*/  LOP3.LUT R29, R29, 0xffffffdf, RZ, 0xc0, !PT ;  /* 0xffffffdf1d1d7812 */ /* 0x000fe200078ec0ff */
[----:B------:R-:W-:Y:S01]  /*b3220*/  VIADD R4, R22, 0x2a ;  /* 0x0000002a16047836 */ /* 0x000fe20000000000 */
[----:B------:R-:W1:Y:S01]  /*b3230*/  LDCU UR62, c[0x0][0x398] ;  /* 0x00007300ff3e77ac */ /* 0x000e620008000800 */
[----:B------:R-:W-:Y:S01]  /*b3240*/  UMOV UR68, UR66 ;  /* 0x0000004200447c82 */ /* 0x000fe20008000000 */
[----:B0-----:R-:W-:Y:S01]  /*b3250*/  PRMT R5, R7, 0x3340, R6 ;  /* 0x0000334007057816 */ /* 0x001fe20000000006 */
[----:B------:R-:W0:Y:S04]  /*b3260*/  LDCU UR66, c[0x0][0x398] ;  /* 0x00007300ff4277ac */ /* 0x000e280008000800 */
[----:B------:R5:W-:Y:S01]  /*b3270*/  STL [R1+0x7e8], R5 ;  /* 0x0007e80501007387 */ /* 0x000be20000100800 */
[----:B------:R-:W-:Y:S01]  /*b3280*/  @P1 LOP3.LUT R29, R29, 0x20, RZ, 0xfc, !PT ;  /* 0x000000201d1d1812 */ /* 0x000fe200078efcff */
[----:B------:R-:W3:Y:S01]  /*b3290*/  LDCU UR18, c[0x0][0x39c] ;  /* 0x00007380ff1277ac */ /* 0x000ee20008000800 */
[----:B-----5:R-:W-:-:S02]  /*b32a0*/  LOP3.LUT R5, R28, 0xffff, RZ, 0xc0, !PT ;  /* 0x0000ffff1c057812 */ /* 0x020fc400078ec0ff */
[----:B------:R-:W5:Y:S01]  /*b32b0*/  LDL.LU R28, [R1+0x306c] ;  /* 0x00306c00011c7983 */ /* 0x000f620000300800 */
[----:B------:R-:W-:-:S03]  /*b32c0*/  LOP3.LUT R29, R29, 0xffffffef, RZ, 0xc0, !PT ;  /* 0xffffffef1d1d7812 */ /* 0x000fc600078ec0ff */
[----:B------:R-:W3:Y:S01]  /*b32d0*/  LDL.LU R27, [R1+0x149c] ;  /* 0x00149c00011b7983 */ /* 0x000ee20000300800 */
[----:B------:R-:W-:Y:S02]  /*b32e0*/  @P0 LOP3.LUT R29, R29, 0x10, RZ, 0xfc, !PT ;  /* 0x000000101d1d0812 */ /* 0x000fe400078efcff */
[----:B------:R-:W-:Y:S01]  /*b32f0*/  ISETP.GE.AND P0, PT, R4, UR12, PT ;  /* 0x0000000c04007c0c */ /* 0x000fe2000bf06270 */
[----:B------:R-:W0:Y:S01]  /*b3300*/  LDCU UR12, c[0x0][0x398] ;  /* 0x00007300ff0c77ac */ /* 0x000e220008000800 */
[----:B------:R-:W-:Y:S02]  /*b3310*/  SHF.R.U32.HI R7, RZ, 0x8, R5 ;  /* 0x00000008ff077819 */ /* 0x000fe40000011605 */
[----:B------:R-:W-:Y:S02]  /*b3320*/  PRMT R5, R5, 0x3340, R8 ;  /* 0x0000334005057816 */ /* 0x000fe40000000008 */
[----:B--2---:R-:W-:Y:S02]  /*b3330*/  LOP3.LUT R6, R25, 0xffff, RZ, 0xc0, !PT ;  /* 0x0000ffff19067812 */ /* 0x004fe400078ec0ff */
[----:B------:R-:W2:Y:S02]  /*b3340*/  LDL.LU R25, [R1+0x1498] ;  /* 0x0014980001197983 */ /* 0x000ea40000300800 */
[----:B------:R-:W-:-:S02]  /*b3350*/  PRMT R4, R6, 0x3340, R9 ;  /* 0x0000334006047816 */ /* 0x000fc40000000009 */
[----:B------:R-:W-:-:S03]  /*b3360*/  SHF.R.U32.HI R24, RZ, 0x8, R6 ;  /* 0x00000008ff187819 */ /* 0x000fc60000011606 */
[----:B------:R0:W-:Y:S01]  /*b3370*/  STL [R1+0x1518], R4 ;  /* 0x0015180401007387 */ /* 0x0001e20000100800 */
[----:B------:R-:W-:Y:S02]  /*b3380*/  SHF.R.U32.HI R6, RZ, 0x8, R8 ;  /* 0x00000008ff067819 */ /* 0x000fe40000011608 */
[----:B0-----:R-:W-:Y:S02]  /*b3390*/  SHF.R.U32.HI R4, RZ, 0x8, R9 ;  /* 0x00000008ff047819 */ /* 0x001fe40000011609 */
[----:B------:R-:W2:Y:S04]  /*b33a0*/  LDL.LU R9, [R1+0x1534] ;  /* 0x0015340001097983 */ /* 0x000ea80000300800 */
[----:B------:R-:W2:Y:S01]  /*b33b0*/  LDL.LU R8, [R1+0x1538] ;  /* 0x0015380001087983 */ /* 0x000ea20000300800 */
[----:B------:R-:W-:Y:S01]  /*b33c0*/  ISETP.LT.AND P1, PT, R26, UR16, !P0 ;  /* 0x000000101a007c0c */ /* 0x000fe2000c721270 */
[----:B------:R-:W0:Y:S01]  /*b33d0*/  LDCU UR16, c[0x0][0x39c] ;  /* 0x00007380ff1077ac */ /* 0x000e220008000800 */
[----:B----4-:R-:W-:-:S02]  /*b33e0*/  ISETP.LT.AND P0, PT, R18, UR64, !P0 ;  /* 0x0000004012007c0c */ /* 0x010fc4000c701270 */
[----:B------:R-:W-:Y:S01]  /*b33f0*/  LOP3.LUT R29, R29, 0xfffffff7, RZ, 0xc0, !PT ;  /* 0xfffffff71d1d7812 */ /* 0x000fe200078ec0ff */
[----:B------:R4:W-:Y:S01]  /*b3400*/  STL [R1+0x1504], R5 ;  /* 0x0015040501007387 */ /* 0x0009e20000100800 */
[----:B------:R-:W-:Y:S01]  /*b3410*/  LOP3.LUT R4, R4, 0xffff, RZ, 0xc0, !PT ;  /* 0x0000ffff04047812 */ /* 0x000fe200078ec0ff */
[----:B------:R-:W0:Y:S06]  /*b3420*/  LDCU UR64, c[0x0][0x398] ;  /* 0x00007300ff4077ac */ /* 0x000e2c0008000800 */
[----:B------:R-:W-:Y:S02]  /*b3430*/  @P1 LOP3.LUT R29, R29, 0x8, RZ, 0xfc, !PT ;  /* 0x000000081d1d1812 */ /* 0x000fe400078efcff */
[----:B----4-:R-:W-:-:S02]  /*b3440*/  LOP3.LUT R5, R24, 0xffff, RZ, 0xc0, !PT ;  /* 0x0000ffff18057812 */ /* 0x010fc400078ec0ff */
[----:B------:R-:W-:Y:S02]  /*b3450*/  LOP3.LUT R29, R29, 0xfffffffd, RZ, 0xc0, !PT ;  /* 0xfffffffd1d1d7812 */ /* 0x000fe400078ec0ff */
[----:B------:R-:W-:Y:S01]  /*b3460*/  PRMT R5, R5, 0x3340, R4 ;  /* 0x0000334005057816 */ /* 0x000fe20000000004 */
[----:B------:R-:W-:Y:S01]  /*b3470*/  VIADD R4, R22, 0x17 ;  /* 0x0000001716047836 */ /* 0x000fe20000000000 */
[----:B------:R-:W-:-:S04]  /*b3480*/  @P0 LOP3.LUT R29, R29, 0x2, RZ, 0xfc, !PT ;  /* 0x000000021d1d0812 */ /* 0x000fc800078efcff */
[----:B------:R-:W-:-:S04]  /*b3490*/  ISETP.GE.AND P0, PT, R4, UR70, PT ;  /* 0x0000004604007c0c */ /* 0x000fc8000bf06270 */
[----:B------:R-:W-:Y:S01]  /*b34a0*/  ISETP.LT.AND P1, PT, R18, UR14, !P0 ;  /* 0x0000000e12007c0c */ /* 0x000fe2000c721270 */
[----:B------:R-:W-:Y:S01]  /*b34b0*/  VIADD R4, R22, 0x29 ;  /* 0x0000002916047836 */ /* 0x000fe20000000000 */
[----:B-1----:R-:W-:Y:S02]  /*b34c0*/  ISETP.LT.AND P0, PT, R26, UR62, !P0 ;  /* 0x0000003e1a007c0c */ /* 0x002fe4000c701270 */
[----:B------:R-:W-:Y:S02]  /*b34d0*/  LOP3.LUT R7, R7, 0xffff, RZ, 0xc0, !PT ;  /* 0x0000ffff07077812 */ /* 0x000fe400078ec0ff */
[----:B------:R-:W-:Y:S01]  /*b34e0*/  LOP3.LUT R6, R6, 0xffff, RZ, 0xc0, !PT ;  /* 0x0000ffff06067812 */ /* 0x000fe200078ec0ff */
[----:B------:R1:W-:Y:S01]  /*b34f0*/  STL [R1+0x7e0], R5 ;  /* 0x0007e00501007387 */ /* 0x0003e20000100800 */
[----:B------:R-:W-:Y:S01]  /*b3500*/  LOP3.LUT R29, R29, 0xfffffffb, RZ, 0xc0, !PT ;  /* 0xfffffffb1d1d7812 */ /* 0x000fe200078ec0ff */
[----:B------:R-:W4:Y:S04]  /*b3510*/  LDCU UR62, c[0x0][0x398] ;  /* 0x00007300ff3e77ac */ /* 0x000f280008000800 */
[----:B------:R-:W-:-:S02]  /*b3520*/  @P1 LOP3.LUT R29, R29, 0x4, RZ, 0xfc, !PT ;  /* 0x000000041d1d1812 */ /* 0x000fc400078efcff */
[----:B-----5:R-:W-:Y:S02]  /*b3530*/  LOP3.LUT R28, R28, 0x7fffffff, RZ, 0xc0, !PT ;  /* 0x7fffffff1c1c7812 */ /* 0x020fe400078ec0ff */
[----:B--2---:R-:W-:Y:S01]  /*b3540*/  LOP3.LUT R8, R8, 0xffff, RZ, 0xc0, !PT ;  /* 0x0000ffff08087812 */ /* 0x004fe200078ec0ff */
[----:B------:R-:W-:Y:S01]  /*b3550*/  UMOV UR70, UR68 ;  /* 0x0000004400467c82 */ /* 0x000fe20008000000 */
[----:B------:R-:W-:Y:S01]  /*b3560*/  @P0 LOP3.LUT R28, R28, 0x80000000, RZ, 0xfc, !PT ;  /* 0x800000001c1c0812 */ /* 0x000fe200078efcff */
[----:B------:R-:W2:Y:S01]  /*b3570*/  LDCU UR68, c[0x0][0x398] ;  /* 0x00007300ff4477ac */ /* 0x000ea20008000800 */
[----:B------:R-:W-:Y:S02]  /*b3580*/  ISETP.GE.AND P0, PT, R4, UR10, PT ;  /* 0x0000000a04007c0c */ /* 0x000fe4000bf06270 */
[----:B------:R-:W-:Y:S01]  /*b3590*/  LOP3.LUT R29, R29, 0xfffffffe, RZ, 0xc0, !PT ;  /* 0xfffffffe1d1d7812 */ /* 0x000fe200078ec0ff */
[----:B------:R-:W5:Y:S01]  /*b35a0*/  LDCU UR14, c[0x0][0x39c] ;  /* 0x00007380ff0e77ac */ /* 0x000f620008000800 */
[----:B------:R-:W-:-:S02]  /*b35b0*/  ISETP.LT.AND P1, PT, R26, UR12, !P0 ;  /* 0x0000000c1a007c0c */ /* 0x000fc4000c721270 */
[----:B-1----:R-:W-:Y:S01]  /*b35c0*/  PRMT R5, R7, 0x3340, R6 ;  /* 0x0000334007057816 */ /* 0x002fe20000000006 */
[----:B------:R-:W1:Y:S01]  /*b35d0*/  LDCU UR12, c[0x0][0x39c] ;  /* 0x00007380ff0c77ac */ /* 0x000e620008000800 */
[----:B---3--:R-:W-:-:S03]  /*b35e0*/  LOP3.LUT R6, R27, 0xffff, RZ, 0xc0, !PT ;  /* 0x0000ffff1b067812 */ /* 0x008fc600078ec0ff */
[----:B------:R-:W-:Y:S01]  /*b35f0*/  STL [R1+0x7dc], R5 ;  /* 0x0007dc0501007387 */ /* 0x000fe20000100800 */
[----:B------:R-:W-:Y:S01]  /*b3600*/  PRMT R4, R8, 0x3340, R6 ;  /* 0x0000334008047816 */ /* 0x000fe20000000006 */
[----:B------:R-:W3:Y:S04]  /*b3610*/  LDCU UR10, c[0x0][0x39c] ;  /* 0x00007380ff0a77ac */ /* 0x000ee80008000800 */
[----:B------:R-:W-:-:S05]  /*b3620*/  @P1 LOP3.LUT R29, R29, 0x1, RZ, 0xfc, !PT ;  /* 0x000000011d1d1812 */ /* 0x000fca00078efcff */
[----:B------:R0:W-:Y:S04]  /*b3630*/  STL [R1+0x2fd4], R29 ;  /* 0x002fd41d01007387 */ /* 0x0001e80000100800 */
[----:B0-----:R-:W2:Y:S04]  /*b3640*/  LDL.LU R29, [R1+0x1514] ;  /* 0x00151400011d7983 */ /* 0x001ea80000300800 */
[----:B------:R-:W2:Y:S04]  /*b3650*/  LDL.LU R24, [R1+0x14ec] ;  /* 0x0014ec0001187983 */ /* 0x000ea80000300800 */
[----:B------:R0:W-:Y:S04]  /*b3660*/  STL [R1+0x14e4], R4 ;  /* 0x0014e40401007387 */ /* 0x0001e80000100800 */
[----:B------:R-:W2:Y:S01]  /*b3670*/  LDL.LU R27, [R1+0x74] ;  /* 0x00007400011b7983 */ /* 0x000ea20000300800 */
[----:B------:R-:W-:-:S03]  /*b3680*/  LOP3.LUT R5, R25, 0xffff, RZ, 0xc0, !PT ;  /* 0x0000ffff19057812 */ /* 0x000fc600078ec0ff */
[----:B------:R-:W3:Y:S01]  /*b3690*/  LDL.LU R25, [R1+0x1c] ;  /* 0x00001c0001197983 */ /* 0x000ee20000300800 */
[----:B------:R-:W-:Y:S02]  /*b36a0*/  LOP3.LUT R7, R9, 0xffff, RZ, 0xc0, !PT ;  /* 0x0000ffff09077812 */ /* 0x000fe400078ec0ff */
[----:B------:R-:W-:Y:S02]  /*b36b0*/  SHF.R.U32.HI R9, RZ, 0x8, R8 ;  /* 0x00000008ff097819 */ /* 0x000fe40000011608 */
[----:B0-----:R-:W-:Y:S02]  /*b36c0*/  SHF.R.U32.HI R4, RZ, 0x8, R6 ;  /* 0x00000008ff047819 */ /* 0x001fe40000011606 */
[----:B------:R-:W-:Y:S02]  /*b36d0*/  SHF.R.U32.HI R8, RZ, 0x8, R7 ;  /* 0x00000008ff087819 */ /* 0x000fe40000011607 */
[--C-:B------:R-:W-:Y:S02]  /*b36e0*/  PRMT R7, R7, 0x3340, R5.reuse ;  /* 0x0000334007077816 */ /* 0x100fe40000000005 */
[----:B------:R-:W-:-:S02]  /*b36f0*/  SHF.R.U32.HI R6, RZ, 0x8, R5 ;  /* 0x00000008ff067819 */ /* 0x000fc40000011605 */
[----:B------:R-:W-:Y:S02]  /*b3700*/  LOP3.LUT R5, R9, 0xffff, RZ, 0xc0, !PT ;  /* 0x0000ffff09057812 */ /* 0x000fe400078ec0ff */
[----:B------:R-:W-:Y:S01]  /*b3710*/  LOP3.LUT R4, R4, 0xffff, RZ, 0xc0, !PT ;  /* 0x0000ffff04047812 */ /* 0x000fe200078ec0ff */
[----:B------:R0:W-:Y:S01]  /*b3720*/  STL [R1+0x14d8], R7 ;  /* 0x0014d80701007387 */ /* 0x0001e20000100800 */
[----:B------:R-:W-:Y:S02]  /*b3730*/  LOP3.LUT R6, R6, 0xffff, RZ, 0xc0, !PT ;  /* 0x0000ffff06067812 */ /* 0x000fe400078ec0ff */
[----:B------:R-:W-:Y:S02]  /*b3740*/  PRMT R5, R5, 0x3340, R4 ;  /* 0x0000334005057816 */ /* 0x000fe40000000004 */
[----:B0-----:R-:W-:-:S03]  /*b3750*/  LOP3.LUT R7, R8, 0xffff, RZ, 0xc0, !PT ;  /* 0x0000ffff08077812 */ /* 0x001fc600078ec0ff */
[----:B------:R0:W-:Y:S02]  /*b3760*/  STL [R1+0x7d8], R5 ;  /* 0x0007d80501007387 */ /* 0x0001e40000100800 */
[----:B0-----:R-:W-:-:S05]  /*b3770*/  PRMT R5, R7, 0x3340, R6 ;  /* 0x0000334007057816 */ /* 0x001fca0000000006 */
[----:B------:R3:W-:Y:S01]  /*b3780*/  STL [R1+0x7d4], R5 ;  /* 0x0007d40501007387 */ /* 0x0007e20000100800 */
[----:B------:R-:W-:Y:S01]  /*b3790*/  ISETP.LT.AND P0, PT, R18, UR66, !P0 ;  /* 0x0000004212007c0c */ /* 0x000fe2000c701270 */
[----:B------:R-:W-:Y:S01]  /*b37a0*/  VIADD R4, R22, 0x18 ;  /* 0x0000001816047836 */ /* 0x000fe20000000000 */
[----:B------:R-:W-:Y:S01]  /*b37b0*/  LOP3.LUT R28, R28, 0xbfffffff, RZ, 0xc0, !PT ;  /* 0xbfffffff1c1c7812 */ /* 0x000fe200078ec0ff */
[----:B------:R-:W0:Y:S10]  /*b37c0*/  LDCU UR66, c[0x0][0x398] ;  /* 0x00007300ff4277ac */ /* 0x000e340008000800 */
[----:B------:R-:W-:-:S02]  /*b37d0*/  @P0 LOP3.LUT R28, R28, 0x40000000, RZ, 0xfc, !PT ;  /* 0x400000001c1c0812 */ /* 0x000fc400078efcff */
[----:B------:R-:W-:Y:S02]  /*b37e0*/  ISETP.GE.AND P0, PT, R4, UR72, PT ;  /* 0x0000004804007c0c */ /* 0x000fe4000bf06270 */
[----:B--2---:R-:W-:Y:S02]  /*b37f0*/  LOP3.LUT R6, R27, 0xffff, RZ, 0xc0, !PT ;  /* 0x0000ffff1b067812 */ /* 0x004fe400078ec0ff */
[----:B---3--:R-:W-:Y:S01]  /*b3800*/  LOP3.LUT R5, R25, 0xffff, RZ, 0xc0, !PT ;  /* 0x0000ffff19057812 */ /* 0x008fe200078ec0ff */
[----:B------:R-:W2:Y:S01]  /*b3810*/  LDL.LU R27, [R1+0x1500] ;  /* 0x00150000011b7983 */ /* 0x000ea20000300800 */
[----:B------:R-:W-:Y:S01]  /*b3820*/  LOP3.LUT R28, R28, 0xdfffffff, RZ, 0xc0, !PT ;  /* 0xdfffffff1c1c7812 */ /* 0x000fe200078ec0ff */
[----:B------:R-:W-:Y:S01]  /*b3830*/  VIADD R4, R22, 0x28 ;  /* 0x0000002816047836 */ /* 0x000fe20000000000 */
[----:B------:R-:W-:Y:S01]  /*b3840*/  LOP3.LUT R8, R29, 0xffff, RZ, 0xc0, !PT ;  /* 0x0000ffff1d087812 */ /* 0x000fe200078ec0ff */
[----:B------:R-:W3:Y:S01]  /*b3850*/  LDL.LU R25, [R1+0x14c8] ;  /* 0x0014c80001197983 */ /* 0x000ee20000300800 */
[----:B----4-:R-:W-:Y:S01]  /*b3860*/  ISETP.LT.AND P1, PT, R18, UR62, !P0 ;  /* 0x0000003e12007c0c */ /* 0x010fe2000c721270 */
[----:B------:R-:W4:Y:S01]  /*b3870*/  LDCU UR72, c[0x0][0x39c] ;  /* 0x00007380ff4877ac */ /* 0x000f220008000800 */
[----:B------:R-:W-:-:S02]  /*b3880*/  ISETP.LT.AND P0, PT, R26, UR64, !P0 ;  /* 0x000000401a007c0c */ /* 0x000fc4000c701270 */
[----:B------:R-:W-:Y:S01]  /*b3890*/  LOP3.LUT R7, R24, 0xffff, RZ, 0xc0, !PT ;  /* 0x0000ffff18077812 */ /* 0x000fe200078ec0ff */
[----:B------:R-:W0:Y:S01]  /*b38a0*/  LDCU UR64, c[0x0][0x398] ;  /* 0x00007300ff4077ac */ /* 0x000e220008000800 */
[----:B------:R-:W-:Y:S01]  /*b38b0*/  SHF.R.U32.HI R9, RZ, 0x8, R8 ;  /* 0x00000008ff097819 */ /* 0x000fe20000011608 */
[----:B------:R-:W0:Y:S06]  /*b38c0*/  LDCU UR62, c[0x0][0x398] ;  /* 0x00007300ff3e77ac */ /* 0x000e2c0008000800 */
[----:B------:R-:W-:-:S04]  /*b38d0*/  @P1 LOP3.LUT R28, R28, 0x20000000, RZ, 0xfc, !PT ;  /* 0x200000001c1c1812 */ /* 0x000fc800078efcff */
[----:B------:R-:W-:-:S04]  /*b38e0*/  LOP3.LUT R28, R28, 0xefffffff, RZ, 0xc0, !PT ;  /* 0xefffffff1c1c7812 */ /* 0x000fc800078ec0ff */
[----:B------:R-:W-:Y:S02]  /*b38f0*/  @P0 LOP3.LUT R28, R28, 0x10000000, RZ, 0xfc, !PT ;  /* 0x100000001c1c0812 */ /* 0x000fe400078efcff */
[----:B------:R-:W-:Y:S01]  /*b3900*/  ISETP.GE.AND P0, PT, R4, UR8, PT ;  /* 0x0000000804007c0c */ /* 0x000fe2000bf06270 */
[----:B------:R-:W1:Y:S01]  /*b3910*/  LDCU UR8, c[0x0][0x39c] ;  /* 0x00007380ff0877ac */ /* 0x000e620008000800 */
[----:B------:R-:W-:Y:S02]  /*b3920*/  PRMT R4, R8, 0x3340, R6 ;  /* 0x0000334008047816 */ /* 0x000fe40000000006 */
[----:B0-----:R-:W-:Y:S01]  /*b3930*/  ISETP.LT.AND P1, PT, R26, UR66, !P0 ;  /* 0x000000421a007c0c */ /* 0x001fe2000c721270 */
[----:B------:R-:W0:Y:S01]  /*b3940*/  LDCU UR66, c[0x0][0x398] ;  /* 0x00007300ff4277ac */ /* 0x000e220008000800 */
[----:B------:R-:W-:Y:S01]  /*b3950*/  ISETP.LT.AND P0, PT, R18, UR68, !P0 ;  /* 0x0000004412007c0c */ /* 0x000fe2000c701270 */
[----:B------:R4:W-:Y:S01]  /*b3960*/  STL [R1+0x14d4], R4 ;  /* 0x0014d40401007387 */ /* 0x0009e20000100800 */
[----:B------:R-:W-:Y:S01]  /*b3970*/  LOP3.LUT R28, R28, 0xf7ffffff, RZ, 0xc0, !PT ;  /* 0xf7ffffff1c1c7812 */ /* 0x000fe200078ec0ff */
[----:B------:R-:W0:Y:S01]  /*b3980*/  LDCU UR68, c[0x0][0x398] ;  /* 0x00007300ff4477ac */ /* 0x000e220008000800 */
[----:B------:R-:W-:-:S02]  /*b3990*/  SHF.R.U32.HI R8, RZ, 0x8, R7 ;  /* 0x00000008ff087819 */ /* 0x000fc40000011607 */
[--C-:B------:R-:W-:Y:S02]  /*b39a0*/  PRMT R7, R7, 0x3340, R5.reuse ;  /* 0x0000334007077816 */ /* 0x100fe40000000005 */
[----:B----4-:R-:W-:Y:S02]  /*b39b0*/  SHF.R.U32.HI R4, RZ, 0x8, R6 ;  /* 0x00000008ff047819 */ /* 0x010fe40000011606 */
[----:B------:R-:W-:Y:S02]  /*b39c0*/  SHF.R.U32.HI R6, RZ, 0x8, R5 ;  /* 0x00000008ff067819 */ /* 0x000fe40000011605 */
[----:B------:R-:W-:Y:S02]  /*b39d0*/  LOP3.LUT R5, R9, 0xffff, RZ, 0xc0, !PT ;  /* 0x0000ffff09057812 */ /* 0x000fe400078ec0ff */
[----:B------:R-:W-:Y:S02]  /*b39e0*/  LOP3.LUT R4, R4, 0xffff, RZ, 0xc0, !PT ;  /* 0x0000ffff04047812 */ /* 0x000fe400078ec0ff */
[----:B------:R-:W-:-:S02]  /*b39f0*/  @P1 LOP3.LUT R28, R28, 0x8000000, RZ, 0xfc, !PT ;  /* 0x080000001c1c1812 */ /* 0x000fc400078efcff */
[----:B------:R-:W-:Y:S01]  /*b3a00*/  PRMT R5, R5, 0x3340, R4 ;  /* 0x0000334005057816 */ /* 0x000fe20000000004 */
[----:B------:R-:W-:Y:S01]  /*b3a10*/  VIADD R4, R22, 0x19 ;  /* 0x0000001916047836 */ /* 0x000fe20000000000 */
[----:B------:R-:W-:-:S04]  /*b3a20*/  LOP3.LUT R28, R28, 0xfdffffff, RZ, 0xc0, !PT ;  /* 0xfdffffff1c1c7812 */ /* 0x000fc800078ec0ff */
[----:B------:R-:W-:Y:S02]  /*b3a30*/  @P0 LOP3.LUT R28, R28, 0x2000000, RZ, 0xfc, !PT ;  /* 0x020000001c1c0812 */ /* 0x000fe400078efcff */
[----:B------:R-:W-:Y:S01]  /*b3a40*/  ISETP.GE.AND P0, PT, R4, UR72, PT ;  /* 0x0000004804007c0c */ /* 0x000fe2000bf06270 */
[----:B------:R4:W-:Y:S01]  /*b3a50*/  STL [R1+0x14d0], R7 ;  /* 0x0014d00701007387 */ /* 0x0009e20000100800 */
[----:B------:R-:W-:Y:S02]  /*b3a60*/  LOP3.LUT R6, R6, 0xffff, RZ, 0xc0, !PT ;  /* 0x0000ffff06067812 */ /* 0x000fe400078ec0ff */
[----:B------:R-:W-:Y:S01]  /*b3a70*/  LOP3.LUT R28, R28, 0xfbffffff, RZ, 0xc0, !PT ;  /* 0xfbffffff1c1c7812 */ /* 0x000fe200078ec0ff */
[----:B------:R-:W-:Y:S01]  /*b3a80*/  VIADD R4, R22, 0x27 ;  /* 0x0000002716047836 */ /* 0x000fe20000000000 */
[----:B------:R-:W-:Y:S01]  /*b3a90*/  ISETP.LT.AND P1, PT, R18, UR64, !P0 ;  /* 0x0000004012007c0c */ /* 0x000fe2000c721270 */
[----:B------:R0:W-:Y:S01]  /*b3aa0*/  STL [R1+0x7cc], R5 ;  /* 0x0007cc0501007387 */ /* 0x0001e20000100800 */
[----:B------:R-:W-:Y:S01]  /*b3ab0*/  ISETP.LT.AND P0, PT, R26, UR62, !P0 ;  /* 0x0000003e1a007c0c */ /* 0x000fe2000c701270 */
[----:B------:R-:W1:Y:S01]  /*b3ac0*/  LDCU UR64, c[0x0][0x398] ;  /* 0x00007300ff4077ac */ /* 0x000e620008000800 */
[----:B----4-:R-:W-:-:S02]  /*b3ad0*/  LOP3.LUT R7, R8, 0xffff, RZ, 0xc0, !PT ;  /* 0x0000ffff08077812 */ /* 0x010fc400078ec0ff */
[----:B------:R-:W-:Y:S01]  /*b3ae0*/  LOP3.LUT R10, R10, 0xffff, RZ, 0xc0, !PT ;  /* 0x0000ffff0a0a7812 */ /* 0x000fe200078ec0ff */
[----:B------:R-:W4:Y:S01]  /*b3af0*/  LDCU UR62, c[0x0][0x398] ;  /* 0x00007300ff3e77ac */ /* 0x000f220008000800 */
[----:B0-----:R-:W-:Y:S01]  /*b3b00*/  PRMT R5, R7, 0x3340, R6 ;  /* 0x0000334007057816 */ /* 0x001fe20000000006 */
[----:B------:R-:W0:Y:S04]  /*b3b10*/  LDCU UR72, c[0x0][0x39c] ;  /* 0x00007380ff4877ac */ /* 0x000e280008000800 */
[----:B------:R-:W-:Y:S01]  /*b3b20*/  @P1 LOP3.LUT R28, R28, 0x4000000, RZ, 0xfc, !PT ;  /* 0x040000001c1c1812 */ /* 0x000fe200078efcff */
[----:B------:R1:W-:Y:S03]  /*b3b30*/  STL [R1+0x7c0], R5 ;  /* 0x0007c00501007387 */ /* 0x0003e60000100800 */
[----:B------:R-:W-:-:S04]  /*b3b40*/  LOP3.LUT R28, R28, 0xff7fffff, RZ, 0xc0, !PT ;  /* 0xff7fffff1c1c7812 */ /* 0x000fc800078ec0ff */
[----:B------:R-:W-:Y:S02]  /*b3b50*/  @P0 LOP3.LUT R28, R28, 0x800000, RZ, 0xfc, !PT ;  /* 0x008000001c1c0812 */ /* 0x000fe400078efcff */
[----:B------:R-:W-:Y:S01]  /*b3b60*/  ISETP.GE.AND P0, PT, R4, UR60, PT ;  /* 0x0000003c04007c0c */ /* 0x000fe2000bf06270 */
[----:B------:R-:W0:Y:S01]  /*b3b70*/  LDCU UR60, c[0x0][0x398] ;  /* 0x00007300ff3c77ac */ /* 0x000e220008000800 */
[----:B-1----:R-:W-:Y:S02]  /*b3b80*/  LOP3.LUT R5, R21, 0xffff, RZ, 0xc0, !PT ;  /* 0x0000ffff15057812 */ /* 0x002fe400078ec0ff */
[----:B------:R-:W4:Y:S04]  /*b3b90*/  LDL.LU R21, [R1+0x3068] ;  /* 0x0030680001157983 */ /* 0x000f280000300800 */
[----:B------:R-:W4:Y:S04]  /*b3ba0*/  LDL.LU R29, [R1+0x1554] ;  /* 0x00155400011d7983 */ /* 0x000f280000300800 */
[----:B------:R-:W5:Y:S01]  /*b3bb0*/  LDL.LU R24, [R1+0x1550] ;  /* 0x0015500001187983 */ /* 0x000f620000300800 */
[----:B--2---:R-:W-:-:S04]  /*b3bc0*/  LOP3.LUT R7, R27, 0xffff, RZ, 0xc0, !PT ;  /* 0x0000ffff1b077812 */ /* 0x004fc800078ec0ff */
[----:B------:R-:W-:-:S05]  /*b3bd0*/  PRMT R4, R7, 0x3340, R5 ;  /* 0x0000334007047816 */ /* 0x000fca0000000005 */
[----:B------:R1:W-:Y:S04]  /*b3be0*/  STL [R1+0x14cc], R4 ;  /* 0x0014cc0401007387 */ /* 0x0003e80000100800 */
[----:B------:R-:W2:Y:S01]  /*b3bf0*/  LDL.LU R27, [R1+0x14ac] ;  /* 0x0014ac00011b7983 */ /* 0x000ea20000300800 */
[----:B---3--:R-:W-:-:S03]  /*b3c00*/  LOP3.LUT R6, R25, 0xffff, RZ, 0xc0, !PT ;  /* 0x0000ffff19067812 */ /* 0x008fc600078ec0ff */
[----:B------:R-:W3:Y:S01]  /*b3c10*/  LDL.LU R25, [R1+0x14a8] ;  /* 0x0014a80001197983 */ /* 0x000ee20000300800 */
[----:B------:R-:W-:Y:S02]  /*b3c20*/  SHF.R.U32.HI R8, RZ, 0x8, R7 ;  /* 0x00000008ff087819 */ /* 0x000fe40000011607 */
[----:B-1----:R-:W-:Y:S02]  /*b3c30*/  SHF.R.U32.HI R4, RZ, 0x8, R5 ;  /* 0x00000008ff047819 */ /* 0x002fe40000011605 */
[----:B------:R-:W-:Y:S02]  /*b3c40*/  LOP3.LUT R5, R8, 0xffff, RZ, 0xc0, !PT ;  /* 0x0000ffff08057812 */ /* 0x000fe400078ec0ff */
[----:B------:R-:W-:Y:S02]  /*b3c50*/  LOP3.LUT R4, R4, 0xffff, RZ, 0xc0, !PT ;  /* 0x0000ffff04047812 */ /* 0x000fe400078ec0ff */
[----:B------:R-:W-:Y:S02]  /*b3c60*/  SHF.R.U32.HI R7, RZ, 0x8, R6 ;  /* 0x00000008ff077819 */ /* 0x000fe40000011606 */
[----:B------:R-:W-:-:S02]  /*b3c70*/  PRMT R9, R6, 0x3340, R10 ;  /* 0x0000334006097816 */ /* 0x000fc4000000000a */
[----:B------:R-:W-:Y:S02]  /*b3c80*/  SHF.R.U32.HI R6, RZ, 0x8, R10 ;  /* 0x00000008ff067819 */ /* 0x000fe4000001160a */
[----:B------:R-:W-:Y:S02]  /*b3c90*/  PRMT R5, R5, 0x3340, R4 ;  /* 0x0000334005057816 */ /* 0x000fe40000000004 */
[----:B------:R-:W-:Y:S02]  /*b3ca0*/  LOP3.LUT R7, R7, 0xffff, RZ, 0xc0, !PT ;  /* 0x0000ffff07077812 */ /* 0x000fe400078ec0ff */
[----:B------:R-:W-:Y:S01]  /*b3cb0*/  LOP3.LUT R6, R6, 0xffff, RZ, 0xc0, !PT ;  /* 0x0000ffff06067812 */ /* 0x000fe200078ec0ff */
[----:B------:R-:W-:Y:S04]  /*b3cc0*/  STL [R1+0x14c8], R9 ;  /* 0x0014c80901007387 */ /* 0x000fe80000100800 */
[----:B------:R1:W-:Y:S02]  /*b3cd0*/  STL [R1+0x7b0], R5 ;  /* 0x0007b00501007387 */ /* 0x0003e40000100800 */
[----:B-1----:R-:W-:-:S05]  /*b3ce0*/  PRMT R5, R7, 0x3340, R6 ;  /* 0x0000334007057816 */ /* 0x002fca0000000006 */
[----:B------:R3:W-:Y:S01]  /*b3cf0*/  STL [R1+0x7ac], R5 ;  /* 0x0007ac0501007387 */ /* 0x0007e20000100800 */
[----:B----4-:R-:W-:-:S03]  /*b3d00*/  LOP3.LUT R8, R29, 0xffff, RZ, 0xc0, !PT ;  /* 0x0000ffff1d087812 */ /* 0x010fc600078ec0ff */
[----:B------:R-:W4:Y:S01]  /*b3d10*/  LDL.LU R29, [R1+0x152c] ;  /* 0x00152c00011d7983 */ /* 0x000f220000300800 */
[----:B-----5:R-:W-:-:S03]  /*b3d20*/  LOP3.LUT R7, R24, 0xffff, RZ, 0xc0, !PT ;  /* 0x0000ffff18077812 */ /* 0x020fc600078ec0ff */
[----:B------:R-:W5:Y:S01]  /*b3d30*/  LDL.LU R24, [R1+0x1528] ;  /* 0x0015280001187983 */ /* 0x000f620000300800 */
[----:B--2---:R-:W-:-:S03]  /*b3d40*/  LOP3.LUT R6, R27, 0xffff, RZ, 0xc0, !PT ;  /* 0x0000ffff1b067812 */ /* 0x004fc600078ec0ff */
[----:B------:R-:W2:Y:S01]  /*b3d50*/  LDL.LU R27, [R1+0x8c] ;  /* 0x00008c00011b7983 */ /* 0x000ea20000300800 */
[----:B---3--:R-:W-:-:S03]  /*b3d60*/  LOP3.LUT R5, R25, 0xffff, RZ, 0xc0, !PT ;  /* 0x0000ffff19057812 */ /* 0x008fc600078ec0ff */
[----:B------:R-:W3:Y:S01]  /*b3d70*/  LDL.LU R25, [R1+0x84] ;  /* 0x0000840001197983 */ /* 0x000ee20000300800 */
[----:B------:R-:W-:Y:S02]  /*b3d80*/  ISETP.LT.AND P1, PT, R26, UR68, !P0 ;  /* 0x000000441a007c0c */ /* 0x000fe4000c721270 */
[----:B------:R-:W-:Y:S01]  /*b3d90*/  LOP3.LUT R28, R28, 0xfeffffff, RZ, 0xc0, !PT ;  /* 0xfeffffff1c1c7812 */ /* 0x000fe200078ec0ff */
[----:B------:R-:W-:Y:S01]  /*b3da0*/  VIADD R4, R22, 0x1a ;  /* 0x0000001a16047836 */ /* 0x000fe20000000000 */
[----:B------:R-:W-:Y:S01]  /*b3db0*/  ISETP.LT.AND P0, PT, R18, UR66, !P0 ;  /* 0x0000004212007c0c */ /* 0x000fe2000c701270 */
[----:B------:R-:W1:Y:S01]  /*b3dc0*/  LDCU UR66, c[0x0][0x398] ;  /* 0x00007300ff4277ac */ /* 0x000e620008000800 */
[----:B------:R-:W-:Y:S02]  /*b3dd0*/  SHF.R.U32.HI R9, RZ, 0x8, R8 ;  /* 0x00000008ff097819 */ /* 0x000fe40000011608 */
[----:B------:R-:W-:Y:S01]  /*b3de0*/  LOP3.LUT R12, R12, 0xffff, RZ, 0xc0, !PT ;  /* 0x0000ffff0c0c7812 */ /* 0x000fe200078ec0ff */
[----:B------:R-:W0:Y:S04]  /*b3df0*/  LDCU UR68, c[0x0][0x39c] ;  /* 0x00007380ff4477ac */ /* 0x000e280008000800 */
        /* <DEDUP_REMOVED lines=10> */
[----:B------:R-:W-:-:S02]  /*b3ea0*/  LOP3.LUT R11, R11, 0xffff, RZ, 0xc0, !PT ;  /* 0x0000ffff0b0b7812 */ /* 0x000fc400078ec0ff */
[----:B------:R-:W-:Y:S01]  /*b3eb0*/  LOP3.LUT R13, R13, 0xffff, RZ, 0xc0, !PT ;  /* 0x0000ffff0d0d7812 */ /* 0x000fe200078ec0ff */
[----:B------:R-:W0:Y:S06]  /*b3ec0*/  LDCU UR74, c[0x0][0x39c] ;  /* 0x00007380ff4a77ac */ /* 0x000e2c0008000800 */
[----:B------:R-:W-:-:S04]  /*b3ed0*/  @P1 LOP3.LUT R28, R28, 0x200000, RZ, 0xfc, !PT ;  /* 0x002000001c1c1812 */ /* 0x000fc800078efcff */
[----:B------:R-:W-:-:S04]  /*b3ee0*/  LOP3.LUT R28, R28, 0xffefffff, RZ, 0xc0, !PT ;  /* 0xffefffff1c1c7812 */ /* 0x000fc800078ec0ff */
[----:B------:R-:W-:Y:S02]  /*b3ef0*/  @P0 LOP3.LUT R28, R28, 0x100000, RZ, 0xfc, !PT ;  /* 0x001000001c1c0812 */ /* 0x000fe400078efcff */
[----:B------:R-:W-:Y:S01]  /*b3f00*/  ISETP.GE.AND P0, PT, R4, UR58, PT ;  /* 0x0000003a04007c0c */ /* 0x000fe2000bf06270 */
[----:B------:R-:W0:Y:S01]  /*b3f10*/  LDCU UR58, c[0x0][0x398] ;  /* 0x00007300ff3a77ac */ /* 0x000e220008000800 */
[--C-:B------:R-:W-:Y:S02]  /*b3f20*/  PRMT R4, R8, 0x3340, R6.reuse ;  /* 0x0000334008047816 */ /* 0x100fe40000000006 */
[----:B------:R-:W-:Y:S02]  /*b3f30*/  SHF.R.U32.HI R8, RZ, 0x8, R7 ;  /* 0x00000008ff087819 */ /* 0x000fe40000011607 */
[----:B------:R-:W-:Y:S01]  /*b3f40*/  PRMT R7, R7, 0x3340, R5 ;  /* 0x0000334007077816 */ /* 0x000fe20000000005 */
[----:B------:R1:W-:Y:S04]  /*b3f50*/  STL [R1+0x14bc], R4 ;  /* 0x0014bc0401007387 */ /* 0x0003e80000100800 */
[----:B------:R0:W-:Y:S01]  /*b3f60*/  STL [R1+0x14b8], R7 ;  /* 0x0014b80701007387 */ /* 0x0001e20000100800 */
[----:B-1----:R-:W-:-:S02]  /*b3f70*/  SHF.R.U32.HI R4, RZ, 0x8, R6 ;  /* 0x00000008ff047819 */ /* 0x002fc40000011606 */
[----:B------:R-:W-:Y:S02]  /*b3f80*/  SHF.R.U32.HI R6, RZ, 0x8, R5 ;  /* 0x00000008ff067819 */ /* 0x000fe40000011605 */
[----:B------:R-:W-:Y:S02]  /*b3f90*/  LOP3.LUT R5, R9, 0xffff, RZ, 0xc0, !PT ;  /* 0x0000ffff09057812 */ /* 0x000fe400078ec0ff */
[----:B------:R-:W-:Y:S02]  /*b3fa0*/  LOP3.LUT R4, R4, 0xffff, RZ, 0xc0, !PT ;  /* 0x0000ffff04047812 */ /* 0x000fe400078ec0ff */
[----:B0-----:R-:W-:Y:S02]  /*b3fb0*/  LOP3.LUT R7, R8, 0xffff, RZ, 0xc0, !PT ;  /* 0x0000ffff08077812 */ /* 0x001fe400078ec0ff */
[----:B------:R-:W-:Y:S02]  /*b3fc0*/  LOP3.LUT R6, R6, 0xffff, RZ, 0xc0, !PT ;  /* 0x0000ffff06067812 */ /* 0x000fe400078ec0ff */
[----:B------:R-:W-:-:S02]  /*b3fd0*/  PRMT R8, R5, 0x3340, R4 ;  /* 0x0000334005087816 */ /* 0x000fc40000000004 */
[----:B------:R-:W-:-:S03]  /*b3fe0*/  PRMT R5, R7, 0x3340, R6 ;  /* 0x0000334007057816 */ /* 0x000fc60000000006 */
[----:B------:R-:W-:Y:S01]  /*b3ff0*/  STL [R1+0x7a4], R8 ;  /* 0x0007a40801007387 */ /* 0x000fe20000100800 */
[----:B-----5:R-:W-:-:S03]  /*b4000*/  LOP3.LUT R7, R24, 0xffff, RZ, 0xc0, !PT ;  /* 0x0000ffff18077812 */ /* 0x020fc600078ec0ff */
[----:B------:R3:W-:Y:S04]  /*b4010*/  STL [R1+0x7a0], R5 ;  /* 0x0007a00501007387 */ /* 0x0007e80000100800 */
        /* <DEDUP_REMOVED lines=9> */
[----:B------:R-:W0:Y:S01]  /*b40b0*/  LDCU UR60, c[0x0][0x398] ;  /* 0x00007300ff3c77ac */ /* 0x000e220008000800 */
[----:B----4-:R-:W-:Y:S01]  /*b40c0*/  LOP3.LUT R8, R29, 0xffff, RZ, 0xc0, !PT ;  /* 0x0000ffff1d087812 */ /* 0x010fe200078ec0ff */
[----:B------:R-:W1:Y:S06]  /*b40d0*/  LDCU UR66, c[0x0][0x398] ;  /* 0x00007300ff4277ac */ /* 0x000e6c0008000800 */
[----:B------:R-:W-:-:S04]  /*b40e0*/  @P1 LOP3.LUT R28, R28, 0x80000, RZ, 0xfc, !PT ;  /* 0x000800001c1c1812 */ /* 0x000fc800078efcff */
[----:B------:R-:W-:-:S04]  /*b40f0*/  LOP3.LUT R28, R28, 0xfffdffff, RZ, 0xc0, !PT ;  /* 0xfffdffff1c1c7812 */ /* 0x000fc800078ec0ff */
[----:B------:R-:W-:Y:S02]  /*b4100*/  @P0 LOP3.LUT R28, R28, 0x20000, RZ, 0xfc, !PT ;  /* 0x000200001c1c0812 */ /* 0x000fe400078efcff */
[----:B------:R-:W-:Y:S02]  /*b4110*/  ISETP.GE.AND P0, PT, R4, UR24, PT ;  /* 0x0000001804007c0c */ /* 0x000fe4000bf06270 */
[----:B------:R-:W-:Y:S01]  /*b4120*/  LOP3.LUT R28, R28, 0xfffbffff, RZ, 0xc0, !PT ;  /* 0xfffbffff1c1c7812 */ /* 0x000fe200078ec0ff */
[----:B------:R-:W-:Y:S01]  /*b4130*/  VIADD R4, R22, 0x25 ;  /* 0x0000002516047836 */ /* 0x000fe20000000000 */
[----:B------:R-:W-:Y:S01]  /*b4140*/  ISETP.LT.AND P1, PT, R18, UR64, !P0 ;  /* 0x0000004012007c0c */ /* 0x000fe2000c721270 */
[----:B------:R-:W4:Y:S01]  /*b4150*/  LDCU UR64, c[0x0][0x398] ;  /* 0x00007300ff4077ac */ /* 0x000f220008000800 */
[----:B------:R-:W-:Y:S02]  /*b4160*/  ISETP.LT.AND P0, PT, R26, UR62, !P0 ;  /* 0x0000003e1a007c0c */ /* 0x000fe4000c701270 */
[----:B------:R-:W-:Y:S01]  /*b4170*/  SHF.R.U32.HI R9, RZ, 0x8, R8 ;  /* 0x00000008ff097819 */ /* 0x000fe20000011608 */
[----:B------:R-:W0:Y:S01]  /*b4180*/  LDCU UR62, c[0x0][0x398] ;  /* 0x00007300ff3e77ac */ /* 0x000e220008000800 */
[----:B------:R-:W-:-:S02]  /*b4190*/  LOP3.LUT R15, R15, 0xffff, RZ, 0xc0, !PT ;  /* 0x0000ffff0f0f7812 */ /* 0x000fc400078ec0ff */
[----:B------:R-:W-:Y:S01]  /*b41a0*/  LOP3.LUT R14, R14, 0xffff, RZ, 0xc0, !PT ;  /* 0x0000ffff0e0e7812 */ /* 0x000fe200078ec0ff */
[----:B------:R-:W-:Y:S01]  /*b41b0*/  UMOV UR75, UR70 ;  /* 0x00000046004b7c82 */ /* 0x000fe20008000000 */
[----:B------:R-:W0:Y:S03]  /*b41c0*/  LDCU UR70, c[0x0][0x39c] ;  /* 0x00007380ff4677ac */ /* 0x000e260008000800 */
[----:B------:R-:W-:Y:S01]  /*b41d0*/  @P1 LOP3.LUT R28, R28, 0x40000, RZ, 0xfc, !PT ;  /* 0x000400001c1c1812 */ /* 0x000fe200078efcff */
[----:B------:R-:W0:Y:S03]  /*b41e0*/  LDCU UR24, c[0x0][0x39c] ;  /* 0x00007380ff1877ac */ /* 0x000e260008000800 */
        /* <DEDUP_REMOVED lines=17> */
[----:B------:R-:W-:Y:S04]  /*b4300*/  STL [R1+0x79c], R8 ;  /* 0x00079c0801007387 */ /* 0x000fe80000100800 */
[----:B------:R0:W-:Y:S02]  /*b4310*/  STL [R1+0x798], R5 ;  /* 0x0007980501007387 */ /* 0x0001e40000100800 */
[----:B0-----:R-:W-:Y:S02]  /*b4320*/  LOP3.LUT R5, R21, 0xffff, RZ, 0xc0, !PT ;  /* 0x0000ffff15057812 */ /* 0x001fe400078ec0ff */
[----:B------:R-:W4:Y:S01]  /*b4330*/  LDL.LU R21, [R1+0x3064] ;  /* 0x0030640001157983 */ /* 0x000f220000300800 */
        /* <DEDUP_REMOVED lines=9> */
[----:B-----5:R-:W-:Y:S01]  /*b43d0*/  LOP3.LUT R8, R24, 0xffff, RZ, 0xc0, !PT ;  /* 0x0000ffff18087812 */ /* 0x020fe200078ec0ff */
[----:B------:R-:W1:Y:S06]  /*b43e0*/  LDCU UR58, c[0x0][0x39c] ;  /* 0x00007380ff3a77ac */ /* 0x000e6c0008000800 */
[----:B------:R-:W-:-:S04]  /*b43f0*/  @P1 LOP3.LUT R28, R28, 0x10000, RZ, 0xfc, !PT ;  /* 0x000100001c1c1812 */ /* 0x000fc800078efcff */
[----:B------:R-:W-:-:S04]  /*b4400*/  LOP3.LUT R28, R28, 0xffffbfff, RZ, 0xc0, !PT ;  /* 0xffffbfff1c1c7812 */ /* 0x000fc800078ec0ff */
[----:B------:R-:W-:Y:S02]  /*b4410*/  @P0 LOP3.LUT R28, R28, 0x4000, RZ, 0xfc, !PT ;  /* 0x000040001c1c0812 */ /* 0x000fe400078efcff */
[----:B------:R-:W-:Y:S02]  /*b4420*/  ISETP.GE.AND P0, PT, R4, UR52, PT ;  /* 0x0000003404007c0c */ /* 0x000fe4000bf06270 */
[----:B------:R-:W-:Y:S01]  /*b4430*/  LOP3.LUT R28, R28, 0xffffdfff, RZ, 0xc0, !PT ;  /* 0xffffdfff1c1c7812 */ /* 0x000fe200078ec0ff */
[----:B------:R-:W-:Y:S01]  /*b4440*/  VIADD R4, R22, 0x24 ;  /* 0x0000002416047836 */ /* 0x000fe20000000000 */
[----:B----4-:R-:W-:Y:S01]  /*b4450*/  ISETP.LT.AND P1, PT, R18, UR64, !P0 ;  /* 0x0000004012007c0c */ /* 0x010fe2000c721270 */
[----:B------:R-:W4:Y:S01]  /*b4460*/  LDCU UR52, c[0x0][0x398] ;  /* 0x00007300ff3477ac */ /* 0x000f220008000800 */
[----:B------:R-:W-:Y:S02]  /*b4470*/  ISETP.LT.AND P0, PT, R26, UR62, !P0 ;  /* 0x0000003e1a007c0c */ /* 0x000fe4000c701270 */
[----:B------:R-:W-:Y:S01]  /*b4480*/  SHF.R.U32.HI R9, RZ, 0x8, R8 ;  /* 0x00000008ff097819 */ /* 0x000fe20000011608 */
[----:B------:R-:W5:Y:S01]  /*b4490*/  LDCU UR62, c[0x0][0x398] ;  /* 0x00007300ff3e77ac */ /* 0x000f620008000800 */
[----:B------:R-:W0:Y:S07]  /*b44a0*/  LDCU UR64, c[0x0][0x398] ;  /* 0x00007300ff4077ac */ /* 0x000e2e0008000800 */
        /* <DEDUP_REMOVED lines=19> */
[----:B------:R3:W-:Y:S04]  /*b45e0*/  STL [R1+0x780], R5 ;  /* 0x0007800501007387 */ /* 0x0007e80000100800 */
        /* <DEDUP_REMOVED lines=10> */
[----:B------:R-:W-:Y:S02]  /*b4690*/  SHF.R.U32.HI R8, RZ, 0x8, R6 ;  /* 0x00000008ff087819 */ /* 0x000fe40000011606 */
[----:B------:R-:W-:Y:S01]  /*b46a0*/  SHF.R.U32.HI R7, RZ, 0x8, R5 ;  /* 0x00000008ff077819 */ /* 0x000fe20000011605 */
[----:B------:R-:W1:Y:S04]  /*b46b0*/  LDCU UR60, c[0x0][0x39c] ;  /* 0x00007380ff3c77ac */ /* 0x000e680008000800 */
[----:B------:R-:W-:-:S04]  /*b46c0*/  @P1 LOP3.LUT R28, R28, 0x800, RZ, 0xfc, !PT ;  /* 0x000008001c1c1812 */ /* 0x000fc800078efcff */
[----:B------:R-:W-:-:S04]  /*b46d0*/  LOP3.LUT R28, R28, 0xfffffdff, RZ, 0xc0, !PT ;  /* 0xfffffdff1c1c7812 */ /* 0x000fc800078ec0ff */
[----:B------:R-:W-:Y:S02]  /*b46e0*/  @P0 LOP3.LUT R28, R28, 0x200, RZ, 0xfc, !PT ;  /* 0x000002001c1c0812 */ /* 0x000fe400078efcff */
[----:B------:R-:W-:Y:S02]  /*b46f0*/  ISETP.GE.AND P0, PT, R4, UR26, PT ;  /* 0x0000001a04007c0c */ /* 0x000fe4000bf06270 */
[----:B------:R-:W-:Y:S01]  /*b4700*/  LOP3.LUT R28, R28, 0xfffffbff, RZ, 0xc0, !PT ;  /* 0xfffffbff1c1c7812 */ /* 0x000fe200078ec0ff */
[----:B------:R-:W-:Y:S01]  /*b4710*/  VIADD R4, R22, 0x23 ;  /* 0x0000002316047836 */ /* 0x000fe20000000000 */
[----:B-----5:R-:W-:Y:S01]  /*b4720*/  ISETP.LT.AND P1, PT, R18, UR62, !P0 ;  /* 0x0000003e12007c0c */ /* 0x020fe2000c721270 */
[----:B------:R-:W5:Y:S01]  /*b4730*/  LDCU UR62, c[0x0][0x398] ;  /* 0x00007300ff3e77ac */ /* 0x000f620008000800 */
[----:B----4-:R-:W-:Y:S02]  /*b4740*/  ISETP.LT.AND P0, PT, R26, UR52, !P0 ;  /* 0x000000341a007c0c */ /* 0x010fe4000c701270 */
[----:B------:R-:W-:Y:S01]  /*b4750*/  PRMT R9, R5, 0x3340, R11 ;  /* 0x0000334005097816 */ /* 0x000fe2000000000b */
[----:B------:R-:W4:Y:S01]  /*b4760*/  LDCU UR52, c[0x0][0x398] ;  /* 0x00007300ff3477ac */ /* 0x000f220008000800 */
[----:B------:R-:W-:Y:S01]  /*b4770*/  LOP3.LUT R7, R7, 0xffff, RZ, 0xc0, !PT ;  /* 0x0000ffff07077812 */ /* 0x000fe200078ec0ff */
[----:B------:R-:W0:Y:S06]  /*b4780*/  LDCU UR26, c[0x0][0x39c] ;  /* 0x00007380ff1a77ac */ /* 0x000e2c0008000800 */
[----:B------:R-:W-:-:S04]  /*b4790*/  @P1 LOP3.LUT R28, R28, 0x400, RZ, 0xfc, !PT ;  /* 0x000004001c1c1812 */ /* 0x000fc800078efcff */
[----:B------:R-:W-:-:S04]  /*b47a0*/  LOP3.LUT R28, R28, 0xffffff7f, RZ, 0xc0, !PT ;  /* 0xffffff7f1c1c7812 */ /* 0x000fc800078ec0ff */
[----:B------:R-:W-:Y:S02]  /*b47b0*/  @P0 LOP3.LUT R28, R28, 0x80, RZ, 0xfc, !PT ;  /* 0x000000801c1c0812 */ /* 0x000fe400078efcff */
[----:B------:R-:W-:Y:S01]  /*b47c0*/  ISETP.GE.AND P0, PT, R4, UR28, PT ;  /* 0x0000001c04007c0c */ /* 0x000fe2000bf06270 */
[----:B------:R-:W0:Y:S01]  /*b47d0*/  LDCU UR28, c[0x0][0x39c] ;  /* 0x00007380ff1c77ac */ /* 0x000e220008000800 */
[----:B------:R-:W-:Y:S02]  /*b47e0*/  PRMT R4, R6, 0x3340, R12 ;  /* 0x0000334006047816 */ /* 0x000fe4000000000c */
[----:B------:R-:W-:-:S03]  /*b47f0*/  SHF.R.U32.HI R6, RZ, 0x8, R11 ;  /* 0x00000008ff067819 */ /* 0x000fc6000001160b */
[----:B------:R1:W-:Y:S01]  /*b4800*/  STL [R1+0x14a4], R4 ;  /* 0x0014a40401007387 */ /* 0x0003e20000100800 */
[----:B------:R-:W-:Y:S02]  /*b4810*/  LOP3.LUT R5, R8, 0xffff, RZ, 0xc0, !PT ;  /* 0x0000ffff08057812 */ /* 0x000fe400078ec0ff */
[----:B------:R-:W-:Y:S02]  /*b4820*/  LOP3.LUT R6, R6, 0xffff, RZ, 0xc0, !PT ;  /* 0x0000ffff06067812 */ /* 0x000fe400078ec0ff */
[----:B-1----:R-:W-:-:S04]  /*b4830*/  SHF.R.U32.HI R4, RZ, 0x8, R12 ;  /* 0x00000008ff047819 */ /* 0x002fc8000001160c */
[----:B------:R-:W-:-:S04]  /*b4840*/  LOP3.LUT R4, R4, 0xffff, RZ, 0xc0, !PT ;  /* 0x0000ffff04047812 */ /* 0x000fc800078ec0ff */
[----:B------:R-:W-:Y:S02]  /*b4850*/  PRMT R8, R5, 0x3340, R4 ;  /* 0x0000334005087816 */ /* 0x000fe40000000004 */
[----:B------:R-:W-:Y:S01]  /*b4860*/  PRMT R5, R7, 0x3340, R6 ;  /* 0x0000334007057816 */ /* 0x000fe20000000006 */
[----:B------:R-:W-:Y:S04]  /*b4870*/  STL [R1+0x149c], R9 ;  /* 0x00149c0901007387 */ /* 0x000fe80000100800 */
[----:B------:R1:W-:Y:S04]  /*b4880*/  STL [R1+0x77c], R8 ;  /* 0x00077c0801007387 */ /* 0x0003e80000100800 */
[----:B------:R0:W-:Y:S01]  /*b4890*/  STL [R1+0x778], R5 ;  /* 0x0007780501007387 */ /* 0x0001e20000100800 */
[----:B-1----:R-:W-:-:S02]  /*b48a0*/  LOP3.LUT R8, R24, 0xffff, RZ, 0xc0, !PT ;  /* 0x0000ffff18087812 */ /* 0x002fc400078ec0ff */
[----:B0-----:R-:W-:Y:S02]  /*b48b0*/  LOP3.LUT R5, R21, 0xffff, RZ, 0xc0, !PT ;  /* 0x0000ffff15057812 */ /* 0x001fe400078ec0ff */
[----:B------:R-:W4:Y:S04]  /*b48c0*/  LDL.LU R21, [R1+0x3060] ;  /* 0x0030600001157983 */ /* 0x000f280000300800 */
[----:B------:R-:W4:Y:S04]  /*b48d0*/  LDL.LU R29, [R1+0x1560] ;  /* 0x00156000011d7983 */ /* 0x000f280000300800 */
        /* <DEDUP_REMOVED lines=10> */
[----:B------:R-:W-:Y:S01]  /*b4980*/  SHF.R.U32.HI R9, RZ, 0x8, R8 ;  /* 0x00000008ff097819 */ /* 0x000fe20000011608 */
[----:B------:R-:W1:Y:S06]  /*b4990*/  LDCU UR54, c[0x0][0x398] ;  /* 0x00007300ff3677ac */ /* 0x000e6c0008000800 */
        /* <DEDUP_REMOVED lines=8> */
[----:B----4-:R-:W-:Y:S01]  /*b4a20*/  ISETP.LT.AND P0, PT, R26, UR52, !P0 ;  /* 0x000000341a007c0c */ /* 0x010fe2000c701270 */
[----:B------:R-:W4:Y:S01]  /*b4a30*/  LDCU UR52, c[0x0][0x398] ;  /* 0x00007300ff3477ac */ /* 0x000f220008000800 */
[----:B------:R-:W0:Y:S09]  /*b4a40*/  LDCU UR30, c[0x0][0x39c] ;  /* 0x00007380ff1e77ac */ /* 0x000e320008000800 */
        /* <DEDUP_REMOVED lines=19> */
[----:B------:R3:W-:Y:S01]  /*b4b80*/  STL [R1+0x764], R5 ;  /* 0x0007640501007387 */ /* 0x0007e20000100800 */
[----:B------:R-:W-:-:S03]  /*b4b90*/  LOP3.LUT R7, R24, 0xffff, RZ, 0xc0, !PT ;  /* 0x0000ffff18077812 */ /* 0x000fc600078ec0ff */
        /* <DEDUP_REMOVED lines=10> */
[----:B------:R-:W-:Y:S02]  /*b4c40*/  LOP3.LUT R21, R21, 0x7fffffff, RZ, 0xc0, !PT ;  /* 0x7fffffff15157812 */ /* 0x000fe400078ec0ff */
[----:B------:R-:W-:Y:S01]  /*b4c50*/  LOP3.LUT R8, R29, 0xffff, RZ, 0xc0, !PT ;  /* 0x0000ffff1d087812 */ /* 0x000fe200078ec0ff */
[----:B------:R-:W1:Y:S04]  /*b4c60*/  LDCU UR54, c[0x0][0x398] ;  /* 0x00007300ff3677ac */ /* 0x000e680008000800 */
[----:B------:R-:W-:-:S04]  /*b4c70*/  @P1 LOP3.LUT R28, R28, 0x8, RZ, 0xfc, !PT ;  /* 0x000000081c1c1812 */ /* 0x000fc800078efcff */
[----:B------:R-:W-:-:S04]  /*b4c80*/  LOP3.LUT R28, R28, 0xfffffffd, RZ, 0xc0, !PT ;  /* 0xfffffffd1c1c7812 */ /* 0x000fc800078ec0ff */
[----:B------:R-:W-:Y:S02]  /*b4c90*/  @P0 LOP3.LUT R28, R28, 0x2, RZ, 0xfc, !PT ;  /* 0x000000021c1c0812 */ /* 0x000fe400078efcff */
[----:B------:R-:W-:Y:S01]  /*b4ca0*/  ISETP.GE.AND P0, PT, R4, UR34, PT ;  /* 0x0000002204007c0c */ /* 0x000fe2000bf06270 */
[----:B------:R-:W-:Y:S01]  /*b4cb0*/  VIADD R4, R22, 0x21 ;  /* 0x0000002116047836 */ /* 0x000fe20000000000 */
[----:B------:R-:W-:Y:S01]  /*b4cc0*/  LOP3.LUT R28, R28, 0xfffffffb, RZ, 0xc0, !PT ;  /* 0xfffffffb1c1c7812 */ /* 0x000fe200078ec0ff */
[----:B------:R-:W0:Y:S01]  /*b4cd0*/  LDCU UR34, c[0x0][0x39c] ;  /* 0x00007380ff2277ac */ /* 0x000e220008000800 */
[----:B-----5:R-:W-:Y:S02]  /*b4ce0*/  ISETP.LT.AND P1, PT, R18, UR62, !P0 ;  /* 0x0000003e12007c0c */ /* 0x020fe4000c721270 */
[----:B----4-:R-:W-:Y:S01]  /*b4cf0*/  ISETP.LT.AND P0, PT, R26, UR52, !P0 ;  /* 0x000000341a007c0c */ /* 0x010fe2000c701270 */
[----:B------:R-:W4:Y:S01]  /*b4d00*/  LDCU UR62, c[0x0][0x398] ;  /* 0x00007300ff3e77ac */ /* 0x000f220008000800 */
[----:B------:R-:W-:Y:S01]  /*b4d10*/  SHF.R.U32.HI R9, RZ, 0x8, R8 ;  /* 0x00000008ff097819 */ /* 0x000fe20000011608 */
[----:B------:R-:W5:Y:S10]  /*b4d20*/  LDCU UR52, c[0x0][0x398] ;  /* 0x00007300ff3477ac */ /* 0x000f740008000800 */
[----:B------:R-:W-:-:S02]  /*b4d30*/  @P0 LOP3.LUT R21, R21, 0x80000000, RZ, 0xfc, !PT ;  /* 0x8000000015150812 */ /* 0x000fc400078efcff */
[----:B------:R-:W-:Y:S01]  /*b4d40*/  ISETP.GE.AND P0, PT, R4, UR36, PT ;  /* 0x0000002404007c0c */ /* 0x000fe2000bf06270 */
[----:B------:R-:W1:Y:S01]  /*b4d50*/  LDCU UR36, c[0x0][0x39c] ;  /* 0x00007380ff2477ac */ /* 0x000e620008000800 */
[----:B------:R-:W-:Y:S02]  /*b4d60*/  @P1 LOP3.LUT R28, R28, 0x4, RZ, 0xfc, !PT ;  /* 0x000000041c1c1812 */ /* 0x000fe400078efcff */
[----:B0-----:R-:W-:Y:S01]  /*b4d70*/  ISETP.LT.AND P1, PT, R26, UR64, !P0 ;  /* 0x000000401a007c0c */ /* 0x001fe2000c721270 */
[----:B------:R-:W0:Y:S01]  /*b4d80*/  LDCU UR64, c[0x0][0x398] ;  /* 0x00007300ff4077ac */ /* 0x000e220008000800 */
[----:B------:R-:W-:Y:S02]  /*b4d90*/  LOP3.LUT R28, R28, 0xfffffffe, RZ, 0xc0, !PT ;  /* 0xfffffffe1c1c7812 */ /* 0x000fe400078ec0ff */
[----:B------:R-:W-:Y:S02]  /*b4da0*/  PRMT R4, R8, 0x3340, R6 ;  /* 0x0000334008047816 */ /* 0x000fe40000000006 */
[----:B------:R-:W-:-:S07]  /*b4db0*/  SHF.R.U32.HI R8, RZ, 0x8, R7 ;  /* 0x00000008ff087819 */ /* 0x000fce0000011607 */
[----:B------:R-:W-:Y:S02]  /*b4dc0*/  @P1 LOP3.LUT R28, R28, 0x1, RZ, 0xfc, !PT ;  /* 0x000000011c1c1812 */ /* 0x000fe400078efcff */
[----:B------:R-:W-:-:S03]  /*b4dd0*/  PRMT R7, R7, 0x3340, R5 ;  /* 0x0000334007077816 */ /* 0x000fc60000000005 */
[----:B------:R-:W-:Y:S04]  /*b4de0*/  STL [R1+0x2fd8], R28 ;  /* 0x002fd81c01007387 */ /* 0x000fe80000100800 */
[----:B------:R0:W-:Y:S04]  /*b4df0*/  STL [R1+0x148c], R4 ;  /* 0x00148c0401007387 */ /* 0x0001e80000100800 */
[----:B------:R1:W-:Y:S01]  /*b4e00*/  STL [R1+0x1488], R7 ;  /* 0x0014880701007387 */ /* 0x0003e20000100800 */
[----:B0-----:R-:W-:Y:S02]  /*b4e10*/  SHF.R.U32.HI R4, RZ, 0x8, R6 ;  /* 0x00000008ff047819 */ /* 0x001fe40000011606 */
[----:B------:R-:W-:-:S02]  /*b4e20*/  SHF.R.U32.HI R6, RZ, 0x8, R5 ;  /* 0x00000008ff067819 */ /* 0x000fc40000011605 */
[----:B------:R-:W-:Y:S02]  /*b4e30*/  LOP3.LUT R5, R9, 0xffff, RZ, 0xc0, !PT ;  /* 0x0000ffff09057812 */ /* 0x000fe400078ec0ff */
[----:B------:R-:W-:Y:S02]  /*b4e40*/  LOP3.LUT R4, R4, 0xffff, RZ, 0xc0, !PT ;  /* 0x0000ffff04047812 */ /* 0x000fe400078ec0ff */
[----:B-1----:R-:W-:Y:S02]  /*b4e50*/  LOP3.LUT R7, R8, 0xffff, RZ, 0xc0, !PT ;  /* 0x0000ffff08077812 */ /* 0x002fe400078ec0ff */
[----:B------:R-:W-:Y:S02]  /*b4e60*/  LOP3.LUT R6, R6, 0xffff, RZ, 0xc0, !PT ;  /* 0x0000ffff06067812 */ /* 0x000fe400078ec0ff */
[----:B------:R-:W-:Y:S02]  /*b4e70*/  PRMT R8, R5, 0x3340, R4 ;  /* 0x0000334005087816 */ /* 0x000fe40000000004 */
[----:B------:R-:W-:-:S03]  /*b4e80*/  PRMT R5, R7, 0x3340, R6 ;  /* 0x0000334007057816 */ /* 0x000fc60000000006 */
[----:B------:R-:W-:Y:S04]  /*b4e90*/  STL [R1+0x758], R8 ;  /* 0x0007580801007387 */ /* 0x000fe80000100800 */
[----:B------:R3:W-:Y:S01]  /*b4ea0*/  STL [R1+0x754], R5 ;  /* 0x0007540501007387 */ /* 0x0007e20000100800 */
[----:B------:R-:W-:-:S03]  /*b4eb0*/  LOP3.LUT R7, R24, 0xffff, RZ, 0xc0, !PT ;  /* 0x0000ffff18077812 */ /* 0x000fc600078ec0ff */
[----:B------:R-:W5:Y:S04]  /*b4ec0*/  LDL.LU R29, [R1+0x15ac] ;  /* 0x0015ac00011d7983 */ /* 0x000f680000300800 */
[----:B------:R-:W5:Y:S01]  /*b4ed0*/  LDL.LU R24, [R1+0x15a8] ;  /* 0x0015a80001187983 */ /* 0x000f620000300800 */
[----:B--2---:R-:W-:-:S03]  /*b4ee0*/  LOP3.LUT R6, R27, 0xffff, RZ, 0xc0, !PT ;  /* 0x0000ffff1b067812 */ /* 0x004fc600078ec0ff */
[----:B------:R-:W2:Y:S01]  /*b4ef0*/  LDL.LU R27, [R1+0x14f4] ;  /* 0x0014f400011b7983 */ /* 0x000ea20000300800 */
[----:B---3--:R-:W-:-:S03]  /*b4f00*/  LOP3.LUT R5, R25, 0xffff, RZ, 0xc0, !PT ;  /* 0x0000ffff19057812 */ /* 0x008fc600078ec0ff */
[----:B------:R-:W3:Y:S01]  /*b4f10*/  LDL.LU R25, [R1+0x14f0] ;  /* 0x0014f00001197983 */ /* 0x000ee20000300800 */
[----:B------:R-:W-:Y:S01]  /*b4f20*/  ISETP.LT.AND P0, PT, R18, UR54, !P0 ;  /* 0x0000003612007c0c */ /* 0x000fe2000c701270 */
[----:B------:R-:W-:Y:S01]  /*b4f30*/  VIADD R4, R22, 0x20 ;  /* 0x0000002016047836 */ /* 0x000fe20000000000 */
[----:B------:R-:W-:Y:S01]  /*b4f40*/  LOP3.LUT R21, R21, 0xbfffffff, RZ, 0xc0, !PT ;  /* 0xbfffffff15157812 */ /* 0x000fe200078ec0ff */
[----:B------:R-:W0:Y:S10]  /*b4f50*/  LDCU UR54, c[0x0][0x398] ;  /* 0x00007300ff3677ac */ /* 0x000e340008000800 */
[----:B------:R-:W-:-:S02]  /*b4f60*/  @P0 LOP3.LUT R21, R21, 0x40000000, RZ, 0xfc, !PT ;  /* 0x4000000015150812 */ /* 0x000fc400078efcff */
[----:B------:R-:W-:Y:S02]  /*b4f70*/  ISETP.GE.AND P0, PT, R4, UR38, PT ;  /* 0x0000002604007c0c */ /* 0x000fe4000bf06270 */
[----:B------:R-:W-:Y:S01]  /*b4f80*/  LOP3.LUT R21, R21, 0xdfffffff, RZ, 0xc0, !PT ;  /* 0xdfffffff15157812 */ /* 0x000fe200078ec0ff */
[----:B------:R-:W-:Y:S01]  /*b4f90*/  VIADD R4, R22, 0x59 ;  /* 0x0000005916047836 */ /* 0x000fe20000000000 */
[----:B----4-:R-:W-:Y:S01]  /*b4fa0*/  ISETP.LT.AND P1, PT, R18, UR62, !P0 ;  /* 0x0000003e12007c0c */ /* 0x010fe2000c721270 */
[----:B------:R-:W1:Y:S01]  /*b4fb0*/  LDCU UR62, c[0x0][0x398] ;  /* 0x00007300ff3e77ac */ /* 0x000e620008000800 */
[----:B-----5:R-:W-:Y:S02]  /*b4fc0*/  ISETP.LT.AND P0, PT, R26, UR52, !P0 ;  /* 0x000000341a007c0c */ /* 0x020fe4000c701270 */
[----:B------:R-:W-:Y:S01]  /*b4fd0*/  SHF.R.U32.HI R8, RZ, 0x8, R7 ;  /* 0x00000008ff087819 */ /* 0x000fe20000011607 */
[----:B------:R-:W4:Y:S01]  /*b4fe0*/  LDCU UR52, c[0x0][0x398] ;  /* 0x00007300ff3477ac */ /* 0x000f220008000800 */
[----:B------:R-:W-:Y:S01]  /*b4ff0*/  PRMT R9, R6, 0x3340, R13 ;  /* 0x0000334006097816 */ /* 0x000fe2000000000d */
[----:B------:R-:W5:Y:S06]  /*b5000*/  LDCU UR38, c[0x0][0x39c] ;  /* 0x00007380ff2677ac */ /* 0x000f6c0008000800 */
        /* <DEDUP_REMOVED lines=8> */
[----:B------:R-:W-:Y:S02]  /*b5090*/  SHF.R.U32.HI R6, RZ, 0x8, R13 ;  /* 0x00000008ff067819 */ /* 0x000fe4000001160d */
[----:B------:R-:W-:Y:S02]  /*b50a0*/  LOP3.LUT R7, R7, 0xffff, RZ, 0xc0, !PT ;  /* 0x0000ffff07077812 */ /* 0x000fe400078ec0ff */
[----:B------:R-:W-:Y:S02]  /*b50b0*/  LOP3.LUT R6, R6, 0xffff, RZ, 0xc0, !PT ;  /* 0x0000ffff06067812 */ /* 0x000fe400078ec0ff */
[----:B-1----:R-:W-:Y:S02]  /*b50c0*/  SHF.R.U32.HI R4, RZ, 0x8, R5 ;  /* 0x00000008ff047819 */ /* 0x002fe40000011605 */
[----:B------:R-:W-:Y:S02]  /*b50d0*/  LOP3.LUT R5, R8, 0xffff, RZ, 0xc0, !PT ;  /* 0x0000ffff08057812 */ /* 0x000fe400078ec0ff */
[----:B------:R-:W-:-:S04]  /*b50e0*/  LOP3.LUT R4, R4, 0xffff, RZ, 0xc0, !PT ;  /* 0x0000ffff04047812 */ /* 0x000fc800078ec0ff */
[----:B------:R-:W-:Y:S02]  /*b50f0*/  PRMT R8, R5, 0x3340, R4 ;  /* 0x0000334005087816 */ /* 0x000fe40000000004 */
[----:B------:R-:W-:Y:S01]  /*b5100*/  PRMT R5, R7, 0x3340, R6 ;  /* 0x0000334007057816 */ /* 0x000fe20000000006 */
[----:B------:R-:W-:Y:S04]  /*b5110*/  STL [R1+0x1480], R9 ;  /* 0x0014800901007387 */ /* 0x000fe80000100800 */
[----:B------:R1:W-:Y:S04]  /*b5120*/  STL [R1+0x740], R8 ;  /* 0x0007400801007387 */ /* 0x0003e80000100800 */
[----:B------:R3:W-:Y:S01]  /*b5130*/  STL [R1+0x73c], R5 ;  /* 0x00073c0501007387 */ /* 0x0007e20000100800 */
[----:B-1----:R-:W-:-:S03]  /*b5140*/  LOP3.LUT R8, R29, 0xffff, RZ, 0xc0, !PT ;  /* 0x0000ffff1d087812 */ /* 0x002fc600078ec0ff */
[----:B------:R-:W5:Y:S01]  /*b5150*/  LDL.LU R29, [R1+0x1580] ;  /* 0x00158000011d7983 */ /* 0x000f620000300800 */
[----:B------:R-:W-:-:S03]  /*b5160*/  LOP3.LUT R7, R24, 0xffff, RZ, 0xc0, !PT ;  /* 0x0000ffff18077812 */ /* 0x000fc600078ec0ff */
        /* <DEDUP_REMOVED lines=8> */
[----:B0-----:R-:W-:Y:S01]  /*b51f0*/  ISETP.LT.AND P0, PT, R26, UR54, !P0 ;  /* 0x000000361a007c0c */ /* 0x001fe2000c701270 */
        /* <DEDUP_REMOVED lines=32> */
[----:B------:R5:W-:Y:S04]  /*b5400*/  STL [R1+0x72c], R8 ;  /* 0x00072c0801007387 */ /* 0x000be80000100800 */
[----:B------:R3:W-:Y:S01]  /*b5410*/  STL [R1+0x728], R5 ;  /* 0x0007280501007387 */ /* 0x0007e20000100800 */
[----:B-----5:R-:W-:-:S03]  /*b5420*/  LOP3.LUT R8, R29, 0xffff, RZ, 0xc0, !PT ;  /* 0x0000ffff1d087812 */ /* 0x020fc600078ec0ff */
        /* <DEDUP_REMOVED lines=102> */
[----:B------:R-:W-:Y:S01]  /*b5a90*/  LOP3.LUT R8, R29, 0xffff, RZ, 0xc0, !PT ;  /* 0x0000ffff1d087812 */ /* 0x000fe200078ec0ff */
        /* <DEDUP_REMOVED lines=9> */
[----:B----4-:R-:W-:Y:S02]  /*b5b30*/  ISETP.LT.AND P0, PT, R26, UR46, !P0 ;  /* 0x0000002e1a007c0c */ /* 0x010fe4000c701270 */
[----:B------:R-:W-:Y:S01]  /*b5b40*/  SHF.R.U32.HI R9, RZ, 0x8, R8 ;  /* 0x00000008ff097819 */ /* 0x000fe20000011608 */
[----:B------:R-:W4:Y:S01]  /*b5b50*/  LDCU UR20, c[0x0][0x398] ;  /* 0x00007300ff1477ac */ /* 0x000f220008000800 */
        /* <DEDUP_REMOVED lines=22> */
[----:B------:R-:W4:Y:S04]  /*b5cc0*/  LDL.LU R19, [R1+0x305c] ;  /* 0x00305c0001137983 */ /* 0x000f280000300800 */
        /* <DEDUP_REMOVED lines=80> */
[----:B------:R-:W-:Y:S01]  /*b61d0*/  SHF.R.U32.HI R8, RZ, 0x8, R7 ;  /* 0x00000008ff087819 */ /* 0x000fe20000011607 */
[----:B------:R-:W0:Y:S01]  /*b61e0*/  LDCU UR14, c[0x0][0x39c] ;  /* 0x00007380ff0e77ac */ /* 0x000e220008000800 */
[----:B------:R-:W-:-:S02]  /*b61f0*/  LOP3.LUT R21, R21, 0xfffffff7, RZ, 0xc0, !PT ;  /* 0xfffffff715157812 */ /* 0x000fc400078ec0ff */
[--C-:B------:R-:W-:Y:S02]  /*b6200*/  PRMT R7, R7, 0x3340, R5.reuse ;  /* 0x0000334007077816 */ /* 0x100fe40000000005 */
[----:B----4-:R-:W-:Y:S02]  /*b6210*/  SHF.R.U32.HI R4, RZ, 0x8, R6 ;  /* 0x00000008ff047819 */ /* 0x010fe40000011606 */
[----:B------:R-:W-:Y:S02]  /*b6220*/  SHF.R.U32.HI R6, RZ, 0x8, R5 ;  /* 0x00000008ff067819 */ /* 0x000fe40000011605 */
[----:B------:R-:W-:Y:S02]  /*b6230*/  LOP3.LUT R5, R9, 0xffff, RZ, 0xc0, !PT ;  /* 0x0000ffff09057812 */ /* 0x000fe400078ec0ff */
[----:B------:R-:W-:Y:S01]  /*b6240*/  LOP3.LUT R4, R4, 0xffff, RZ, 0xc0, !PT ;  /* 0x0000ffff04047812 */ /* 0x000fe200078ec0ff */
[----:B------:R4:W-:Y:S01]  /*b6250*/  STL [R1+0x790], R7 ;  /* 0x0007900701007387 */ /* 0x0009e20000100800 */
[----:B------:R-:W-:-:S04]  /*b6260*/  @P1 LOP3.LUT R21, R21, 0x8, RZ, 0xfc, !PT ;  /* 0x0000000815151812 */ /* 0x000fc800078efcff */
[----:B------:R-:W-:Y:S02]  /*b6270*/  LOP3.LUT R21, R21, 0xfffffffb, RZ, 0xc0, !PT ;  /* 0xfffffffb15157812 */ /* 0x000fe400078ec0ff */
[----:B----4-:R-:W-:Y:S02]  /*b6280*/  LOP3.LUT R7, R8, 0xffff, RZ, 0xc0, !PT ;  /* 0x0000ffff08077812 */ /* 0x010fe400078ec0ff */
[----:B------:R-:W-:Y:S01]  /*b6290*/  PRMT R8, R5, 0x3340, R4 ;  /* 0x0000334005087816 */ /* 0x000fe20000000004 */
[----:B------:R-:W-:Y:S01]  /*b62a0*/  VIADD R4, R22, 0x66 ;  /* 0x0000006616047836 */ /* 0x000fe20000000000 */
[----:B------:R-:W-:-:S04]  /*b62b0*/  @P0 LOP3.LUT R21, R21, 0x4, RZ, 0xfc, !PT ;  /* 0x0000000415150812 */ /* 0x000fc800078efcff */
[----:B------:R-:W-:Y:S02]  /*b62c0*/  ISETP.GE.AND P0, PT, R4, UR8, PT ;  /* 0x0000000804007c0c */ /* 0x000fe4000bf06270 */
[----:B------:R-:W-:Y:S02]  /*b62d0*/  LOP3.LUT R21, R21, 0xfffffffd, RZ, 0xc0, !PT ;  /* 0xfffffffd15157812 */ /* 0x000fe400078ec0ff */
[----:B------:R-:W-:Y:S01]  /*b62e0*/  LOP3.LUT R6, R6, 0xffff, RZ, 0xc0, !PT ;  /* 0x0000ffff06067812 */ /* 0x000fe200078ec0ff */
[----:B------:R-:W-:Y:S01]  /*b62f0*/  STL [R1+0x194], R8 ;  /* 0x0001940801007387 */ /* 0x000fe20000100800 */
[----:B------:R-:W-:Y:S01]  /*b6300*/  ISETP.LT.AND P1, PT, R18, UR62, !P0 ;  /* 0x0000003e12007c0c */ /* 0x000fe2000c721270 */
[----:B------:R-:W-:Y:S01]  /*b6310*/  VIADD R4, R22, 0x67 ;  /* 0x0000006716047836 */ /* 0x000fe20000000000 */
[----:B------:R-:W-:Y:S01]  /*b6320*/  ISETP.LT.AND P0, PT, R26, UR12, !P0 ;  /* 0x0000000c1a007c0c */ /* 0x000fe2000c701270 */
[----:B------:R-:W4:Y:S01]  /*b6330*/  LDCU UR62, c[0x0][0x398] ;  /* 0x00007300ff3e77ac */ /* 0x000f220008000800 */
[----:B------:R-:W-:Y:S01]  /*b6340*/  PRMT R5, R7, 0x3340, R6 ;  /* 0x0000334007057816 */ /* 0x000fe20000000006 */
[----:B------:R-:W0:Y:S08]  /*b6350*/  LDCU UR8, c[0x0][0x39c] ;  /* 0x00007380ff0877ac */ /* 0x000e300008000800 */
[----:B------:R-:W-:Y:S01]  /*b6360*/  @P1 LOP3.LUT R21, R21, 0x2, RZ, 0xfc, !PT ;  /* 0x0000000215151812 */ /* 0x000fe200078efcff */
[----:B------:R-:W0:Y:S03]  /*b6370*/  LDCU UR12, c[0x0][0x398] ;  /* 0x00007300ff0c77ac */ /* 0x000e260008000800 */
[----:B------:R-:W-:-:S04]  /*b6380*/  LOP3.LUT R21, R21, 0xfffffffe, RZ, 0xc0, !PT ;  /* 0xfffffffe15157812 */ /* 0x000fc800078ec0ff */
[----:B------:R-:W-:Y:S01]  /*b6390*/  @P0 LOP3.LUT R21, R21, 0x1, RZ, 0xfc, !PT ;  /* 0x0000000115150812 */ /* 0x000fe200078efcff */
[----:B------:R3:W-:Y:S01]  /*b63a0*/  STL [R1+0x190], R5 ;  /* 0x0001900501007387 */ /* 0x0007e20000100800 */
[----:B------:R-:W-:-:S03]  /*b63b0*/  LOP3.LUT R6, R19, 0xffff, RZ, 0xc0, !PT ;  /* 0x0000ffff13067812 */ /* 0x000fc600078ec0ff */
[----:B------:R-:W-:Y:S04]  /*b63c0*/  STL [R1+0x2fdc], R21 ;  /* 0x002fdc1501007387 */ /* 0x000fe80000100800 */
[----:B------:R-:W4:Y:S01]  /*b63d0*/  LDL.LU R19, [R1+0x3058] ;  /* 0x0030580001137983 */ /* 0x000f220000300800 */
[----:B--2---:R-:W-:-:S03]  /*b63e0*/  LOP3.LUT R7, R27, 0xffff, RZ, 0xc0, !PT ;  /* 0x0000ffff1b077812 */ /* 0x004fc600078ec0ff */
[----:B------:R-:W2:Y:S01]  /*b63f0*/  LDL.LU R27, [R1+0x1574] ;  /* 0x00157400011b7983 */ /* 0x000ea20000300800 */
[----:B---3--:R-:W-:-:S03]  /*b6400*/  LOP3.LUT R5, R25, 0xffff, RZ, 0xc0, !PT ;  /* 0x0000ffff19057812 */ /* 0x008fc600078ec0ff */
[----:B------:R-:W3:Y:S01]  /*b6410*/  LDL.LU R25, [R1+0x1570] ;  /* 0x0015700001197983 */ /* 0x000ee20000300800 */
[----:B-----5:R-:W-:Y:S02]  /*b6420*/  LOP3.LUT R8, R24, 0xffff, RZ, 0xc0, !PT ;  /* 0x0000ffff18087812 */ /* 0x020fe400078ec0ff */
[----:B------:R-:W-:Y:S02]  /*b6430*/  ISETP.GE.AND P0, PT, R4, UR72, PT ;  /* 0x0000004804007c0c */ /* 0x000fe4000bf06270 */
[----:B------:R-:W-:Y:S02]  /*b6440*/  PRMT R4, R8, 0x3340, R6 ;  /* 0x0000334008047816 */ /* 0x000fe40000000006 */
[----:B------:R-:W-:Y:S02]  /*b6450*/  SHF.R.U32.HI R9, RZ, 0x8, R8 ;  /* 0x00000008ff097819 */ /* 0x000fe40000011608 */
[----:B------:R-:W-:Y:S01]  /*b6460*/  SHF.R.U32.HI R8, RZ, 0x8, R7 ;  /* 0x00000008ff087819 */ /* 0x000fe20000011607 */
[----:B------:R5:W-:Y:S01]  /*b6470*/  STL [R1+0x788], R4 ;  /* 0x0007880401007387 */ /* 0x000be20000100800 */
[----:B------:R-:W-:-:S05]  /*b6480*/  PRMT R7, R7, 0x3340, R5 ;  /* 0x0000334007077816 */ /* 0x000fca0000000005 */
[----:B------:R0:W-:Y:S01]  /*b6490*/  STL [R1+0x78c], R7 ;  /* 0x00078c0701007387 */ /* 0x0001e20000100800 */
[----:B-----5:R-:W-:Y:S02]  /*b64a0*/  SHF.R.U32.HI R4, RZ, 0x8, R6 ;  /* 0x00000008ff047819 */ /* 0x020fe40000011606 */
[----:B------:R-:W-:Y:S02]  /*b64b0*/  SHF.R.U32.HI R6, RZ, 0x8, R5 ;  /* 0x00000008ff067819 */ /* 0x000fe40000011605 */
[----:B------:R-:W-:Y:S02]  /*b64c0*/  LOP3.LUT R5, R9, 0xffff, RZ, 0xc0, !PT ;  /* 0x0000ffff09057812 */ /* 0x000fe400078ec0ff */
[----:B------:R-:W-:Y:S02]  /*b64d0*/  LOP3.LUT R4, R4, 0xffff, RZ, 0xc0, !PT ;  /* 0x0000ffff04047812 */ /* 0x000fe400078ec0ff */
[----:B0-----:R-:W-:Y:S02]  /*b64e0*/  LOP3.LUT R7, R8, 0xffff, RZ, 0xc0, !PT ;  /* 0x0000ffff08077812 */ /* 0x001fe400078ec0ff */
[----:B------:R-:W-:-:S02]  /*b64f0*/  LOP3.LUT R6, R6, 0xffff, RZ, 0xc0, !PT ;  /* 0x0000ffff06067812 */ /* 0x000fc400078ec0ff */
[----:B------:R-:W-:Y:S02]  /*b6500*/  PRMT R8, R5, 0x3340, R4 ;  /* 0x0000334005087816 */ /* 0x000fe40000000004 */
[----:B------:R-:W-:-:S03]  /*b6510*/  PRMT R5, R7, 0x3340, R6 ;  /* 0x0000334007057816 */ /* 0x000fc60000000006 */
[----:B------:R-:W-:Y:S04]  /*b6520*/  STL [R1+0x18c], R8 ;  /* 0x00018c0801007387 */ /* 0x000fe80000100800 */
[----:B------:R3:W-:Y:S04]  /*b6530*/  STL [R1+0x198], R5 ;  /* 0x0001980501007387 */ /* 0x0007e80000100800 */
[----:B------:R-:W5:Y:S04]  /*b6540*/  LDL.LU R29, [R1+0x15f4] ;  /* 0x0015f400011d7983 */ /* 0x000f680000300800 */
[----:B------:R-:W5:Y:S01]  /*b6550*/  LDL.LU R24, [R1+0x15f0] ;  /* 0x0015f00001187983 */ /* 0x000f620000300800 */
[----:B------:R-:W-:Y:S01]  /*b6560*/  ISETP.LT.AND P1, PT, R18, UR64, !P0 ;  /* 0x0000004012007c0c */ /* 0x000fe2000c721270 */
[----:B------:R-:W-:Y:S01]  /*b6570*/  VIADD R4, R22, 0x68 ;  /* 0x0000006816047836 */ /* 0x000fe20000000000 */
[----:B-1----:R-:W-:Y:S01]  /*b6580*/  ISETP.LT.AND P0, PT, R26, UR10, !P0 ;  /* 0x0000000a1a007c0c */ /* 0x002fe2000c701270 */
[----:B------:R-:W0:Y:S01]  /*b6590*/  LDCU UR64, c[0x0][0x398] ;  /* 0x00007300ff4077ac */ /* 0x000e220008000800 */
[----:B------:R-:W1:Y:S01]  /*b65a0*/  LDCU UR10, c[0x0][0x39c] ;  /* 0x00007380ff0a77ac */ /* 0x000e620008000800 */
[----:B--2---:R-:W-:-:S02]  /*b65b0*/  LOP3.LUT R6, R27, 0xffff, RZ, 0xc0, !PT ;  /* 0x0000ffff1b067812 */ /* 0x004fc400078ec0ff */
[----:B------:R-:W2:Y:S01]  /*b65c0*/  LDL.LU R27, [R1+0x154c] ;  /* 0x00154c00011b7983 */ /* 0x000ea20000300800 */
[----:B---3--:R-:W-:-:S03]  /*b65d0*/  LOP3.LUT R5, R25, 0xffff, RZ, 0xc0, !PT ;  /* 0x0000ffff19057812 */ /* 0x008fc600078ec0ff */
[----:B------:R-:W3:Y:S01]  /*b65e0*/  LDL.LU R25, [R1+0x1548] ;  /* 0x0015480001197983 */ /* 0x000ee20000300800 */
[----:B----4-:R-:W-:-:S04]  /*b65f0*/  LOP3.LUT R19, R19, 0x7fffffff, RZ, 0xc0, !PT ;  /* 0x7fffffff13137812 */ /* 0x010fc800078ec0ff */
        /* <DEDUP_REMOVED lines=11> */
[----:B------:R-:W-:-:S02]  /*b66b0*/  SHF.R.U32.HI R7, RZ, 0x8, R5 ;  /* 0x00000008ff077819 */ /* 0x000fc40000011605 */
[----:B------:R-:W-:Y:S01]  /*b66c0*/  PRMT R9, R5, 0x3340, R14 ;  /* 0x0000334005097816 */ /* 0x000fe2000000000e */
[----:B------:R-:W0:Y:S04]  /*b66d0*/  LDCU UR12, c[0x0][0x39c] ;  /* 0x00007380ff0c77ac */ /* 0x000e280008000800 */
[----:B------:R-:W-:-:S04]  /*b66e0*/  @P1 LOP3.LUT R19, R19, 0x20000000, RZ, 0xfc, !PT ;  /* 0x2000000013131812 */ /* 0x000fc800078efcff */
[----:B------:R-:W-:-:S04]  /*b66f0*/  LOP3.LUT R19, R19, 0xefffffff, RZ, 0xc0, !PT ;  /* 0xefffffff13137812 */ /* 0x000fc800078ec0ff */
[----:B------:R-:W-:Y:S02]  /*b6700*/  @P0 LOP3.LUT R19, R19, 0x10000000, RZ, 0xfc, !PT ;  /* 0x1000000013130812 */ /* 0x000fe400078efcff */
[----:B------:R-:W-:Y:S01]  /*b6710*/  ISETP.GE.AND P0, PT, R4, UR74, PT ;  /* 0x0000004a04007c0c */ /* 0x000fe2000bf06270 */
[----:B------:R-:W-:Y:S01]  /*b6720*/  UMOV UR72, UR75 ;  /* 0x0000004b00487c82 */ /* 0x000fe20008000000 */
[----:B------:R-:W-:Y:S01]  /*b6730*/  PRMT R4, R6, 0x3340, R15 ;  /* 0x0000334006047816 */ /* 0x000fe2000000000f */
[----:B------:R-:W0:Y:S01]  /*b6740*/  LDCU UR75, c[0x0][0x39c] ;  /* 0x00007380ff4b77ac */ /* 0x000e220008000800 */
[----:B------:R-:W-:-:S03]  /*b6750*/  SHF.R.U32.HI R6, RZ, 0x8, R14 ;  /* 0x00000008ff067819 */ /* 0x000fc6000001160e */
[----:B------:R1:W-:Y:S01]  /*b6760*/  STL [R1+0x7fc], R4 ;  /* 0x0007fc0401007387 */ /* 0x0003e20000100800 */
[----:B------:R-:W-:Y:S01]  /*b6770*/  LOP3.LUT R5, R8, 0xffff, RZ, 0xc0, !PT ;  /* 0x0000ffff08057812 */ /* 0x000fe200078ec0ff */
[----:B------:R-:W0:Y:S01]  /*b6780*/  LDCU UR74, c[0x0][0x39c] ;  /* 0x00007380ff4a77ac */ /* 0x000e220008000800 */
[----:B------:R-:W-:Y:S02]  /*b6790*/  LOP3.LUT R7, R7, 0xffff, RZ, 0xc0, !PT ;  /* 0x0000ffff07077812 */ /* 0x000fe400078ec0ff */
[----:B------:R-:W-:Y:S02]  /*b67a0*/  LOP3.LUT R6, R6, 0xffff, RZ, 0xc0, !PT ;  /* 0x0000ffff06067812 */ /* 0x000fe400078ec0ff */
[----:B-1----:R-:W-:-:S04]  /*b67b0*/  SHF.R.U32.HI R4, RZ, 0x8, R15 ;  /* 0x00000008ff047819 */ /* 0x002fc8000001160f */
[----:B------:R-:W-:-:S04]  /*b67c0*/  LOP3.LUT R4, R4, 0xffff, RZ, 0xc0, !PT ;  /* 0x0000ffff04047812 */ /* 0x000fc800078ec0ff */
[----:B------:R-:W-:Y:S02]  /*b67d0*/  PRMT R8, R5, 0x3340, R4 ;  /* 0x0000334005087816 */ /* 0x000fe40000000004 */
[----:B------:R-:W-:Y:S01]  /*b67e0*/  PRMT R5, R7, 0x3340, R6 ;  /* 0x0000334007057816 */ /* 0x000fe20000000006 */
[----:B------:R-:W-:Y:S01]  /*b67f0*/  STL [R1+0x7f8], R9 ;  /* 0x0007f80901007387 */ /* 0x000fe20000100800 */
[----:B-----5:R-:W-:-:S03]  /*b6800*/  LOP3.LUT R7, R24, 0xffff, RZ, 0xc0, !PT ;  /* 0x0000ffff18077812 */ /* 0x020fc600078ec0ff */
[----:B------:R1:W-:Y:S04]  /*b6810*/  STL [R1+0x6cc], R8 ;  /* 0x0006cc0801007387 */ /* 0x0003e80000100800 */
[----:B------:R3:W-:Y:S01]  /*b6820*/  STL [R1+0x6c8], R5 ;  /* 0x0006c80501007387 */ /* 0x0007e20000100800 */
[----:B-1----:R-:W-:-:S03]  /*b6830*/  LOP3.LUT R8, R29, 0xffff, RZ, 0xc0, !PT ;  /* 0x0000ffff1d087812 */ /* 0x002fc600078ec0ff */
[----:B------:R-:W5:Y:S04]  /*b6840*/  LDL.LU R29, [R1+0x15d8] ;  /* 0x0015d800011d7983 */ /* 0x000f680000300800 */
        /* <DEDUP_REMOVED lines=20> */
[----:B------:R-:W-:Y:S01]  /*b6990*/  ISETP.LT.AND P0, PT, R26, UR62, !P0 ;  /* 0x0000003e1a007c0c */ /* 0x000fe2000c701270 */
[----:B------:R-:W0:Y:S01]  /*b69a0*/  LDCU UR62, c[0x0][0x398] ;  /* 0x00007300ff3e77ac */ /* 0x000e220008000800 */
        /* <DEDUP_REMOVED lines=28> */
[----:B------:R-:W-:Y:S02]  /*b6b70*/  ISETP.LT.AND P0, PT, R26, UR64, !P0 ;  /* 0x000000401a007c0c */ /* 0x000fe4000c701270 */
[----:B------:R-:W-:Y:S01]  /*b6b80*/  LOP3.LUT R19, R19, 0xff7fffff, RZ, 0xc0, !PT ;  /* 0xff7fffff13137812 */ /* 0x000fe200078ec0ff */
[----:B------:R-:W-:Y:S01]  /*b6b90*/  VIADD R4, R22, 0x6c ;  /* 0x0000006c16047836 */ /* 0x000fe20000000000 */
[----:B------:R-:W-:Y:S01]  /*b6ba0*/  LOP3.LUT R8, R29, 0xffff, RZ, 0xc0, !PT ;  /* 0x0000ffff1d087812 */ /* 0x000fe200078ec0ff */
[----:B------:R-:W0:Y:S06]  /*b6bb0*/  LDCU UR64, c[0x0][0x398] ;  /* 0x00007300ff4077ac */ /* 0x000e2c0008000800 */
[----:B------:R-:W-:-:S04]  /*b6bc0*/  @P1 LOP3.LUT R19, R19, 0x800000, RZ, 0xfc, !PT ;  /* 0x0080000013131812 */ /* 0x000fc800078efcff */
[----:B------:R-:W-:-:S04]  /*b6bd0*/  LOP3.LUT R19, R19, 0xffbfffff, RZ, 0xc0, !PT ;  /* 0xffbfffff13137812 */ /* 0x000fc800078ec0ff */
[----:B------:R-:W-:Y:S02]  /*b6be0*/  @P0 LOP3.LUT R19, R19, 0x400000, RZ, 0xfc, !PT ;  /* 0x0040000013130812 */ /* 0x000fe400078efcff */
[----:B------:R-:W-:Y:S02]  /*b6bf0*/  ISETP.GE.AND P0, PT, R4, UR56, PT ;  /* 0x0000003804007c0c */ /* 0x000fe4000bf06270 */
[----:B------:R-:W-:Y:S01]  /*b6c00*/  LOP3.LUT R19, R19, 0xffdfffff, RZ, 0xc0, !PT ;  /* 0xffdfffff13137812 */ /* 0x000fe200078ec0ff */
[----:B------:R-:W-:Y:S01]  /*b6c10*/  VIADD R4, R22, 0x6d ;  /* 0x0000006d16047836 */ /* 0x000fe20000000000 */
[----:B----4-:R-:W-:Y:S01]  /*b6c20*/  ISETP.LT.AND P1, PT, R18, UR68, !P0 ;  /* 0x0000004412007c0c */ /* 0x010fe2000c721270 */
[----:B------:R-:W1:Y:S01]  /*b6c30*/  LDCU UR56, c[0x0][0x398] ;  /* 0x00007300ff3877ac */ /* 0x000e620008000800 */
[----:B------:R-:W-:Y:S02]  /*b6c40*/  ISETP.LT.AND P0, PT, R26, UR62, !P0 ;  /* 0x0000003e1a007c0c */ /* 0x000fe4000c701270 */
[----:B------:R-:W-:Y:S01]  /*b6c50*/  SHF.R.U32.HI R9, RZ, 0x8, R8 ;  /* 0x00000008ff097819 */ /* 0x000fe20000011608 */
[----:B------:R-:W4:Y:S01]  /*b6c60*/  LDCU UR62, c[0x0][0x398] ;  /* 0x00007300ff3e77ac */ /* 0x000f220008000800 */
[----:B------:R-:W-:Y:S01]  /*b6c70*/  UMOV UR66, UR72 ;  /* 0x0000004800427c82 */ /* 0x000fe20008000000 */
[----:B------:R-:W0:Y:S06]  /*b6c80*/  LDCU UR72, c[0x0][0x39c] ;  /* 0x00007380ff4877ac */ /* 0x000e2c0008000800 */
        /* <DEDUP_REMOVED lines=21> */
[----:B-----5:R-:W-:Y:S02]  /*b6de0*/  LOP3.LUT R8, R24, 0xffff, RZ, 0xc0, !PT ;  /* 0x0000ffff18087812 */ /* 0x020fe400078ec0ff */
[----:B0-----:R-:W-:Y:S02]  /*b6df0*/  LOP3.LUT R5, R20, 0xffff, RZ, 0xc0, !PT ;  /* 0x0000ffff14057812 */ /* 0x001fe400078ec0ff */
[----:B------:R-:W5:Y:S04]  /*b6e00*/  LDL.LU R20, [R1+0x3054] ;  /* 0x0030540001147983 */ /* 0x000f680000300800 */
        /* <DEDUP_REMOVED lines=121> */
[----:B------:R-:W-:Y:S02]  /*b75a0*/  PRMT R4, R7, 0x3340, R5 ;  /* 0x0000334007047816 */ /* 0x000fe40000000005 */
[----:B------:R-:W-:Y:S02]  /*b75b0*/  SHF.R.U32.HI R7, RZ, 0x8, R8 ;  /* 0x00000008ff077819 */ /* 0x000fe40000011608 */
[--C-:B------:R-:W-:Y:S01]  /*b75c0*/  PRMT R8, R8, 0x3340, R6.reuse ;  /* 0x0000334008087816 */ /* 0x100fe20000000006 */
[----:B------:R1:W-:Y:S01]  /*b75d0*/  STL [R1+0x738], R4 ;  /* 0x0007380401007387 */ /* 0x0003e20000100800 */
[----:B------:R-:W-:-:S02]  /*b75e0*/  SHF.R.U32.HI R6, RZ, 0x8, R6 ;  /* 0x00000008ff067819 */ /* 0x000fc40000011606 */
[----:B------:R-:W-:Y:S02]  /*b75f0*/  LOP3.LUT R7, R7, 0xffff, RZ, 0xc0, !PT ;  /* 0x0000ffff07077812 */ /* 0x000fe400078ec0ff */
[----:B------:R-:W-:Y:S02]  /*b7600*/  LOP3.LUT R6, R6, 0xffff, RZ, 0xc0, !PT ;  /* 0x0000ffff06067812 */ /* 0x000fe400078ec0ff */
[----:B-1----:R-:W-:Y:S02]  /*b7610*/  SHF.R.U32.HI R4, RZ, 0x8, R5 ;  /* 0x00000008ff047819 */ /* 0x002fe40000011605 */
[----:B------:R-:W-:Y:S02]  /*b7620*/  LOP3.LUT R5, R9, 0xffff, RZ, 0xc0, !PT ;  /* 0x0000ffff09057812 */ /* 0x000fe400078ec0ff */
[----:B------:R-:W-:Y:S01]  /*b7630*/  LOP3.LUT R4, R4, 0xffff, RZ, 0xc0, !PT ;  /* 0x0000ffff04047812 */ /* 0x000fe200078ec0ff */
[----:B------:R1:W-:Y:S03]  /*b7640*/  STL [R1+0x734], R8 ;  /* 0x0007340801007387 */ /* 0x0003e60000100800 */
[----:B-1----:R-:W-:-:S02]  /*b7650*/  PRMT R8, R5, 0x3340, R4 ;  /* 0x0000334005087816 */ /* 0x002fc40000000004 */
        /* <DEDUP_REMOVED lines=9> */
[----:B0-----:R-:W-:Y:S02]  /*b76f0*/  ISETP.LT.AND P1, PT, R18, UR58, !P0 ;  /* 0x0000003a12007c0c */ /* 0x001fe4000c721270 */
[----:B------:R-:W-:Y:S01]  /*b7700*/  LOP3.LUT R19, R19, 0xffffff7f, RZ, 0xc0, !PT ;  /* 0xffffff7f13137812 */ /* 0x000fe200078ec0ff */
[----:B------:R-:W-:Y:S01]  /*b7710*/  VIADD R4, R22, 0x74 ;  /* 0x0000007416047836 */ /* 0x000fe20000000000 */
[----:B------:R-:W-:Y:S01]  /*b7720*/  ISETP.LT.AND P0, PT, R26, UR62, !P0 ;  /* 0x0000003e1a007c0c */ /* 0x000fe2000c701270 */
[----:B------:R-:W0:Y:S01]  /*b7730*/  LDCU UR58, c[0x0][0x398] ;  /* 0x00007300ff3a77ac */ /* 0x000e220008000800 */
[----:B------:R-:W1:Y:S07]  /*b7740*/  LDCU UR62, c[0x0][0x398] ;  /* 0x00007300ff3e77ac */ /* 0x000e6e0008000800 */
        /* <DEDUP_REMOVED lines=9> */
[----:B------:R-:W-:Y:S01]  /*b77e0*/  LOP3.LUT R8, R29, 0xffff, RZ, 0xc0, !PT ;  /* 0x0000ffff1d087812 */ /* 0x000fe200078ec0ff */
[----:B------:R-:W4:Y:S01]  /*b77f0*/  LDCU UR60, c[0x0][0x398] ;  /* 0x00007300ff3c77ac */ /* 0x000f220008000800 */
[----:B------:R-:W0:Y:S07]  /*b7800*/  LDCU UR36, c[0x0][0x39c] ;  /* 0x00007380ff2477ac */ /* 0x000e2e0008000800 */
[----:B------:R-:W-:-:S04]  /*b7810*/  @P1 LOP3.LUT R19, R19, 0x20, RZ, 0xfc, !PT ;  /* 0x0000002013131812 */ /* 0x000fc800078efcff */
[----:B------:R-:W-:-:S04]  /*b7820*/  LOP3.LUT R19, R19, 0xffffffef, RZ, 0xc0, !PT ;  /* 0xffffffef13137812 */ /* 0x000fc800078ec0ff */
[----:B------:R-:W-:Y:S02]  /*b7830*/  @P0 LOP3.LUT R19, R19, 0x10, RZ, 0xfc, !PT ;  /* 0x0000001013130812 */ /* 0x000fe400078efcff */
[----:B------:R-:W-:Y:S01]  /*b7840*/  ISETP.GE.AND P0, PT, R4, UR38, PT ;  /* 0x0000002604007c0c */ /* 0x000fe2000bf06270 */
[----:B------:R-:W2:Y:S01]  /*b7850*/  LDCU UR38, c[0x0][0x39c] ;  /* 0x00007380ff2677ac */ /* 0x000ea20008000800 */
[----:B------:R-:W-:Y:S02]  /*b7860*/  PRMT R4, R8, 0x3340, R6 ;  /* 0x0000334008047816 */ /* 0x000fe40000000006 */
[----:B0-----:R-:W-:Y:S01]  /*b7870*/  ISETP.LT.AND P1, PT, R18, UR58, !P0 ;  /* 0x0000003a12007c0c */ /* 0x001fe2000c721270 */
[----:B------:R-:W0:Y:S01]  /*b7880*/  LDCU UR58, c[0x0][0x398] ;  /* 0x00007300ff3a77ac */ /* 0x000e220008000800 */
[----:B------:R-:W-:Y:S01]  /*b7890*/  SHF.R.U32.HI R9, RZ, 0x8, R8 ;  /* 0x00000008ff097819 */ /* 0x000fe20000011608 */
[----:B------:R4:W-:Y:S01]  /*b78a0*/  STL [R1+0x724], R4 ;  /* 0x0007240401007387 */ /* 0x0009e20000100800 */
[----:B-1----:R-:W-:Y:S01]  /*b78b0*/  ISETP.LT.AND P0, PT, R26, UR62, !P0 ;  /* 0x0000003e1a007c0c */ /* 0x002fe2000c701270 */
[----:B------:R-:W1:Y:S01]  /*b78c0*/  LDCU UR62, c[0x0][0x398] ;  /* 0x00007300ff3e77ac */ /* 0x000e620008000800 */
[----:B------:R-:W-:-:S02]  /*b78d0*/  SHF.R.U32.HI R8, RZ, 0x8, R7 ;  /* 0x00000008ff087819 */ /* 0x000fc40000011607 */
[----:B------:R-:W-:Y:S02]  /*b78e0*/  LOP3.LUT R19, R19, 0xfffffff7, RZ, 0xc0, !PT ;  /* 0xfffffff713137812 */ /* 0x000fe400078ec0ff */
        /* <DEDUP_REMOVED lines=15> */
[----:B------:R5:W-:Y:S01]  /*b79e0*/  STL [R1+0x174], R8 ;  /* 0x0001740801007387 */ /* 0x000be20000100800 */
[----:B------:R-:W-:Y:S01]  /*b79f0*/  ISETP.LT.AND P1, PT, R18, UR56, !P0 ;  /* 0x0000003812007c0c */ /* 0x000fe2000c721270 */
[----:B------:R-:W-:Y:S01]  /*b7a00*/  VIADD R4, R22, 0x77 ;  /* 0x0000007716047836 */ /* 0x000fe20000000000 */
[----:B------:R-:W-:Y:S01]  /*b7a10*/  ISETP.LT.AND P0, PT, R26, UR60, !P0 ;  /* 0x0000003c1a007c0c */ /* 0x000fe2000c701270 */
[----:B------:R-:W4:Y:S01]  /*b7a20*/  LDCU UR56, c[0x0][0x398] ;  /* 0x00007300ff3877ac */ /* 0x000f220008000800 */
[----:B------:R-:W-:Y:S01]  /*b7a30*/  PRMT R5, R7, 0x3340, R6 ;  /* 0x0000334007057816 */ /* 0x000fe20000000006 */
[----:B------:R-:W0:Y:S01]  /*b7a40*/  LDCU UR60, c[0x0][0x398] ;  /* 0x00007300ff3c77ac */ /* 0x000e220008000800 */
[----:B------:R-:W0:Y:S07]  /*b7a50*/  LDCU UR40, c[0x0][0x39c] ;  /* 0x00007380ff2877ac */ /* 0x000e2e0008000800 */
[----:B------:R-:W-:-:S04]  /*b7a60*/  @P1 LOP3.LUT R19, R19, 0x2, RZ, 0xfc, !PT ;  /* 0x0000000213131812 */ /* 0x000fc800078efcff */
[----:B------:R-:W-:-:S04]  /*b7a70*/  LOP3.LUT R19, R19, 0xfffffffe, RZ, 0xc0, !PT ;  /* 0xfffffffe13137812 */ /* 0x000fc800078ec0ff */
[----:B------:R-:W-:Y:S01]  /*b7a80*/  @P0 LOP3.LUT R19, R19, 0x1, RZ, 0xfc, !PT ;  /* 0x0000000113130812 */ /* 0x000fe200078efcff */
[----:B------:R0:W-:Y:S01]  /*b7a90*/  STL [R1+0x170], R5 ;  /* 0x0001700501007387 */ /* 0x0001e20000100800 */
[----:B-----5:R-:W-:-:S03]  /*b7aa0*/  LOP3.LUT R8, R24, 0xffff, RZ, 0xc0, !PT ;  /* 0x0000ffff18087812 */ /* 0x020fc600078ec0ff */
[----:B------:R-:W-:Y:S01]  /*b7ab0*/  STL [R1+0x2fe0], R19 ;  /* 0x002fe01301007387 */ /* 0x000fe20000100800 */
[----:B0-----:R-:W-:-:S03]  /*b7ac0*/  LOP3.LUT R5, R20, 0xffff, RZ, 0xc0, !PT ;  /* 0x0000ffff14057812 */ /* 0x001fc600078ec0ff */
[----:B------:R-:W5:Y:S04]  /*b7ad0*/  LDL.LU R20, [R1+0x3050] ;  /* 0x0030500001147983 */ /* 0x000f680000300800 */
[----:B------:R-:W4:Y:S04]  /*b7ae0*/  LDL.LU R29, [R1+0x1650] ;  /* 0x00165000011d7983 */ /* 0x000f280000300800 */
[----:B------:R-:W5:Y:S01]  /*b7af0*/  LDL.LU R24, [R1+0x164c] ;  /* 0x00164c0001187983 */ /* 0x000f620000300800 */
[----:B--2---:R-:W-:-:S03]  /*b7b00*/  LOP3.LUT R7, R27, 0xffff, RZ, 0xc0, !PT ;  /* 0x0000ffff1b077812 */ /* 0x004fc600078ec0ff */
[----:B------:R-:W2:Y:S01]  /*b7b10*/  LDL.LU R27, [R1+0x15a4] ;  /* 0x0015a400011b7983 */ /* 0x000ea20000300800 */
[----:B---3--:R-:W-:-:S03]  /*b7b20*/  LOP3.LUT R6, R25, 0xffff, RZ, 0xc0, !PT ;  /* 0x0000ffff19067812 */ /* 0x008fc600078ec0ff */
[----:B------:R-:W3:Y:S01]  /*b7b30*/  LDL.LU R25, [R1+0x15a0] ;  /* 0x0015a00001197983 */ /* 0x000ee20000300800 */
[----:B------:R-:W-:Y:S01]  /*b7b40*/  ISETP.GE.AND P0, PT, R4, UR42, PT ;  /* 0x0000002a04007c0c */ /* 0x000fe2000bf06270 */
[----:B------:R-:W0:Y:S01]  /*b7b50*/  LDCU UR42, c[0x0][0x39c] ;  /* 0x00007380ff2a77ac */ /* 0x000e220008000800 */
[----:B------:R-:W-:Y:S02]  /*b7b60*/  PRMT R4, R8, 0x3340, R6 ;  /* 0x0000334008047816 */ /* 0x000fe40000000006 */
[----:B------:R-:W-:Y:S02]  /*b7b70*/  SHF.R.U32.HI R9, RZ, 0x8, R8 ;  /* 0x00000008ff097819 */ /* 0x000fe40000011608 */
[----:B------:R-:W-:Y:S01]  /*b7b80*/  SHF.R.U32.HI R8, RZ, 0x8, R7 ;  /* 0x00000008ff087819 */ /* 0x000fe20000011607 */
[----:B------:R1:W-:Y:S01]  /*b7b90*/  STL [R1+0x714], R4 ;  /* 0x0007140401007387 */ /* 0x0003e20000100800 */
[----:B------:R-:W-:-:S05]  /*b7ba0*/  PRMT R7, R7, 0x3340, R5 ;  /* 0x0000334007077816 */ /* 0x000fca0000000005 */
[----:B------:R0:W-:Y:S01]  /*b7bb0*/  STL [R1+0x710], R7 ;  /* 0x0007100701007387 */ /* 0x0001e20000100800 */
[----:B-1----:R-:W-:Y:S02]  /*b7bc0*/  SHF.R.U32.HI R4, RZ, 0x8, R6 ;  /* 0x00000008ff047819 */ /* 0x002fe40000011606 */
[----:B------:R-:W-:Y:S02]  /*b7bd0*/  SHF.R.U32.HI R6, RZ, 0x8, R5 ;  /* 0x00000008ff067819 */ /* 0x000fe40000011605 */
[----:B------:R-:W-:Y:S02]  /*b7be0*/  LOP3.LUT R5, R9, 0xffff, RZ, 0xc0, !PT ;  /* 0x0000ffff09057812 */ /* 0x000fe400078ec0ff */
[----:B------:R-:W-:Y:S02]  /*b7bf0*/  LOP3.LUT R4, R4, 0xffff, RZ, 0xc0, !PT ;  /* 0x0000ffff04047812 */ /* 0x000fe400078ec0ff */
[----:B0-----:R-:W-:Y:S02]  /*b7c00*/  LOP3.LUT R7, R8, 0xffff, RZ, 0xc0, !PT ;  /* 0x0000ffff08077812 */ /* 0x001fe400078ec0ff */
[----:B------:R-:W-:-:S02]  /*b7c10*/  LOP3.LUT R6, R6, 0xffff, RZ, 0xc0, !PT ;  /* 0x0000ffff06067812 */ /* 0x000fc400078ec0ff */
[----:B------:R-:W-:Y:S02]  /*b7c20*/  PRMT R8, R5, 0x3340, R4 ;  /* 0x0000334005087816 */ /* 0x000fe40000000004 */
[----:B------:R-:W-:-:S03]  /*b7c30*/  PRMT R5, R7, 0x3340, R6 ;  /* 0x0000334007057816 */ /* 0x000fc60000000006 */
[----:B------:R4:W-:Y:S04]  /*b7c40*/  STL [R1+0x168], R8 ;  /* 0x0001680801007387 */ /* 0x0009e80000100800 */
        /* <DEDUP_REMOVED lines=183> */
[----:B------:R1:W-:Y:S04]  /*b87c0*/  STL [R1+0x640], R8 ;  /* 0x0006400801007387 */ /* 0x0003e80000100800 */
[----:B------:R3:W-:Y:S01]  /*b87d0*/  STL [R1+0x158], R5 ;  /* 0x0001580501007387 */ /* 0x0007e20000100800 */
[----:B-1----:R-:W-:-:S03]  /*b87e0*/  LOP3.LUT R8, R29, 0xffff, RZ, 0xc0, !PT ;  /* 0x0000ffff1d087812 */ /* 0x002fc600078ec0ff */
        /* <DEDUP_REMOVED lines=45> */
[----:B0-----:R-:W-:-:S03]  /*b8ac0*/  LOP3.LUT R8, R29, 0xffff, RZ, 0xc0, !PT ;  /* 0x0000ffff1d087812 */ /* 0x001fc600078ec0ff */
        /* <DEDUP_REMOVED lines=66> */
[----:B------:R-:W-:Y:S01]  /*b8ef0*/  LOP3.LUT R8, R29, 0xffff, RZ, 0xc0, !PT ;  /* 0x0000ffff1d087812 */ /* 0x000fe200078ec0ff */
[----:B------:R-:W0:Y:S01]  /*b8f00*/  LDCU UR18, c[0x0][0x398] ;  /* 0x00007300ff1277ac */ /* 0x000e220008000800 */
        /* <DEDUP_REMOVED lines=27> */
[----:B------:R-:W-:-:S04]  /*b90c0*/  ISETP.GE.AND P0, PT, R4, UR77, PT ;  /* 0x0000004d04007c0c */ /* 0x000fc8000bf06270 */
[----:B------:R-:W-:Y:S02]  /*b90d0*/  ISETP.LT.AND P1, PT, R18, UR14, !P0 ;  /* 0x0000000e12007c0c */ /* 0x000fe4000c721270 */
[----:B------:R-:W-:Y:S02]  /*b90e0*/  LOP3.LUT R20, R20, 0xfffffffd, RZ, 0xc0, !PT ;  /* 0xfffffffd14147812 */ /* 0x000fe400078ec0ff */
[----:B------:R-:W-:Y:S01]  /*b90f0*/  LOP3.LUT R6, R6, 0xffff, RZ, 0xc0, !PT ;  /* 0x0000ffff06067812 */ /* 0x000fe200078ec0ff */
[----:B------:R-:W-:Y:S01]  /*b9100*/  STL [R1+0x144], R8 ;  /* 0x0001440801007387 */ /* 0x000fe20000100800 */
[----:B------:R-:W-:Y:S01]  /*b9110*/  ISETP.LT.AND P0, PT, R26, UR18, !P0 ;  /* 0x000000121a007c0c */ /* 0x000fe2000c701270 */
[----:B------:R-:W-:Y:S01]  /*b9120*/  VIADD R4, R22, 0x87 ;  /* 0x0000008716047836 */ /* 0x000fe20000000000 */
[----:B------:R-:W-:Y:S01]  /*b9130*/  UMOV UR77, UR66 ;  /* 0x00000042004d7c82 */ /* 0x000fe20008000000 */
[----:B------:R-:W4:Y:S04]  /*b9140*/  LDCU UR14, c[0x0][0x39c] ;  /* 0x00007380ff0e77ac */ /* 0x000f280008000800 */
[----:B------:R-:W-:Y:S01]  /*b9150*/  @P1 LOP3.LUT R20, R20, 0x2, RZ, 0xfc, !PT ;  /* 0x0000000214141812 */ /* 0x000fe200078efcff */
[----:B------:R-:W0:Y:S03]  /*b9160*/  LDCU UR18, c[0x0][0x398] ;  /* 0x00007300ff1277ac */ /* 0x000e260008000800 */
[----:B------:R-:W-:Y:S01]  /*b9170*/  LOP3.LUT R20, R20, 0xfffffffe, RZ, 0xc0, !PT ;  /* 0xfffffffe14147812 */ /* 0x000fe200078ec0ff */
[----:B------:R-:W0:Y:S01]  /*b9180*/  LDCU UR66, c[0x0][0x398] ;  /* 0x00007300ff4277ac */ /* 0x000e220008000800 */
[----:B------:R-:W-:-:S02]  /*b9190*/  PRMT R5, R7, 0x3340, R6 ;  /* 0x0000334007057816 */ /* 0x000fc40000000006 */
[----:B------:R-:W-:-:S03]  /*b91a0*/  @P0 LOP3.LUT R20, R20, 0x1, RZ, 0xfc, !PT ;  /* 0x0000000114140812 */ /* 0x000fc600078efcff */
[----:B------:R1:W-:Y:S04]  /*b91b0*/  STL [R1+0x140], R5 ;  /* 0x0001400501007387 */ /* 0x0003e80000100800 */
[----:B------:R-:W-:Y:S01]  /*b91c0*/  STL [R1+0x2fe4], R20 ;  /* 0x002fe41401007387 */ /* 0x000fe20000100800 */
[----:B-1----:R-:W-:-:S03]  /*b91d0*/  LOP3.LUT R5, R0, 0xffff, RZ, 0xc0, !PT ;  /* 0x0000ffff00057812 */ /* 0x002fc600078ec0ff */
        /* <DEDUP_REMOVED lines=8> */
[----:B------:R-:W-:Y:S01]  /*b9260*/  ISETP.GE.AND P0, PT, R4, UR75, PT ;  /* 0x0000004b04007c0c */ /* 0x000fe2000bf06270 */
[----:B------:R-:W1:Y:S01]  /*b9270*/  LDCU UR75, c[0x0][0x39c] ;  /* 0x00007380ff4b77ac */ /* 0x000e620008000800 */
[----:B------:R-:W-:Y:S02]  /*b9280*/  PRMT R4, R8, 0x3340, R6 ;  /* 0x0000334008047816 */ /* 0x000fe40000000006 */
[----:B------:R-:W-:Y:S02]  /*b9290*/  SHF.R.U32.HI R9, RZ, 0x8, R8 ;  /* 0x00000008ff097819 */ /* 0x000fe40000011608 */
[----:B------:R-:W-:Y:S01]  /*b92a0*/  SHF.R.U32.HI R8, RZ, 0x8, R7 ;  /* 0x00000008ff087819 */ /* 0x000fe20000011607 */
[----:B------:R0:W-:Y:S01]  /*b92b0*/  STL [R1+0x6c4], R4 ;  /* 0x0006c40401007387 */ /* 0x0001e20000100800 */
[----:B------:R-:W-:-:S05]  /*b92c0*/  PRMT R7, R7, 0x3340, R5 ;  /* 0x0000334007077816 */ /* 0x000fca0000000005 */
[----:B------:R1:W-:Y:S01]  /*b92d0*/  STL [R1+0x704], R7 ;  /* 0x0007040701007387 */ /* 0x0003e20000100800 */
[----:B0-----:R-:W-:Y:S02]  /*b92e0*/  SHF.R.U32.HI R4, RZ, 0x8, R6 ;  /* 0x00000008ff047819 */ /* 0x001fe40000011606 */
[----:B------:R-:W-:Y:S02]  /*b92f0*/  SHF.R.U32.HI R6, RZ, 0x8, R5 ;  /* 0x00000008ff067819 */ /* 0x000fe40000011605 */
[----:B------:R-:W-:Y:S02]  /*b9300*/  LOP3.LUT R5, R9, 0xffff, RZ, 0xc0, !PT ;  /* 0x0000ffff09057812 */ /* 0x000fe400078ec0ff */
[----:B------:R-:W-:Y:S02]  /*b9310*/  LOP3.LUT R4, R4, 0xffff, RZ, 0xc0, !PT ;  /* 0x0000ffff04047812 */ /* 0x000fe400078ec0ff */
[----:B-1----:R-:W-:Y:S02]  /*b9320*/  LOP3.LUT R7, R8, 0xffff, RZ, 0xc0, !PT ;  /* 0x0000ffff08077812 */ /* 0x002fe400078ec0ff */
        /* <DEDUP_REMOVED lines=209> */
[----:B------:R0:W-:Y:S04]  /*ba040*/  STL [R1+0x2ff8], R0 ;  /* 0x002ff80001007387 */ /* 0x0001e80000100800 */
[----:B------:R-:W4:Y:S01]  /*ba050*/  LDL.LU R2, [R1+0x3040] ;  /* 0x0030400001027983 */ /* 0x000f220000300800 */
[----:B-----5:R-:W-:-:S03]  /*ba060*/  LOP3.LUT R8, R24, 0xffff, RZ, 0xc0, !PT ;  /* 0x0000ffff18087812 */ /* 0x020fc600078ec0ff */
[----:B------:R-:W5:Y:S01]  /*ba070*/  LDL.LU R24, [R1+0x16e8] ;  /* 0x0016e80001187983 */ /* 0x000f620000300800 */
[----:B--2---:R-:W-:-:S03]  /*ba080*/  LOP3.LUT R7, R27, 0xffff, RZ, 0xc0, !PT ;  /* 0x0000ffff1b077812 */ /* 0x004fc600078ec0ff */
[----:B------:R-:W2:Y:S01]  /*ba090*/  LDL.LU R27, [R1+0x1668] ;  /* 0x00166800011b7983 */ /* 0x000ea20000300800 */
[----:B---3--:R-:W-:-:S03]  /*ba0a0*/  LOP3.LUT R5, R25, 0xffff, RZ, 0xc0, !PT ;  /* 0x0000ffff19057812 */ /* 0x008fc600078ec0ff */
[----:B------:R-:W3:Y:S01]  /*ba0b0*/  LDL.LU R25, [R1+0x1648] ;  /* 0x0016480001197983 */ /* 0x000ee20000300800 */
[----:B0-----:R-:W-:Y:S02]  /*ba0c0*/  PRMT R0, R8, 0x3340, R6 ;  /* 0x0000334008007816 */ /* 0x001fe40000000006 */
[----:B------:R-:W-:Y:S01]  /*ba0d0*/  ISETP.GE.AND P0, PT, R4, UR36, PT ;  /* 0x0000002404007c0c */ /* 0x000fe2000bf06270 */
[----:B------:R-:W0:Y:S01]  /*ba0e0*/  LDCU UR36, c[0x0][0x39c] ;  /* 0x00007380ff2477ac */ /* 0x000e220008000800 */
[----:B------:R-:W-:Y:S02]  /*ba0f0*/  SHF.R.U32.HI R9, RZ, 0x8, R8 ;  /* 0x00000008ff097819 */ /* 0x000fe40000011608 */
[----:B------:R-:W-:Y:S01]  /*ba100*/  SHF.R.U32.HI R4, RZ, 0x8, R6 ;  /* 0x00000008ff047819 */ /* 0x000fe20000011606 */
[----:B------:R1:W-:Y:S01]  /*ba110*/  STL [R1+0x69c], R0 ;  /* 0x00069c0001007387 */ /* 0x0003e20000100800 */
[----:B------:R-:W-:Y:S02]  /*ba120*/  SHF.R.U32.HI R8, RZ, 0x8, R7 ;  /* 0x00000008ff087819 */ /* 0x000fe40000011607 */
[----:B------:R-:W-:-:S02]  /*ba130*/  SHF.R.U32.HI R6, RZ, 0x8, R5 ;  /* 0x00000008ff067819 */ /* 0x000fc40000011605 */
[----:B------:R-:W-:Y:S02]  /*ba140*/  LOP3.LUT R4, R4, 0xffff, RZ, 0xc0, !PT ;  /* 0x0000ffff04047812 */ /* 0x000fe400078ec0ff */
[----:B------:R-:W-:Y:S02]  /*ba150*/  LOP3.LUT R6, R6, 0xffff, RZ, 0xc0, !PT ;  /* 0x0000ffff06067812 */ /* 0x000fe400078ec0ff */
[----:B-1----:R-:W-:Y:S02]  /*ba160*/  PRMT R0, R7, 0x3340, R5 ;  /* 0x0000334007007816 */ /* 0x002fe40000000005 */
[----:B------:R-:W-:Y:S02]  /*ba170*/  LOP3.LUT R5, R9, 0xffff, RZ, 0xc0, !PT ;  /* 0x0000ffff09057812 */ /* 0x000fe400078ec0ff */
[----:B------:R-:W-:Y:S01]  /*ba180*/  LOP3.LUT R7, R8, 0xffff, RZ, 0xc0, !PT ;  /* 0x0000ffff08077812 */ /* 0x000fe200078ec0ff */
[----:B------:R1:W-:Y:S01]  /*ba190*/  STL [R1+0x698], R0 ;  /* 0x0006980001007387 */ /* 0x0003e20000100800 */
[----:B------:R-:W-:-:S05]  /*ba1a0*/  PRMT R5, R5, 0x3340, R4 ;  /* 0x0000334005057816 */ /* 0x000fca0000000004 */
[----:B------:R0:W-:Y:S01]  /*ba1b0*/  STL [R1+0x134], R5 ;  /* 0x0001340501007387 */ /* 0x0001e20000100800 */
[----:B-1----:R-:W-:-:S05]  /*ba1c0*/  PRMT R0, R7, 0x3340, R6 ;  /* 0x0000334007007816 */ /* 0x002fca0000000006 */
[----:B------:R1:W-:Y:S01]  /*ba1d0*/  STL [R1+0x130], R0 ;  /* 0x0001300001007387 */ /* 0x0003e20000100800 */
[----:B0-----:R-:W-:-:S03]  /*ba1e0*/  LOP3.LUT R5, R3, 0xffff, RZ, 0xc0, !PT ;  /* 0x0000ffff03057812 */ /* 0x001fc600078ec0ff */
        /* <DEDUP_REMOVED lines=9> */
[----:B----4-:R-:W-:Y:S01]  /*ba280*/  LOP3.LUT R2, R2, 0x7fffffff, RZ, 0xc0, !PT ;  /* 0x7fffffff02027812 */ /* 0x010fe200078ec0ff */
[----:B------:R-:W-:Y:S01]  /*ba290*/  VIADD R4, R22, 0x92 ;  /* 0x0000009216047836 */ /* 0x000fe20000000000 */
[----:B------:R-:W-:Y:S01]  /*ba2a0*/  ISETP.LT.AND P0, PT, R26, UR64, !P0 ;  /* 0x000000401a007c0c */ /* 0x000fe2000c701270 */
[----:B------:R-:W0:Y:S01]  /*ba2b0*/  LDCU UR62, c[0x0][0x398] ;  /* 0x00007300ff3e77ac */ /* 0x000e220008000800 */
[----:B-1----:R-:W-:Y:S02]  /*ba2c0*/  PRMT R0, R7, 0x3340, R5 ;  /* 0x0000334007007816 */ /* 0x002fe40000000005 */
        /* <DEDUP_REMOVED lines=11> */
[----:B------:R-:W0:Y:S01]  /*ba380*/  LDCU UR66, c[0x0][0x398] ;  /* 0x00007300ff4277ac */ /* 0x000e220008000800 */
[----:B------:R-:W-:Y:S01]  /*ba390*/  SHF.R.U32.HI R7, RZ, 0x8, R8 ;  /* 0x00000008ff077819 */ /* 0x000fe20000011608 */
[----:B------:R-:W0:Y:S01]  /*ba3a0*/  LDCU UR68, c[0x0][0x398] ;  /* 0x00007300ff4477ac */ /* 0x000e220008000800 */
[----:B------:R-:W0:Y:S07]  /*ba3b0*/  LDCU UR38, c[0x0][0x39c] ;  /* 0x00007380ff2677ac */ /* 0x000e2e0008000800 */
[----:B------:R-:W-:-:S04]  /*ba3c0*/  @P1 LOP3.LUT R2, R2, 0x8000000, RZ, 0xfc, !PT ;  /* 0x0800000002021812 */ /* 0x000fc800078efcff */
[----:B------:R-:W-:Y:S02]  /*ba3d0*/  LOP3.LUT R2, R2, 0xfdffffff, RZ, 0xc0, !PT ;  /* 0xfdffffff02027812 */ /* 0x000fe400078ec0ff */
[--C-:B----4-:R-:W-:Y:S02]  /*ba3e0*/  PRMT R0, R8, 0x3340, R6.reuse ;  /* 0x0000334008007816 */ /* 0x110fe40000000006 */
[----:B------:R-:W-:Y:S02]  /*ba3f0*/  @P0 LOP3.LUT R2, R2, 0x2000000, RZ, 0xfc, !PT ;  /* 0x0200000002020812 */ /* 0x000fe400078efcff */
[----:B------:R-:W-:Y:S02]  /*ba400*/  ISETP.GE.AND P0, PT, R4, UR40, PT ;  /* 0x0000002804007c0c */ /* 0x000fe4000bf06270 */
[----:B------:R-:W-:Y:S02]  /*ba410*/  SHF.R.U32.HI R6, RZ, 0x8, R6 ;  /* 0x00000008ff067819 */ /* 0x000fe40000011606 */
[----:B------:R-:W-:Y:S01]  /*ba420*/  LOP3.LUT R7, R7, 0xffff, RZ, 0xc0, !PT ;  /* 0x0000ffff07077812 */ /* 0x000fe200078ec0ff */
[----:B------:R4:W-:Y:S01]  /*ba430*/  STL [R1+0x688], R0 ;  /* 0x0006880001007387 */ /* 0x0009e20000100800 */
[----:B------:R-:W-:Y:S01]  /*ba440*/  SHF.R.U32.HI R4, RZ, 0x8, R5 ;  /* 0x00000008ff047819 */ /* 0x000fe20000011605 */
[----:B------:R-:W0:Y:S01]  /*ba450*/  LDCU UR40, c[0x0][0x39c] ;  /* 0x00007380ff2877ac */ /* 0x000e220008000800 */
[----:B------:R-:W-:-:S02]  /*ba460*/  LOP3.LUT R5, R9, 0xffff, RZ, 0xc0, !PT ;  /* 0x0000ffff09057812 */ /* 0x000fc400078ec0ff */
[----:B------:R-:W-:Y:S02]  /*ba470*/  LOP3.LUT R4, R4, 0xffff, RZ, 0xc0, !PT ;  /* 0x0000ffff04047812 */ /* 0x000fe400078ec0ff */
[----:B------:R-:W-:Y:S02]  /*ba480*/  LOP3.LUT R6, R6, 0xffff, RZ, 0xc0, !PT ;  /* 0x0000ffff06067812 */ /* 0x000fe400078ec0ff */
[----:B------:R-:W-:Y:S02]  /*ba490*/  PRMT R5, R5, 0x3340, R4 ;  /* 0x0000334005057816 */ /* 0x000fe40000000004 */
[----:B----4-:R-:W-:Y:S02]  /*ba4a0*/  PRMT R0, R7, 0x3340, R6 ;  /* 0x0000334007007816 */ /* 0x010fe40000000006 */
[----:B------:R-:W-:Y:S01]  /*ba4b0*/  LOP3.LUT R8, R29, 0xffff, RZ, 0xc0, !PT ;  /* 0x0000ffff1d087812 */ /* 0x000fe200078ec0ff */
[----:B------:R3:W-:Y:S04]  /*ba4c0*/  STL [R1+0x120], R5 ;  /* 0x0001200501007387 */ /* 0x0007e80000100800 */
        /* <DEDUP_REMOVED lines=11> */
[----:B-1----:R-:W-:Y:S01]  /*ba580*/  ISETP.LT.AND P0, PT, R26, UR64, !P0 ;  /* 0x000000401a007c0c */ /* 0x002fe2000c701270 */
[----:B------:R-:W0:Y:S01]  /*ba590*/  LDCU UR62, c[0x0][0x398] ;  /* 0x00007300ff3e77ac */ /* 0x000e220008000800 */
[----:B----4-:R-:W-:Y:S02]  /*ba5a0*/  PRMT R0, R8, 0x3340, R6 ;  /* 0x0000334008007816 */ /* 0x010fe40000000006 */
        /* <DEDUP_REMOVED lines=20> */
[----:B------:R-:W-:Y:S02]  /*ba6f0*/  SHF.R.U32.HI R4, RZ, 0x8, R6 ;  /* 0x00000008ff047819 */ /* 0x000fe40000011606 */
[--C-:B------:R-:W-:Y:S02]  /*ba700*/  SHF.R.U32.HI R6, RZ, 0x8, R5.reuse ;  /* 0x00000008ff067819 */ /* 0x100fe40000011605 */
[----:B----4-:R-:W-:Y:S02]  /*ba710*/  PRMT R0, R7, 0x3340, R5 ;  /* 0x0000334007007816 */ /* 0x010fe40000000005 */
[----:B------:R-:W-:-:S02]  /*ba720*/  LOP3.LUT R5, R9, 0xffff, RZ, 0xc0, !PT ;  /* 0x0000ffff09057812 */ /* 0x000fc400078ec0ff */
[----:B------:R-:W-:Y:S02]  /*ba730*/  LOP3.LUT R4, R4, 0xffff, RZ, 0xc0, !PT ;  /* 0x0000ffff04047812 */ /* 0x000fe400078ec0ff */
[----:B------:R-:W-:Y:S02]  /*ba740*/  LOP3.LUT R7, R8, 0xffff, RZ, 0xc0, !PT ;  /* 0x0000ffff08077812 */ /* 0x000fe400078ec0ff */
[----:B------:R-:W-:Y:S01]  /*ba750*/  LOP3.LUT R6, R6, 0xffff, RZ, 0xc0, !PT ;  /* 0x0000ffff06067812 */ /* 0x000fe200078ec0ff */
[----:B------:R4:W-:Y:S01]  /*ba760*/  STL [R1+0x680], R0 ;  /* 0x0006800001007387 */ /* 0x0009e20000100800 */
[----:B------:R-:W-:-:S05]  /*ba770*/  PRMT R5, R5, 0x3340, R4 ;  /* 0x0000334005057816 */ /* 0x000fca0000000004 */
[----:B------:R3:W-:Y:S01]  /*ba780*/  STL [R1+0x11c], R5 ;  /* 0x00011c0501007387 */ /* 0x0007e20000100800 */
[----:B----4-:R-:W-:-:S05]  /*ba790*/  PRMT R0, R7, 0x3340, R6 ;  /* 0x0000334007007816 */ /* 0x010fca0000000006 */
        /* <DEDUP_REMOVED lines=13> */
[----:B------:R-:W-:Y:S01]  /*ba870*/  LOP3.LUT R8, R29, 0xffff, RZ, 0xc0, !PT ;  /* 0x0000ffff1d087812 */ /* 0x000fe200078ec0ff */
        /* <DEDUP_REMOVED lines=16> */
[----:B----4-:R-:W-:Y:S02]  /*ba980*/  PRMT R0, R8, 0x3340, R6 ;  /* 0x0000334008007816 */ /* 0x010fe40000000006 */
[----:B------:R-:W-:Y:S02]  /*ba990*/  @P0 LOP3.LUT R2, R2, 0x400, RZ, 0xfc, !PT ;  /* 0x0000040002020812 */ /* 0x000fe400078efcff */
[----:B------:R-:W-:Y:S02]  /*ba9a0*/  ISETP.GE.AND P0, PT, R4, UR60, PT ;  /* 0x0000003c04007c0c */ /* 0x000fe4000bf06270 */
[----:B------:R-:W-:Y:S02]  /*ba9b0*/  SHF.R.U32.HI R7, RZ, 0x8, R8 ;  /* 0x00000008ff077819 */ /* 0x000fe40000011608 */
[----:B------:R-:W-:Y:S01]  /*ba9c0*/  SHF.R.U32.HI R6, RZ, 0x8, R6 ;  /* 0x00000008ff067819 */ /* 0x000fe20000011606 */
[----:B------:R4:W-:Y:S01]  /*ba9d0*/  STL [R1+0x6a0], R0 ;  /* 0x0006a00001007387 */ /* 0x0009e20000100800 */
[----:B------:R-:W-:Y:S01]  /*ba9e0*/  SHF.R.U32.HI R4, RZ, 0x8, R5 ;  /* 0x00000008ff047819 */ /* 0x000fe20000011605 */
[----:B------:R-:W0:Y:S01]  /*ba9f0*/  LDCU UR60, c[0x0][0x398] ;  /* 0x00007300ff3c77ac */ /* 0x000e220008000800 */
[----:B------:R-:W-:-:S02]  /*baa00*/  LOP3.LUT R5, R9, 0xffff, RZ, 0xc0, !PT ;  /* 0x0000ffff09057812 */ /* 0x000fc400078ec0ff */
[----:B------:R-:W-:Y:S02]  /*baa10*/  LOP3.LUT R4, R4, 0xffff, RZ, 0xc0, !PT ;  /* 0x0000ffff04047812 */ /* 0x000fe400078ec0ff */
[----:B------:R-:W-:Y:S02]  /*baa20*/  LOP3.LUT R7, R7, 0xffff, RZ, 0xc0, !PT ;  /* 0x0000ffff07077812 */ /* 0x000fe400078ec0ff */
[----:B------:R-:W-:Y:S02]  /*baa30*/  LOP3.LUT R6, R6, 0xffff, RZ, 0xc0, !PT ;  /* 0x0000ffff06067812 */ /* 0x000fe400078ec0ff */
[----:B------:R-:W-:Y:S02]  /*baa40*/  PRMT R5, R5, 0x3340, R4 ;  /* 0x0000334005057816 */ /* 0x000fe40000000004 */
[----:B----4-:R-:W-:-:S03]  /*baa50*/  PRMT R0, R7, 0x3340, R6 ;  /* 0x0000334007007816 */ /* 0x010fc60000000006 */
[----:B------:R4:W-:Y:S04]  /*baa60*/  STL [R1+0x118], R5 ;  /* 0x0001180501007387 */ /* 0x0009e80000100800 */
[----:B------:R0:W-:Y:S01]  /*baa70*/  STL [R1+0x5d8], R0 ;  /* 0x0005d80001007387 */ /* 0x0001e20000100800 */
[----:B----4-:R-:W-:-:S03]  /*baa80*/  LOP3.LUT R5, R3, 0xffff, RZ, 0xc0, !PT ;  /* 0x0000ffff03057812 */ /* 0x010fc600078ec0ff */
        /* <DEDUP_REMOVED lines=13> */
[----:B------:R-:W-:Y:S02]  /*bab60*/  PRMT R0, R8, 0x3340, R6 ;  /* 0x0000334008007816 */ /* 0x000fe40000000006 */
        /* <DEDUP_REMOVED lines=13> */
[----:B------:R-:W0:Y:S08]  /*bac40*/  LDCU UR68, c[0x0][0x39c] ;  /* 0x00007380ff4477ac */ /* 0x000e300008000800 */
[----:B------:R-:W-:Y:S01]  /*bac50*/  @P1 LOP3.LUT R2, R2, 0x20, RZ, 0xfc, !PT ;  /* 0x0000002002021812 */ /* 0x000fe200078efcff */
[----:B------:R-:W1:Y:S03]  /*bac60*/  LDCU UR66, c[0x0][0x39c] ;  /* 0x00007380ff4277ac */ /* 0x000e660008000800 */
[----:B------:R-:W-:-:S04]  /*bac70*/  LOP3.LUT R2, R2, 0xfffffff7, RZ, 0xc0, !PT ;  /* 0xfffffff702027812 */ /* 0x000fc800078ec0ff */
[----:B------:R-:W-:Y:S02]  /*bac80*/  @P0 LOP3.LUT R2, R2, 0x8, RZ, 0xfc, !PT ;  /* 0x0000000802020812 */ /* 0x000fe400078efcff */
[----:B------:R-:W-:Y:S01]  /*bac90*/  ISETP.GE.AND P0, PT, R4, UR56, PT ;  /* 0x0000003804007c0c */ /* 0x000fe2000bf06270 */
[----:B------:R-:W1:Y:S01]  /*baca0*/  LDCU UR56, c[0x0][0x398] ;  /* 0x00007300ff3877ac */ /* 0x000e620008000800 */
[----:B------:R-:W-:Y:S02]  /*bacb0*/  SHF.R.U32.HI R4, RZ, 0x8, R6 ;  /* 0x00000008ff047819 */ /* 0x000fe40000011606 */
[--C-:B------:R-:W-:Y:S02]  /*bacc0*/  SHF.R.U32.HI R6, RZ, 0x8, R5.reuse ;  /* 0x00000008ff067819 */ /* 0x100fe40000011605 */
[----:B0-----:R-:W-:Y:S02]  /*bacd0*/  PRMT R0, R7, 0x3340, R5 ;  /* 0x0000334007007816 */ /* 0x001fe40000000005 */
[----:B------:R-:W-:-:S02]  /*bace0*/  LOP3.LUT R5, R9, 0xffff, RZ, 0xc0, !PT ;  /* 0x0000ffff09057812 */ /* 0x000fc400078ec0ff */
[----:B------:R-:W-:Y:S02]  /*bacf0*/  LOP3.LUT R4, R4, 0xffff, RZ, 0xc0, !PT ;  /* 0x0000ffff04047812 */ /* 0x000fe400078ec0ff */
[----:B------:R-:W-:Y:S02]  /*bad00*/  LOP3.LUT R7, R8, 0xffff, RZ, 0xc0, !PT ;  /* 0x0000ffff08077812 */ /* 0x000fe400078ec0ff */
[----:B------:R-:W-:Y:S01]  /*bad10*/  LOP3.LUT R6, R6, 0xffff, RZ, 0xc0, !PT ;  /* 0x0000ffff06067812 */ /* 0x000fe200078ec0ff */
[----:B------:R0:W-:Y:S01]  /*bad20*/  STL [R1+0x690], R0 ;  /* 0x0006900001007387 */ /* 0x0001e20000100800 */
[----:B------:R-:W-:-:S05]  /*bad30*/  PRMT R5, R5, 0x3340, R4 ;  /* 0x0000334005057816 */ /* 0x000fca0000000004 */
[----:B------:R3:W-:Y:S01]  /*bad40*/  STL [R1+0x5d4], R5 ;  /* 0x0005d40501007387 */ /* 0x0007e20000100800 */
[----:B0-----:R-:W-:-:S05]  /*bad50*/  PRMT R0, R7, 0x3340, R6 ;  /* 0x0000334007007816 */ /* 0x001fca0000000006 */
        /* <DEDUP_REMOVED lines=12> */
[----:B----4-:R-:W-:Y:S02]  /*bae20*/  LOP3.LUT R3, R3, 0xbfffffff, RZ, 0xc0, !PT ;  /* 0xbfffffff03037812 */ /* 0x010fe400078ec0ff */
[----:B------:R-:W-:Y:S01]  /*bae30*/  LOP3.LUT R8, R29, 0xffff, RZ, 0xc0, !PT ;  /* 0x0000ffff1d087812 */ /* 0x000fe200078ec0ff */
[----:B------:R-:W4:Y:S04]  /*bae40*/  LDCU UR62, c[0x0][0x39c] ;  /* 0x00007380ff3e77ac */ /* 0x000f280008000800 */
[----:B------:R-:W-:-:S04]  /*bae50*/  @P1 LOP3.LUT R2, R2, 0x4, RZ, 0xfc, !PT ;  /* 0x0000000402021812 */ /* 0x000fc800078efcff */
[----:B------:R-:W-:-:S04]  /*bae60*/  LOP3.LUT R2, R2, 0xfffffffe, RZ, 0xc0, !PT ;  /* 0xfffffffe02027812 */ /* 0x000fc800078ec0ff */
[----:B------:R-:W-:Y:S02]  /*bae70*/  @P0 LOP3.LUT R2, R2, 0x1, RZ, 0xfc, !PT ;  /* 0x0000000102020812 */ /* 0x000fe400078efcff */
[----:B------:R-:W-:Y:S01]  /*bae80*/  ISETP.GE.AND P0, PT, R4, UR54, PT ;  /* 0x0000003604007c0c */ /* 0x000fe2000bf06270 */
[----:B------:R-:W-:Y:S01]  /*bae90*/  VIADD R4, R22, 0x9b ;  /* 0x0000009b16047836 */ /* 0x000fe20000000000 */
[----:B0-----:R-:W-:Y:S01]  /*baea0*/  PRMT R0, R8, 0x3340, R6 ;  /* 0x0000334008007816 */ /* 0x001fe20000000006 */
[----:B------:R-:W0:Y:S01]  /*baeb0*/  LDCU UR54, c[0x0][0x398] ;  /* 0x00007300ff3677ac */ /* 0x000e220008000800 */
[----:B------:R-:W-:Y:S02]  /*baec0*/  ISETP.LT.AND P1, PT, R18, UR58, !P0 ;  /* 0x0000003a12007c0c */ /* 0x000fe4000c721270 */
[----:B-1----:R-:W-:Y:S02]  /*baed0*/  ISETP.LT.AND P0, PT, R26, UR64, !P0 ;  /* 0x000000401a007c0c */ /* 0x002fe4000c701270 */
[----:B------:R-:W-:Y:S01]  /*baee0*/  SHF.R.U32.HI R9, RZ, 0x8, R8 ;  /* 0x00000008ff097819 */ /* 0x000fe20000011608 */
[----:B------:R1:W-:Y:S01]  /*baef0*/  STL [R1+0x670], R0 ;  /* 0x0006700001007387 */ /* 0x0003e20000100800 */
[----:B------:R-:W0:Y:S07]  /*baf00*/  LDCU UR58, c[0x0][0x398] ;  /* 0x00007300ff3a77ac */ /* 0x000e2e0008000800 */
[----:B------:R-:W-:Y:S01]  /*baf10*/  @P1 LOP3.LUT R3, R3, 0x40000000, RZ, 0xfc, !PT ;  /* 0x4000000003031812 */ /* 0x000fe200078efcff */
[----:B------:R-:W0:Y:S03]  /*baf20*/  LDCU UR64, c[0x0][0x39c] ;  /* 0x00007380ff4077ac */ /* 0x000e260008000800 */
[----:B------:R-:W-:-:S04]  /*baf30*/  LOP3.LUT R3, R3, 0xefffffff, RZ, 0xc0, !PT ;  /* 0xefffffff03037812 */ /* 0x000fc800078ec0ff */
[----:B------:R-:W-:Y:S02]  /*baf40*/  @P0 LOP3.LUT R3, R3, 0x10000000, RZ, 0xfc, !PT ;  /* 0x1000000003030812 */ /* 0x000fe400078efcff */
[----:B------:R-:W-:Y:S01]  /*baf50*/  ISETP.GE.AND P0, PT, R4, UR52, PT ;  /* 0x0000003404007c0c */ /* 0x000fe2000bf06270 */
[----:B------:R-:W0:Y:S01]  /*baf60*/  LDCU UR52, c[0x0][0x398] ;  /* 0x00007300ff3477ac */ /* 0x000e220008000800 */
[----:B------:R-:W-:Y:S02]  /*baf70*/  SHF.R.U32.HI R4, RZ, 0x8, R6 ;  /* 0x00000008ff047819 */ /* 0x000fe40000011606 */
[----:B------:R-:W-:Y:S02]  /*baf80*/  SHF.R.U32.HI R8, RZ, 0x8, R7 ;  /* 0x00000008ff087819 */ /* 0x000fe40000011607 */
[--C-:B------:R-:W-:Y:S02]  /*baf90*/  SHF.R.U32.HI R6, RZ, 0x8, R5.reuse ;  /* 0x00000008ff067819 */ /* 0x100fe40000011605 */
[----:B-1----:R-:W-:-:S02]  /*bafa0*/  PRMT R0, R7, 0x3340, R5 ;  /* 0x0000334007007816 */ /* 0x002fc40000000005 */
[----:B------:R-:W-:Y:S02]  /*bafb0*/  LOP3.LUT R5, R9, 0xffff, RZ, 0xc0, !PT ;  /* 0x0000ffff09057812 */ /* 0x000fe400078ec0ff */
[----:B------:R-:W-:Y:S02]  /*bafc0*/  LOP3.LUT R4, R4, 0xffff, RZ, 0xc0, !PT ;  /* 0x0000ffff04047812 */ /* 0x000fe400078ec0ff */
        /* <DEDUP_REMOVED lines=71> */
[----:B------:R-:W-:Y:S02]  /*bb440*/  ISETP.GE.AND P0, PT, R4, UR22, PT ;  /* 0x0000001604007c0c */ /* 0x000fe4000bf06270 */
[----:B------:R-:W-:Y:S01]  /*bb450*/  LOP3.LUT R3, R3, 0xffff7fff, RZ, 0xc0, !PT ;  /* 0xffff7fff03037812 */ /* 0x000fe200078ec0ff */
[----:B------:R-:W-:Y:S01]  /*bb460*/  VIADD R4, R22, 0x9f ;  /* 0x0000009f16047836 */ /* 0x000fe20000000000 */
[----:B------:R-:W-:Y:S01]  /*bb470*/  ISETP.LT.AND P1, PT, R18, UR48, !P0 ;  /* 0x0000003012007c0c */ /* 0x000fe2000c721270 */
[----:B------:R-:W1:Y:S01]  /*bb480*/  LDCU UR22, c[0x0][0x398] ;  /* 0x00007300ff1677ac */ /* 0x000e620008000800 */
[----:B------:R-:W-:Y:S02]  /*bb490*/  ISETP.LT.AND P0, PT, R26, UR54, !P0 ;  /* 0x000000361a007c0c */ /* 0x000fe4000c701270 */
[----:B0-----:R-:W-:Y:S01]  /*bb4a0*/  PRMT R0, R8, 0x3340, R6 ;  /* 0x0000334008007816 */ /* 0x001fe20000000006 */
[----:B------:R-:W0:Y:S08]  /*bb4b0*/  LDCU UR48, c[0x0][0x398] ;  /* 0x00007300ff3077ac */ /* 0x000e300008000800 */
[----:B------:R-:W-:Y:S01]  /*bb4c0*/  @P1 LOP3.LUT R3, R3, 0x8000, RZ, 0xfc, !PT ;  /* 0x0000800003031812 */ /* 0x000fe200078efcff */
[----:B------:R-:W0:Y:S03]  /*bb4d0*/  LDCU UR54, c[0x0][0x398] ;  /* 0x00007300ff3677ac */ /* 0x000e260008000800 */
[----:B------:R-:W-:-:S02]  /*bb4e0*/  LOP3.LUT R3, R3, 0xffffdfff, RZ, 0xc0, !PT ;  /* 0xffffdfff03037812 */ /* 0x000fc400078ec0ff */
[----:B------:R-:W-:Y:S02]  /*bb4f0*/  SHF.R.U32.HI R9, RZ, 0x8, R8 ;  /* 0x00000008ff097819 */ /* 0x000fe40000011608 */
[----:B------:R-:W-:Y:S02]  /*bb500*/  @P0 LOP3.LUT R3, R3, 0x2000, RZ, 0xfc, !PT ;  /* 0x0000200003030812 */ /* 0x000fe400078efcff */
[----:B------:R-:W-:Y:S01]  /*bb510*/  ISETP.GE.AND P0, PT, R4, UR20, PT ;  /* 0x0000001404007c0c */ /* 0x000fe2000bf06270 */
[----:B------:R0:W-:Y:S01]  /*bb520*/  STL [R1+0x658], R0 ;  /* 0x0006580001007387 */ /* 0x0001e20000100800 */
[----:B------:R-:W-:Y:S01]  /*bb530*/  SHF.R.U32.HI R4, RZ, 0x8, R6 ;  /* 0x00000008ff047819 */ /* 0x000fe20000011606 */
[----:B------:R-:W1:Y:S01]  /*bb540*/  LDCU UR20, c[0x0][0x398] ;  /* 0x00007300ff1477ac */ /* 0x000e620008000800 */
[----:B------:R-:W-:Y:S02]  /*bb550*/  SHF.R.U32.HI R8, RZ, 0x8, R7 ;  /* 0x00000008ff087819 */ /* 0x000fe40000011607 */
[----:B------:R-:W-:-:S02]  /*bb560*/  SHF.R.U32.HI R6, RZ, 0x8, R5 ;  /* 0x00000008ff067819 */ /* 0x000fc40000011605 */
[----:B------:R-:W-:Y:S02]  /*bb570*/  LOP3.LUT R4, R4, 0xffff, RZ, 0xc0, !PT ;  /* 0x0000ffff04047812 */ /* 0x000fe400078ec0ff */
[----:B0-----:R-:W-:Y:S02]  /*bb580*/  PRMT R0, R7, 0x3340, R5 ;  /* 0x0000334007007816 */ /* 0x001fe40000000005 */
        /* <DEDUP_REMOVED lines=22> */
[----:B0-----:R-:W-:Y:S02]  /*bb6f0*/  PRMT R0, R8, 0x3340, R6 ;  /* 0x0000334008007816 */ /* 0x001fe40000000006 */
[----:B------:R-:W-:Y:S01]  /*bb700*/  SHF.R.U32.HI R9, RZ, 0x8, R8 ;  /* 0x00000008ff097819 */ /* 0x000fe20000011608 */
        /* <DEDUP_REMOVED lines=42> */
[----:B-1----:R-:W-:Y:S01]  /*bb9b0*/  ISETP.LT.AND P0, PT, R26, UR46, !P0 ;  /* 0x0000002e1a007c0c */ /* 0x002fe2000c701270 */
[----:B------:R-:W1:Y:S01]  /*bb9c0*/  LDCU UR20, c[0x0][0x398] ;  /* 0x00007300ff1477ac */ /* 0x000e620008000800 */
[----:B------:R-:W-:Y:S02]  /*bb9d0*/  LOP3.LUT R16, R16, 0xbfffffff, RZ, 0xc0, !PT ;  /* 0xbfffffff10107812 */ /* 0x000fe400078ec0ff */
[----:B0-----:R-:W-:Y:S01]  /*bb9e0*/  PRMT R0, R7, 0x3340, R5 ;  /* 0x0000334007007816 */ /* 0x001fe20000000005 */
[----:B------:R-:W0:Y:S04]  /*bb9f0*/  LDCU UR46, c[0x0][0x398] ;  /* 0x00007300ff2e77ac */ /* 0x000e280008000800 */
[----:B------:R-:W-:-:S04]  /*bba00*/  @P1 LOP3.LUT R3, R3, 0x10, RZ, 0xfc, !PT ;  /* 0x0000001003031812 */ /* 0x000fc800078efcff */
[----:B------:R-:W-:-:S04]  /*bba10*/  LOP3.LUT R3, R3, 0xfffffffb, RZ, 0xc0, !PT ;  /* 0xfffffffb03037812 */ /* 0x000fc800078ec0ff */
[----:B------:R-:W-:Y:S02]  /*bba20*/  @P0 LOP3.LUT R3, R3, 0x4, RZ, 0xfc, !PT ;  /* 0x0000000403030812 */ /* 0x000fe400078efcff */
[----:B------:R-:W-:Y:S01]  /*bba30*/  ISETP.GE.AND P0, PT, R4, UR12, PT ;  /* 0x0000000c04007c0c */ /* 0x000fe2000bf06270 */
[----:B------:R-:W-:Y:S01]  /*bba40*/  VIADD R4, R22, 0xa3 ;  /* 0x000000a316047836 */ /* 0x000fe20000000000 */
[----:B------:R0:W-:Y:S01]  /*bba50*/  STL [R1+0x628], R0 ;  /* 0x0006280001007387 */ /* 0x0001e20000100800 */
[----:B------:R-:W-:Y:S01]  /*bba60*/  SHF.R.U32.HI R9, RZ, 0x8, R7 ;  /* 0x00000008ff097819 */ /* 0x000fe20000011607 */
[----:B------:R-:W1:Y:S01]  /*bba70*/  LDCU UR12, c[0x0][0x39c] ;  /* 0x00007380ff0c77ac */ /* 0x000e620008000800 */
[----:B------:R-:W-:Y:S02]  /*bba80*/  ISETP.LT.AND P1, PT, R18, UR22, !P0 ;  /* 0x0000001612007c0c */ /* 0x000fe4000c721270 */
[----:B------:R-:W-:Y:S01]  /*bba90*/  ISETP.LT.AND P0, PT, R26, UR48, !P0 ;  /* 0x000000301a007c0c */ /* 0x000fe2000c701270 */
[----:B------:R-:W1:Y:S01]  /*bbaa0*/  LDCU UR22, c[0x0][0x398] ;  /* 0x00007300ff1677ac */ /* 0x000e620008000800 */
[----:B------:R-:W-:-:S02]  /*bbab0*/  SHF.R.U32.HI R7, RZ, 0x8, R8 ;  /* 0x00000008ff077819 */ /* 0x000fc40000011608 */
[--C-:B0-----:R-:W-:Y:S01]  /*bbac0*/  PRMT R0, R8, 0x3340, R6.reuse ;  /* 0x0000334008007816 */ /* 0x101fe20000000006 */
[----:B------:R-:W0:Y:S01]  /*bbad0*/  LDCU UR48, c[0x0][0x398] ;  /* 0x00007300ff3077ac */ /* 0x000e220008000800 */
[----:B------:R-:W-:-:S07]  /*bbae0*/  SHF.R.U32.HI R6, RZ, 0x8, R6 ;  /* 0x00000008ff067819 */ /* 0x000fce0000011606 */
[----:B------:R-:W-:Y:S02]  /*bbaf0*/  @P0 LOP3.LUT R16, R16, 0x40000000, RZ, 0xfc, !PT ;  /* 0x4000000010100812 */ /* 0x000fe400078efcff */
[----:B------:R-:W-:Y:S02]  /*bbb00*/  ISETP.GE.AND P0, PT, R4, UR14, PT ;  /* 0x0000000e04007c0c */ /* 0x000fe4000bf06270 */
[----:B------:R-:W-:Y:S01]  /*bbb10*/  LOP3.LUT R7, R7, 0xffff, RZ, 0xc0, !PT ;  /* 0x0000ffff07077812 */ /* 0x000fe200078ec0ff */
[----:B------:R0:W-:Y:S01]  /*bbb20*/  STL [R1+0x624], R0 ;  /* 0x0006240001007387 */ /* 0x0001e20000100800 */
[----:B------:R-:W-:Y:S01]  /*bbb30*/  SHF.R.U32.HI R4, RZ, 0x8, R5 ;  /* 0x00000008ff047819 */ /* 0x000fe20000011605 */
[----:B------:R-:W1:Y:S01]  /*bbb40*/  LDCU UR14, c[0x0][0x39c] ;  /* 0x00007380ff0e77ac */ /* 0x000e620008000800 */
[----:B------:R-:W-:Y:S02]  /*bbb50*/  LOP3.LUT R5, R9, 0xffff, RZ, 0xc0, !PT ;  /* 0x0000ffff09057812 */ /* 0x000fe400078ec0ff */
[----:B------:R-:W-:-:S02]  /*bbb60*/  LOP3.LUT R4, R4, 0xffff, RZ, 0xc0, !PT ;  /* 0x0000ffff04047812 */ /* 0x000fc400078ec0ff */
[----:B------:R-:W-:Y:S02]  /*bbb70*/  LOP3.LUT R6, R6, 0xffff, RZ, 0xc0, !PT ;  /* 0x0000ffff06067812 */ /* 0x000fe400078ec0ff */
[----:B------:R-:W-:Y:S02]  /*bbb80*/  PRMT R5, R5, 0x3340, R4 ;  /* 0x0000334005057816 */ /* 0x000fe40000000004 */
[----:B0-----:R-:W-:-:S03]  /*bbb90*/  PRMT R0, R7, 0x3340, R6 ;  /* 0x0000334007007816 */ /* 0x001fc60000000006 */
[----:B------:R-:W-:Y:S04]  /*bbba0*/  STL [R1+0x100], R5 ;  /* 0x0001000501007387 */ /* 0x000fe80000100800 */
[----:B------:R0:W-:Y:S04]  /*bbbb0*/  STL [R1+0x110], R0 ;  /* 0x0001100001007387 */ /* 0x0001e80000100800 */
[----:B------:R-:W3:Y:S01]  /*bbbc0*/  LDL.LU R10, [R1+0x1710] ;  /* 0x00171000010a7983 */ /* 0x000ee20000300800 */
[----:B----4-:R-:W-:-:S03]  /*bbbd0*/  LOP3.LUT R8, R29, 0xffff, RZ, 0xc0, !PT ;  /* 0x0000ffff1d087812 */ /* 0x010fc600078ec0ff */
[----:B------:R-:W4:Y:S01]  /*bbbe0*/  LDL.LU R29, [R1+0x16dc] ;  /* 0x0016dc00011d7983 */ /* 0x000f220000300800 */
[----:B-----5:R-:W-:Y:S02]  /*bbbf0*/  LOP3.LUT R7, R24, 0xffff, RZ, 0xc0, !PT ;  /* 0x0000ffff18077812 */ /* 0x020fe400078ec0ff */
[----:B--2---:R-:W-:-:S04]  /*bbc00*/  LOP3.LUT R6, R27, 0xffff, RZ, 0xc0, !PT ;  /* 0x0000ffff1b067812 */ /* 0x004fc800078ec0ff */
[----:B0-----:R-:W-:Y:S02]  /*bbc10*/  PRMT R0, R8, 0x3340, R6 ;  /* 0x0000334008007816 */ /* 0x001fe40000000006 */
[----:B---3--:R-:W-:-:S03]  /*bbc20*/  LOP3.LUT R5, R25, 0xffff, RZ, 0xc0, !PT ;  /* 0x0000ffff19057812 */ /* 0x008fc600078ec0ff */
[----:B------:R0:W-:Y:S04]  /*bbc30*/  STL [R1+0x618], R0 ;  /* 0x0006180001007387 */ /* 0x0001e80000100800 */
[----:B------:R-:W2:Y:S04]  /*bbc40*/  LDL.LU R24, [R1+0x168c] ;  /* 0x00168c0001187983 */ /* 0x000ea80000300800 */
[----:B------:R-:W3:Y:S04]  /*bbc50*/  LDL.LU R27, [R1+0xf0] ;  /* 0x0000f000011b7983 */ /* 0x000ee80000300800 */
[----:B------:R-:W5:Y:S01]  /*bbc60*/  LDL.LU R25, [R1+0x169c] ;  /* 0x00169c0001197983 */ /* 0x000f620000300800 */
[----:B------:R-:W-:-:S04]  /*bbc70*/  LOP3.LUT R3, R3, 0xfffffffe, RZ, 0xc0, !PT ;  /* 0xfffffffe03037812 */ /* 0x000fc800078ec0ff */
[----:B------:R-:W-:Y:S02]  /*bbc80*/  @P1 LOP3.LUT R3, R3, 0x1, RZ, 0xfc, !PT ;  /* 0x0000000103031812 */ /* 0x000fe400078efcff */
[----:B-1----:R-:W-:Y:S02]  /*bbc90*/  ISETP.LT.AND P1, PT, R18, UR20, !P0 ;  /* 0x0000001412007c0c */ /* 0x002fe4000c721270 */
[----:B------:R-:W-:Y:S01]  /*bbca0*/  LOP3.LUT R16, R16, 0xdfffffff, RZ, 0xc0, !PT ;  /* 0xdfffffff10107812 */ /* 0x000fe200078ec0ff */
[----:B------:R-:W-:Y:S01]  /*bbcb0*/  VIADD R4, R22, 0xa4 ;  /* 0x000000a416047836 */ /* 0x000fe20000000000 */
[----:B------:R-:W-:Y:S01]  /*bbcc0*/  ISETP.LT.AND P0, PT, R26, UR46, !P0 ;  /* 0x0000002e1a007c0c */ /* 0x000fe2000c701270 */
[----:B------:R-:W1:Y:S01]  /*bbcd0*/  LDCU UR20, c[0x0][0x398] ;  /* 0x00007300ff1477ac */ /* 0x000e620008000800 */
[----:B------:R-:W0:Y:S07]  /*bbce0*/  LDCU UR46, c[0x0][0x398] ;  /* 0x00007300ff2e77ac */ /* 0x000e2e0008000800 */
        /* <DEDUP_REMOVED lines=9> */
[----:B------:R-:W-:Y:S01]  /*bbd80*/  SHF.R.U32.HI R9, RZ, 0x8, R8 ;  /* 0x00000008ff097819 */ /* 0x000fe20000011608 */
[----:B------:R-:W1:Y:S01]  /*bbd90*/  LDCU UR48, c[0x0][0x398] ;  /* 0x00007300ff3077ac */ /* 0x000e620008000800 */
[----:B0-----:R-:W-:-:S02]  /*bbda0*/  PRMT R0, R7, 0x3340, R5 ;  /* 0x0000334007007816 */ /* 0x001fc40000000005 */
[----:B------:R-:W-:Y:S01]  /*bbdb0*/  LOP3.LUT R3, R3, 0xff7fffff, RZ, 0xc0, !PT ;  /* 0xff7fffff03037812 */ /* 0x000fe200078ec0ff */
[----:B------:R-:W0:Y:S04]  /*bbdc0*/  LDCU UR16, c[0x0][0x39c] ;  /* 0x00007380ff1077ac */ /* 0x000e280008000800 */
[----:B------:R-:W-:-:S04]  /*bbdd0*/  @P1 LOP3.LUT R16, R16, 0x2000000, RZ, 0xfc, !PT ;  /* 0x0200000010101812 */ /* 0x000fc800078efcff */
[----:B------:R-:W-:-:S04]  /*bbde0*/  LOP3.LUT R16, R16, 0xff7fffff, RZ, 0xc0, !PT ;  /* 0xff7fffff10107812 */ /* 0x000fc800078ec0ff */
[----:B------:R-:W-:Y:S02]  /*bbdf0*/  @P0 LOP3.LUT R16, R16, 0x800000, RZ, 0xfc, !PT ;  /* 0x0080000010100812 */ /* 0x000fe400078efcff */
[----:B------:R-:W-:Y:S01]  /*bbe00*/  ISETP.GE.AND P0, PT, R4, UR18, PT ;  /* 0x0000001204007c0c */ /* 0x000fe2000bf06270 */
[----:B------:R0:W-:Y:S01]  /*bbe10*/  STL [R1+0x614], R0 ;  /* 0x0006140001007387 */ /* 0x0001e20000100800 */
[----:B------:R-:W-:Y:S01]  /*bbe20*/  SHF.R.U32.HI R4, RZ, 0x8, R6 ;  /* 0x00000008ff047819 */ /* 0x000fe20000011606 */
[----:B------:R-:W2:Y:S01]  /*bbe30*/  LDCU UR18, c[0x0][0x39c] ;  /* 0x00007380ff1277ac */ /* 0x000ea20008000800 */
[----:B-1----:R-:W-:Y:S02]  /*bbe40*/  ISETP.LT.AND P1, PT, R18, UR20, !P0 ;  /* 0x0000001412007c0c */ /* 0x002fe4000c721270 */
[----:B------:R-:W-:Y:S01]  /*bbe50*/  ISETP.LT.AND P0, PT, R26, UR46, !P0 ;  /* 0x0000002e1a007c0c */ /* 0x000fe2000c701270 */
[----:B------:R-:W1:Y:S01]  /*bbe60*/  LDCU UR46, c[0x0][0x398] ;  /* 0x00007300ff2e77ac */ /* 0x000e620008000800 */
[----:B------:R-:W-:-:S02]  /*bbe70*/  LOP3.LUT R16, R16, 0xffbfffff, RZ, 0xc0, !PT ;  /* 0xffbfffff10107812 */ /* 0x000fc400078ec0ff */
[----:B------:R-:W-:Y:S01]  /*bbe80*/  SHF.R.U32.HI R6, RZ, 0x8, R5 ;  /* 0x00000008ff067819 */ /* 0x000fe20000011605 */
[----:B------:R-:W1:Y:S01]  /*bbe90*/  LDCU UR20, c[0x0][0x39c] ;  /* 0x00007380ff1477ac */ /* 0x000e620008000800 */
[----:B------:R-:W-:Y:S02]  /*bbea0*/  LOP3.LUT R5, R9, 0xffff, RZ, 0xc0, !PT ;  /* 0x0000ffff09057812 */ /* 0x000fe400078ec0ff */
[----:B------:R-:W-:-:S03]  /*bbeb0*/  LOP3.LUT R4, R4, 0xffff, RZ, 0xc0, !PT ;  /* 0x0000ffff04047812 */ /* 0x000fc600078ec0ff */
[----:B------:R-:W-:Y:S02]  /*bbec0*/  @P1 LOP3.LUT R16, R16, 0x400000, RZ, 0xfc, !PT ;  /* 0x0040000010101812 */ /* 0x000fe400078efcff */
[----:B0-----:R-:W-:Y:S01]  /*bbed0*/  PRMT R0, R5, 0x3340, R4 ;  /* 0x0000334005007816 */ /* 0x001fe20000000004 */
[----:B------:R-:W-:Y:S01]  /*bbee0*/  VIADD R4, R22, 0xa6 ;  /* 0x000000a616047836 */ /* 0x000fe20000000000 */
[----:B------:R-:W-:-:S04]  /*bbef0*/  LOP3.LUT R16, R16, 0xffefffff, RZ, 0xc0, !PT ;  /* 0xffefffff10107812 */ /* 0x000fc800078ec0ff */
[----:B------:R-:W-:Y:S02]  /*bbf00*/  @P0 LOP3.LUT R16, R16, 0x100000, RZ, 0xfc, !PT ;  /* 0x0010000010100812 */ /* 0x000fe400078efcff */
[----:B------:R-:W-:Y:S02]  /*bbf10*/  ISETP.GE.AND P0, PT, R4, UR68, PT ;  /* 0x0000004404007c0c */ /* 0x000fe4000bf06270 */
[----:B------:R-:W-:Y:S02]  /*bbf20*/  SHF.R.U32.HI R8, RZ, 0x8, R7 ;  /* 0x00000008ff087819 */ /* 0x000fe40000011607 */
[----:B------:R-:W-:Y:S02]  /*bbf30*/  LOP3.LUT R16, R16, 0xfffbffff, RZ, 0xc0, !PT ;  /* 0xfffbffff10107812 */ /* 0x000fe400078ec0ff */
[----:B------:R-:W-:Y:S01]  /*bbf40*/  LOP3.LUT R6, R6, 0xffff, RZ, 0xc0, !PT ;  /* 0x0000ffff06067812 */ /* 0x000fe200078ec0ff */
[----:B------:R0:W-:Y:S01]  /*bbf50*/  STL [R1+0xfc], R0 ;  /* 0x0000fc0001007387 */ /* 0x0001e20000100800 */
[----:B------:R-:W-:Y:S01]  /*bbf60*/  ISETP.LT.AND P1, PT, R18, UR22, !P0 ;  /* 0x0000001612007c0c */ /* 0x000fe2000c721270 */
[----:B------:R-:W-:Y:S01]  /*bbf70*/  VIADD R4, R22, 0xa7 ;  /* 0x000000a716047836 */ /* 0x000fe20000000000 */
[----:B------:R-:W-:Y:S01]  /*bbf80*/  ISETP.LT.AND P0, PT, R26, UR48, !P0 ;  /* 0x000000301a007c0c */ /* 0x000fe2000c701270 */
[----:B------:R-:W1:Y:S01]  /*bbf90*/  LDCU UR48, c[0x0][0x398] ;  /* 0x00007300ff3077ac */ /* 0x000e620008000800 */
[----:B------:R-:W-:Y:S01]  /*bbfa0*/  LOP3.LUT R7, R8, 0xffff, RZ, 0xc0, !PT ;  /* 0x0000ffff08077812 */ /* 0x000fe200078ec0ff */
[----:B------:R-:W1:Y:S03]  /*bbfb0*/  LDCU UR22, c[0x0][0x39c] ;  /* 0x00007380ff1677ac */ /* 0x000e660008000800 */
[----:B0-----:R-:W-:Y:S01]  /*bbfc0*/  PRMT R0, R7, 0x3340, R6 ;  /* 0x0000334007007816 */ /* 0x001fe20000000006 */
[----:B------:R-:W0:Y:S04]  /*bbfd0*/  LDCU UR68, c[0x0][0x398] ;  /* 0x00007300ff4477ac */ /* 0x000e280008000800 */
[----:B------:R-:W-:-:S04]  /*bbfe0*/  @P1 LOP3.LUT R16, R16, 0x40000, RZ, 0xfc, !PT ;  /* 0x0004000010101812 */ /* 0x000fc800078efcff */
[----:B------:R-:W-:Y:S01]  /*bbff0*/  LOP3.LUT R16, R16, 0xfffeffff, RZ, 0xc0, !PT ;  /* 0xfffeffff10107812 */ /* 0x000fe200078ec0ff */
[----:B------:R0:W-:Y:S01]  /*bc000*/  STL [R1+0x10c], R0 ;  /* 0x00010c0001007387 */ /* 0x0001e20000100800 */
[----:B----4-:R-:W-:Y:S02]  /*bc010*/  LOP3.LUT R7, R29, 0xffff, RZ, 0xc0, !PT ;  /* 0x0000ffff1d077812 */ /* 0x010fe400078ec0ff */
[----:B------:R-:W-:Y:S01]  /*bc020*/  @P0 LOP3.LUT R16, R16, 0x10000, RZ, 0xfc, !PT ;  /* 0x0001000010100812 */ /* 0x000fe200078efcff */
[----:B------:R-:W4:Y:S01]  /*bc030*/  LDL.LU R29, [R1+0x1718] ;  /* 0x00171800011d7983 */ /* 0x000f220000300800 */
[----:B------:R-:W-:Y:S01]  /*bc040*/  ISETP.GE.AND P0, PT, R4, UR75, PT ;  /* 0x0000004b04007c0c */ /* 0x000fe2000bf06270 */
[----:B------:R-:W-:Y:S01]  /*bc050*/  UMOV UR75, UR77 ;  /* 0x0000004d004b7c82 */ /* 0x000fe20008000000 */
[----:B--2---:R-:W-:Y:S02]  /*bc060*/  LOP3.LUT R6, R24, 0xffff, RZ, 0xc0, !PT ;  /* 0x0000ffff18067812 */ /* 0x004fe400078ec0ff */
[----:B------:R-:W2:Y:S01]  /*bc070*/  LDL.LU R24, [R1+0x1714] ;  /* 0x0017140001187983 */ /* 0x000ea20000300800 */
[----:B---3--:R-:W-:-:S03]  /*bc080*/  LOP3.LUT R5, R27, 0xffff, RZ, 0xc0, !PT ;  /* 0x0000ffff1b057812 */ /* 0x008fc600078ec0ff */
[----:B------:R-:W3:Y:S01]  /*bc090*/  LDL.LU R27, [R1+0x16a0] ;  /* 0x0016a000011b7983 */ /* 0x000ee20000300800 */
[----:B-----5:R-:W-:-:S03]  /*bc0a0*/  R2UR UR77, R25 ;  /* 0x00000000194d72ca */ /* 0x020fc600000e0000 */
[----:B------:R-:W5:Y:S01]  /*bc0b0*/  LDL.LU R25, [R1+0x1698] ;  /* 0x0016980001197983 */ /* 0x000f620000300800 */
[----:B------:R-:W-:Y:S01]  /*bc0c0*/  ISETP.LT.AND P1, PT, R18, UR52, !P0 ;  /* 0x0000003412007c0c */ /* 0x000fe2000c721270 */
[----:B------:R-:W1:Y:S01]  /*bc0d0*/  LDCU UR52, c[0x0][0x398] ;  /* 0x00007300ff3477ac */ /* 0x000e620008000800 */
[----:B------:R-:W-:-:S04]  /*bc0e0*/  LOP3.LUT R8, R10, 0xffff, RZ, 0xc0, !PT ;  /* 0x0000ffff0a087812 */ /* 0x000fc800078ec0ff */
[----:B0-----:R-:W-:Y:S02]  /*bc0f0*/  PRMT R0, R8, 0x3340, R6 ;  /* 0x0000334008007816 */ /* 0x001fe40000000006 */
[----:B------:R-:W-:Y:S01]  /*bc100*/  ISETP.LT.AND P0, PT, R26, UR54, !P0 ;  /* 0x000000361a007c0c */ /* 0x000fe2000c701270 */
[----:B------:R-:W0:Y:S01]  /*bc110*/  LDCU UR54, c[0x0][0x398] ;  /* 0x00007300ff3677ac */ /* 0x000e220008000800 */
[----:B------:R-:W-:Y:S02]  /*bc120*/  SHF.R.U32.HI R9, RZ, 0x8, R8 ;  /* 0x00000008ff097819 */ /* 0x000fe40000011608 */
[----:B------:R-:W-:Y:S01]  /*bc130*/  SHF.R.U32.HI R4, RZ, 0x8, R6 ;  /* 0x00000008ff047819 */ /* 0x000fe20000011606 */
[----:B------:R1:W-:Y:S01]  /*bc140*/  STL [R1+0x5fc], R0 ;  /* 0x0005fc0001007387 */ /* 0x0003e20000100800 */
[----:B------:R-:W-:Y:S02]  /*bc150*/  LOP3.LUT R16, R16, 0xffffbfff, RZ, 0xc0, !PT ;  /* 0xffffbfff10107812 */ /* 0x000fe400078ec0ff */
[----:B------:R-:W-:-:S02]  /*bc160*/  SHF.R.U32.HI R6, RZ, 0x8, R5 ;  /* 0x00000008ff067819 */ /* 0x000fc40000011605 */
[----:B------:R-:W-:Y:S02]  /*bc170*/  LOP3.LUT R4, R4, 0xffff, RZ, 0xc0, !PT ;  /* 0x0000ffff04047812 */ /* 0x000fe400078ec0ff */
[----:B------:R-:W-:Y:S02]  /*bc180*/  @P1 LOP3.LUT R16, R16, 0x4000, RZ, 0xfc, !PT ;  /* 0x0000400010101812 */ /* 0x000fe400078efcff */
[----:B-1----:R-:W-:Y:S02]  /*bc190*/  PRMT R0, R7, 0x3340, R5 ;  /* 0x0000334007007816 */ /* 0x002fe40000000005 */
[----:B------:R-:W-:Y:S02]  /*bc1a0*/  LOP3.LUT R5, R9, 0xffff, RZ, 0xc0, !PT ;  /* 0x0000ffff09057812 */ /* 0x000fe400078ec0ff */
[----:B------:R-:W-:Y:S02]  /*bc1b0*/  LOP3.LUT R16, R16, 0xffffefff, RZ, 0xc0, !PT ;  /* 0xffffefff10107812 */ /* 0x000fe400078ec0ff */
[----:B------:R-:W-:Y:S01]  /*bc1c0*/  PRMT R5, R5, 0x3340, R4 ;  /* 0x0000334005057816 */ /* 0x000fe20000000004 */
[----:B------:R-:W-:Y:S01]  /*bc1d0*/  VIADD R4, R22, 0xa8 ;  /* 0x000000a816047836 */ /* 0x000fe20000000000 */
[----:B------:R-:W-:-:S02]  /*bc1e0*/  SHF.R.U32.HI R8, RZ, 0x8, R7 ;  /* 0x00000008ff087819 */ /* 0x000fc40000011607 */
[----:B------:R-:W-:Y:S02]  /*bc1f0*/  @P0 LOP3.LUT R16, R16, 0x1000, RZ, 0xfc, !PT ;  /* 0x0000100010100812 */ /* 0x000fe400078efcff */
[----:B------:R-:W-:Y:S02]  /*bc200*/  LOP3.LUT R7, R8, 0xffff, RZ, 0xc0, !PT ;  /* 0x0000ffff08077812 */ /* 0x000fe400078ec0ff */
[----:B------:R-:W-:Y:S02]  /*bc210*/  LOP3.LUT R6, R6, 0xffff, RZ, 0xc0, !PT ;  /* 0x0000ffff06067812 */ /* 0x000fe400078ec0ff */
[----:B------:R-:W-:Y:S01]  /*bc220*/  ISETP.GE.AND P0, PT, R4, UR24, PT ;  /* 0x0000001804007c0c */ /* 0x000fe2000bf06270 */
[----:B------:R1:W-:Y:S01]  /*bc230*/  STL [R1+0x5f8], R0 ;  /* 0x0005f80001007387 */ /* 0x0003e20000100800 */
[----:B------:R-:W-:Y:S01]  /*bc240*/  LOP3.LUT R16, R16, 0xfffffbff, RZ, 0xc0, !PT ;  /* 0xfffffbff10107812 */ /* 0x000fe200078ec0ff */
[----:B------:R-:W-:Y:S01]  /*bc250*/  VIADD R4, R22, 0xa9 ;  /* 0x000000a916047836 */ /* 0x000fe20000000000 */
[----:B------:R-:W-:Y:S01]  /*bc260*/  ISETP.LT.AND P1, PT, R18, UR46, !P0 ;  /* 0x0000002e12007c0c */ /* 0x000fe2000c721270 */
[----:B------:R5:W-:Y:S01]  /*bc270*/  STL [R1+0xf8], R5 ;  /* 0x0000f80501007387 */ /* 0x000be20000100800 */
[----:B------:R-:W0:Y:S01]  /*bc280*/  LDCU UR24, c[0x0][0x39c] ;  /* 0x00007380ff1877ac */ /* 0x000e220008000800 */
[----:B-1----:R-:W-:Y:S01]  /*bc290*/  PRMT R0, R7, 0x3340, R6 ;  /* 0x0000334007007816 */ /* 0x002fe20000000006 */
[----:B------:R-:W1:Y:S01]  /*bc2a0*/  LDCU UR46, c[0x0][0x398] ;  /* 0x00007300ff2e77ac */ /* 0x000e620008000800 */
[----:B------:R-:W-:-:S03]  /*bc2b0*/  ISETP.LT.AND P0, PT, R26, UR48, !P0 ;  /* 0x000000301a007c0c */ /* 0x000fc6000c701270 */
[----:B------:R0:W-:Y:S05]  /*bc2c0*/  STL [R1+0x108], R0 ;  /* 0x0001080001007387 */ /* 0x0001ea0000100800 */
[----:B------:R-:W-:Y:S01]  /*bc2d0*/  @P1 LOP3.LUT R16, R16, 0x400, RZ, 0xfc, !PT ;  /* 0x0000040010101812 */ /* 0x000fe200078efcff */
[----:B------:R-:W0:Y:S03]  /*bc2e0*/  LDCU UR48, c[0x0][0x398] ;  /* 0x00007300ff3077ac */ /* 0x000e260008000800 */
[----:B------:R-:W-:-:S04]  /*bc2f0*/  LOP3.LUT R16, R16, 0xfffffeff, RZ, 0xc0, !PT ;  /* 0xfffffeff10107812 */ /* 0x000fc800078ec0ff */
[----:B------:R-:W-:Y:S02]  /*bc300*/  @P0 LOP3.LUT R16, R16, 0x100, RZ, 0xfc, !PT ;  /* 0x0000010010100812 */ /* 0x000fe400078efcff */
[----:B------:R-:W-:Y:S01]  /*bc310*/  ISETP.GE.AND P0, PT, R4, UR26, PT ;  /* 0x0000001a04007c0c */ /* 0x000fe2000bf06270 */
[----:B------:R-:W0:Y:S01]  /*bc320*/  LDCU UR26, c[0x0][0x39c] ;  /* 0x00007380ff1a77ac */ /* 0x000e220008000800 */
[----:B----4-:R-:W-:-:S04]  /*bc330*/  LOP3.LUT R8, R29, 0xffff, RZ, 0xc0, !PT ;  /* 0x0000ffff1d087812 */ /* 0x010fc800078ec0ff */
[----:B------:R-:W-:Y:S02]  /*bc340*/  SHF.R.U32.HI R9, RZ, 0x8, R8 ;  /* 0x00000008ff097819 */ /* 0x000fe40000011608 */
[----:B--2---:R-:W-:Y:S02]  /*bc350*/  LOP3.LUT R7, R24, 0xffff, RZ, 0xc0, !PT ;  /* 0x0000ffff18077812 */ /* 0x004fe400078ec0ff */
[----:B------:R-:W2:Y:S01]  /*bc360*/  LDL.LU R24, [R1+0x171c] ;  /* 0x00171c0001187983 */ /* 0x000ea20000300800 */
[----:B---3--:R-:W-:-:S03]  /*bc370*/  LOP3.LUT R6, R27, 0xffff, RZ, 0xc0, !PT ;  /* 0x0000ffff1b067812 */ /* 0x008fc600078ec0ff */
[----:B------:R-:W3:Y:S01]  /*bc380*/  LDL.LU R27, [R1+0x16ec] ;  /* 0x0016ec00011b7983 */ /* 0x000ee20000300800 */
[----:B-----5:R-:W-:-:S03]  /*bc390*/  LOP3.LUT R5, R25, 0xffff, RZ, 0xc0, !PT ;  /* 0x0000ffff19057812 */ /* 0x020fc600078ec0ff */
[----:B------:R-:W4:Y:S01]  /*bc3a0*/  LDL.LU R25, [R1+0x1a0] ;  /* 0x0001a00001197983 */ /* 0x000f220000300800 */
[--C-:B0-----:R-:W-:Y:S02]  /*bc3b0*/  PRMT R0, R8, 0x3340, R6.reuse ;  /* 0x0000334008007816 */ /* 0x101fe40000000006 */
[----:B------:R-:W-:Y:S02]  /*bc3c0*/  SHF.R.U32.HI R4, RZ, 0x8, R6 ;  /* 0x00000008ff047819 */ /* 0x000fe40000011606 */
[----:B------:R-:W-:Y:S01]  /*bc3d0*/  SHF.R.U32.HI R8, RZ, 0x8, R7 ;  /* 0x00000008ff087819 */ /* 0x000fe20000011607 */
[----:B------:R0:W-:Y:S01]  /*bc3e0*/  STL [R1+0x604], R0 ;  /* 0x0006040001007387 */ /* 0x0001e20000100800 */
[----:B------:R-:W-:Y:S02]  /*bc3f0*/  SHF.R.U32.HI R6, RZ, 0x8, R5 ;  /* 0x00000008ff067819 */ /* 0x000fe40000011605 */
[----:B------:R-:W-:Y:S02]  /*bc400*/  LOP3.LUT R4, R4, 0xffff, RZ, 0xc0, !PT ;  /* 0x0000ffff04047812 */ /* 0x000fe400078ec0ff */
[----:B------:R-:W-:-:S02]  /*bc410*/  LOP3.LUT R6, R6, 0xffff, RZ, 0xc0, !PT ;  /* 0x0000ffff06067812 */ /* 0x000fc400078ec0ff */
[----:B0-----:R-:W-:Y:S02]  /*bc420*/  PRMT R0, R7, 0x3340, R5 ;  /* 0x0000334007007816 */ /* 0x001fe40000000005 */
        /* <DEDUP_REMOVED lines=8> */
[----:B------:R-:W5:Y:S04]  /*bc4b0*/  LDL.LU R17, [R1+0x302c] ;  /* 0x00302c0001117983 */ /* 0x000f680000300800 */
[----:B------:R-:W5:Y:S01]  /*bc4c0*/  LDL.LU R29, [R1+0x1728] ;  /* 0x00172800011d7983 */ /* 0x000f620000300800 */
[----:B------:R-:W-:Y:S02]  /*bc4d0*/  ISETP.LT.AND P1, PT, R18, UR52, !P0 ;  /* 0x0000003412007c0c */ /* 0x000fe4000c721270 */
[----:B------:R-:W-:Y:S01]  /*bc4e0*/  LOP3.LUT R16, R16, 0xffffff7f, RZ, 0xc0, !PT ;  /* 0xffffff7f10107812 */ /* 0x000fe200078ec0ff */
[----:B------:R-:W-:Y:S01]  /*bc4f0*/  VIADD R4, R22, 0xaa ;  /* 0x000000aa16047836 */ /* 0x000fe20000000000 */
[----:B------:R-:W-:Y:S01]  /*bc500*/  ISETP.LT.AND P0, PT, R26, UR54, !P0 ;  /* 0x000000361a007c0c */ /* 0x000fe2000c701270 */
[----:B------:R-:W0:Y:S01]  /*bc510*/  LDCU UR52, c[0x0][0x398] ;  /* 0x00007300ff3477ac */ /* 0x000e220008000800 */
[----:B------:R-:W0:Y:S07]  /*bc520*/  LDCU UR54, c[0x0][0x398] ;  /* 0x00007300ff3677ac */ /* 0x000e2e0008000800 */
        /* <DEDUP_REMOVED lines=18> */
[----:B------:R-:W-:Y:S02]  /*bc650*/  LOP3.LUT R16, R16, 0xfffffffe, RZ, 0xc0, !PT ;  /* 0xfffffffe10107812 */ /* 0x000fe400078ec0ff */
[----:B------:R-:W-:-:S09]  /*bc660*/  SHF.R.U32.HI R4, RZ, 0x8, R5 ;  /* 0x00000008ff047819 */ /* 0x000fd20000011605 */
[----:B------:R-:W-:Y:S02]  /*bc670*/  @P1 LOP3.LUT R16, R16, 0x1, RZ, 0xfc, !PT ;  /* 0x0000000110101812 */ /* 0x000fe400078efcff */
[----:B------:R-:W-:Y:S02]  /*bc680*/  LOP3.LUT R4, R4, 0xffff, RZ, 0xc0, !PT ;  /* 0x0000ffff04047812 */ /* 0x000fe400078ec0ff */
[----:B--2---:R-:W-:Y:S02]  /*bc690*/  LOP3.LUT R8, R24, 0xffff, RZ, 0xc0, !PT ;  /* 0x0000ffff18087812 */ /* 0x004fe400078ec0ff */
[----:B------:R-:W2:Y:S01]  /*bc6a0*/  LDL.LU R24, [R1+0x16f4] ;  /* 0x0016f40001187983 */ /* 0x000ea20000300800 */
[----:B---3--:R-:W-:-:S03]  /*bc6b0*/  LOP3.LUT R7, R27, 0xffff, RZ, 0xc0, !PT ;  /* 0x0000ffff1b077812 */ /* 0x008fc600078ec0ff */
[----:B------:R-:W3:Y:S01]  /*bc6c0*/  LDL.LU R27, [R1+0x1a4] ;  /* 0x0001a400011b7983 */ /* 0x000ee20000300800 */
[----:B----4-:R-:W-:-:S03]  /*bc6d0*/  LOP3.LUT R6, R25, 0xffff, RZ, 0xc0, !PT ;  /* 0x0000ffff19067812 */ /* 0x010fc600078ec0ff */
[----:B------:R-:W4:Y:S01]  /*bc6e0*/  LDL.LU R25, [R1+0x15c] ;  /* 0x00015c0001197983 */ /* 0x000f220000300800 */
[----:B------:R-:W-:-:S03]  /*bc6f0*/  PRMT R0, R7, 0x3340, R5 ;  /* 0x0000334007007816 */ /* 0x000fc60000000005 */
[----:B------:R-:W-:Y:S01]  /*bc700*/  STL [R1+0x2fec], R16 ;  /* 0x002fec1001007387 */ /* 0x000fe20000100800 */
[----:B------:R-:W-:-:S03]  /*bc710*/  SHF.R.U32.HI R9, RZ, 0x8, R7 ;  /* 0x00000008ff097819 */ /* 0x000fc60000011607 */
[----:B------:R0:W-:Y:S01]  /*bc720*/  STL [R1+0x60c], R0 ;  /* 0x00060c0001007387 */ /* 0x0001e20000100800 */
[----:B------:R-:W-:Y:S02]  /*bc730*/  SHF.R.U32.HI R7, RZ, 0x8, R8 ;  /* 0x00000008ff077819 */ /* 0x000fe40000011608 */
[----:B------:R-:W-:Y:S02]  /*bc740*/  LOP3.LUT R5, R9, 0xffff, RZ, 0xc0, !PT ;  /* 0x0000ffff09057812 */ /* 0x000fe400078ec0ff */
[----:B------:R-:W-:Y:S02]  /*bc750*/  LOP3.LUT R7, R7, 0xffff, RZ, 0xc0, !PT ;  /* 0x0000ffff07077812 */ /* 0x000fe400078ec0ff */
[--C-:B0-----:R-:W-:Y:S02]  /*bc760*/  PRMT R0, R8, 0x3340, R6.reuse ;  /* 0x0000334008007816 */ /* 0x101fe40000000006 */
[----:B------:R-:W-:-:S04]  /*bc770*/  SHF.R.U32.HI R6, RZ, 0x8, R6 ;  /* 0x00000008ff067819 */ /* 0x000fc80000011606 */
        /* <DEDUP_REMOVED lines=26> */
[----:B--2---:R-:W-:Y:S02]  /*bc920*/  LOP3.LUT R7, R24, 0xffff, RZ, 0xc0, !PT ;  /* 0x0000ffff18077812 */ /* 0x004fe400078ec0ff */
[----:B------:R-:W2:Y:S01]  /*bc930*/  LDL.LU R24, [R1+0x16fc] ;  /* 0x0016fc0001187983 */ /* 0x000ea20000300800 */
[----:B---3--:R-:W-:-:S03]  /*bc940*/  LOP3.LUT R6, R27, 0xffff, RZ, 0xc0, !PT ;  /* 0x0000ffff1b067812 */ /* 0x008fc600078ec0ff */
[----:B------:R-:W3:Y:S01]  /*bc950*/  LDL.LU R27, [R1+0x1a8] ;  /* 0x0001a800011b7983 */ /* 0x000ee20000300800 */
[----:B----4-:R-:W-:-:S03]  /*bc960*/  LOP3.LUT R5, R25, 0xffff, RZ, 0xc0, !PT ;  /* 0x0000ffff19057812 */ /* 0x010fc600078ec0ff */
[----:B------:R-:W4:Y:S01]  /*bc970*/  LDL.LU R25, [R1+0x160] ;  /* 0x0001600001197983 */ /* 0x000f220000300800 */
[----:B0-----:R-:W-:Y:S02]  /*bc980*/  PRMT R0, R7, 0x3340, R5 ;  /* 0x0000334007007816 */ /* 0x001fe40000000005 */
[----:B------:R-:W-:Y:S02]  /*bc990*/  SHF.R.U32.HI R9, RZ, 0x8, R7 ;  /* 0x00000008ff097819 */ /* 0x000fe40000011607 */
[----:B------:R-:W-:Y:S01]  /*bc9a0*/  SHF.R.U32.HI R4, RZ, 0x8, R5 ;  /* 0x00000008ff047819 */ /* 0x000fe20000011605 */
[----:B------:R0:W-:Y:S01]  /*bc9b0*/  STL [R1+0x620], R0 ;  /* 0x0006200001007387 */ /* 0x0001e20000100800 */
[----:B------:R-:W-:Y:S02]  /*bc9c0*/  SHF.R.U32.HI R7, RZ, 0x8, R8 ;  /* 0x00000008ff077819 */ /* 0x000fe40000011608 */
[----:B------:R-:W-:Y:S02]  /*bc9d0*/  LOP3.LUT R5, R9, 0xffff, RZ, 0xc0, !PT ;  /* 0x0000ffff09057812 */ /* 0x000fe400078ec0ff */
[----:B------:R-:W-:-:S02]  /*bc9e0*/  LOP3.LUT R4, R4, 0xffff, RZ, 0xc0, !PT ;  /* 0x0000ffff04047812 */ /* 0x000fc400078ec0ff */
[--C-:B0-----:R-:W-:Y:S02]  /*bc9f0*/  PRMT R0, R8, 0x3340, R6.reuse ;  /* 0x0000334008007816 */ /* 0x101fe40000000006 */
[----:B------:R-:W-:Y:S02]  /*bca00*/  SHF.R.U32.HI R6, RZ, 0x8, R6 ;  /* 0x00000008ff067819 */ /* 0x000fe40000011606 */
[----:B------:R-:W-:Y:S02]  /*bca10*/  LOP3.LUT R7, R7, 0xffff, RZ, 0xc0, !PT ;  /* 0x0000ffff07077812 */ /* 0x000fe400078ec0ff */
[----:B------:R-:W-:Y:S01]  /*bca20*/  LOP3.LUT R6, R6, 0xffff, RZ, 0xc0, !PT ;  /* 0x0000ffff06067812 */ /* 0x000fe200078ec0ff */
[----:B------:R0:W-:Y:S01]  /*bca30*/  STL [R1+0x62c], R0 ;  /* 0x00062c0001007387 */ /* 0x0001e20000100800 */
[----:B------:R-:W-:-:S05]  /*bca40*/  PRMT R5, R5, 0x3340, R4 ;  /* 0x0000334005057816 */ /* 0x000fca0000000004 */
[----:B------:R4:W-:Y:S01]  /*bca50*/  STL [R1+0x5b4], R5 ;  /* 0x0005b40501007387 */ /* 0x0009e20000100800 */
[----:B0-----:R-:W-:-:S05]  /*bca60*/  PRMT R0, R7, 0x3340, R6 ;  /* 0x0000334007007816 */ /* 0x001fca0000000006 */
[----:B------:R0:W-:Y:S04]  /*bca70*/  STL [R1+0x5b8], R0 ;  /* 0x0005b80001007387 */ /* 0x0001e80000100800 */
[----:B------:R-:W3:Y:S04]  /*bca80*/  LDL.LU R12, [R1+0xc4] ;  /* 0x0000c400010c7983 */ /* 0x000ee80000300800 */
[----:B------:R-:W3:Y:S01]  /*bca90*/  LDL.LU R10, [R1+0xcc] ;  /* 0x0000cc00010a7983 */ /* 0x000ee20000300800 */
[----:B-----5:R-:W-:-:S03]  /*bcaa0*/  LOP3.LUT R8, R29, 0xffff, RZ, 0xc0, !PT ;  /* 0x0000ffff1d087812 */ /* 0x020fc600078ec0ff */
        /* <DEDUP_REMOVED lines=24> */
[----:B----4-:R-:W-:Y:S02]  /*bcc30*/  LOP3.LUT R5, R25, 0xffff, RZ, 0xc0, !PT ;  /* 0x0000ffff19057812 */ /* 0x010fe400078ec0ff */
[----:B---3--:R-:W-:Y:S02]  /*bcc40*/  LOP3.LUT R6, R27, 0xffff, RZ, 0xc0, !PT ;  /* 0x0000ffff1b067812 */ /* 0x008fe400078ec0ff */
[----:B0-----:R-:W-:-:S02]  /*bcc50*/  PRMT R0, R7, 0x3340, R5 ;  /* 0x0000334007007816 */ /* 0x001fc40000000005 */
[----:B------:R-:W-:Y:S02]  /*bcc60*/  SHF.R.U32.HI R9, RZ, 0x8, R7 ;  /* 0x00000008ff097819 */ /* 0x000fe40000011607 */
[----:B------:R-:W-:Y:S01]  /*bcc70*/  SHF.R.U32.HI R4, RZ, 0x8, R5 ;  /* 0x00000008ff047819 */ /* 0x000fe20000011605 */
[----:B------:R0:W-:Y:S01]  /*bcc80*/  STL [R1+0x638], R0 ;  /* 0x0006380001007387 */ /* 0x0001e20000100800 */
[----:B------:R-:W-:Y:S02]  /*bcc90*/  SHF.R.U32.HI R7, RZ, 0x8, R8 ;  /* 0x00000008ff077819 */ /* 0x000fe40000011608 */
[----:B------:R-:W-:Y:S01]  /*bcca0*/  LOP3.LUT R5, R9, 0xffff, RZ, 0xc0, !PT ;  /* 0x0000ffff09057812 */ /* 0x000fe200078ec0ff */
[----:B------:R-:W2:Y:S01]  /*bccb0*/  LDL.LU R24, [R1+0x1734] ;  /* 0x0017340001187983 */ /* 0x000ea20000300800 */
[----:B------:R-:W-:Y:S02]  /*bccc0*/  LOP3.LUT R4, R4, 0xffff, RZ, 0xc0, !PT ;  /* 0x0000ffff04047812 */ /* 0x000fe400078ec0ff */
[--C-:B0-----:R-:W-:Y:S01]  /*bccd0*/  PRMT R0, R8, 0x3340, R6.reuse ;  /* 0x0000334008007816 */ /* 0x101fe20000000006 */
[----:B------:R-:W3:Y:S01]  /*bcce0*/  LDL.LU R27, [R1+0x1700] ;  /* 0x00170000011b7983 */ /* 0x000ee20000300800 */
[----:B------:R-:W-:-:S02]  /*bccf0*/  SHF.R.U32.HI R6, RZ, 0x8, R6 ;  /* 0x00000008ff067819 */ /* 0x000fc40000011606 */
[----:B------:R-:W-:Y:S02]  /*bcd00*/  LOP3.LUT R7, R7, 0xffff, RZ, 0xc0, !PT ;  /* 0x0000ffff07077812 */ /* 0x000fe400078ec0ff */
[----:B------:R-:W-:Y:S01]  /*bcd10*/  LOP3.LUT R6, R6, 0xffff, RZ, 0xc0, !PT ;  /* 0x0000ffff06067812 */ /* 0x000fe200078ec0ff */
[----:B------:R0:W-:Y:S01]  /*bcd20*/  STL [R1+0x63c], R0 ;  /* 0x00063c0001007387 */ /* 0x0001e20000100800 */
[----:B------:R-:W-:-:S03]  /*bcd30*/  PRMT R5, R5, 0x3340, R4 ;  /* 0x0000334005057816 */ /* 0x000fc60000000004 */
[----:B------:R-:W4:Y:S01]  /*bcd40*/  LDL.LU R25, [R1+0x1b0] ;  /* 0x0001b00001197983 */ /* 0x000f220000300800 */
[----:B0-----:R-:W-:-:S03]  /*bcd50*/  PRMT R0, R7, 0x3340, R6 ;  /* 0x0000334007007816 */ /* 0x001fc60000000006 */
[----:B------:R-:W-:Y:S04]  /*bcd60*/  STL [R1+0x5c0], R5 ;  /* 0x0005c00501007387 */ /* 0x000fe80000100800 */
[----:B------:R0:W-:Y:S02]  /*bcd70*/  STL [R1+0x5c4], R0 ;  /* 0x0005c40001007387 */ /* 0x0001e40000100800 */
[----:B0-----:R-:W-:-:S05]  /*bcd80*/  PRMT R0, R10, 0x5410, R12 ;  /* 0x000054100a007816 */ /* 0x001fca000000000c */
[----:B------:R5:W-:Y:S02]  /*bcd90*/  STL [R1+0x1c0], R0 ;  /* 0x0001c00001007387 */ /* 0x000be40000100800 */
[----:B-----5:R-:W-:Y:S02]  /*bcda0*/  PRMT R0, R23, 0x5410, R29 ;  /* 0x0000541017007816 */ /* 0x020fe4000000001d */
        /* <DEDUP_REMOVED lines=17> */
[----:B------:R0:W-:Y:S01]  /*bcec0*/  STL [R1+0x1c4], R0 ;  /* 0x0001c40001007387 */ /* 0x0001e20000100800 */
[----:B------:R-:W0:Y:S08]  /*bced0*/  LDCU UR40, c[0x0][0x39c] ;  /* 0x00007380ff2877ac */ /* 0x000e300008000800 */
[----:B------:R-:W-:-:S04]  /*bcee0*/  @P1 LOP3.LUT R17, R17, 0x2000, RZ, 0xfc, !PT ;  /* 0x0000200011111812 */ /* 0x000fc800078efcff */
[----:B------:R-:W-:-:S04]  /*bcef0*/  LOP3.LUT R17, R17, 0xfffff7ff, RZ, 0xc0, !PT ;  /* 0xfffff7ff11117812 */ /* 0x000fc800078ec0ff */
[----:B------:R-:W-:Y:S02]  /*bcf00*/  @P0 LOP3.LUT R17, R17, 0x800, RZ, 0xfc, !PT ;  /* 0x0000080011110812 */ /* 0x000fe400078efcff */
[----:B------:R-:W-:Y:S02]  /*bcf10*/  ISETP.GE.AND P0, PT, R4, UR42, PT ;  /* 0x0000002a04007c0c */ /* 0x000fe4000bf06270 */
[----:B------:R-:W-:Y:S01]  /*bcf20*/  LOP3.LUT R17, R17, 0xfffffbff, RZ, 0xc0, !PT ;  /* 0xfffffbff11117812 */ /* 0x000fe200078ec0ff */
[----:B------:R-:W-:Y:S01]  /*bcf30*/  VIADD R4, R22, 0xb2 ;  /* 0x000000b216047836 */ /* 0x000fe20000000000 */
[----:B0-----:R-:W-:Y:S01]  /*bcf40*/  ISETP.LT.AND P1, PT, R18, UR52, !P0 ;  /* 0x0000003412007c0c */ /* 0x001fe2000c721270 */
        /* <DEDUP_REMOVED lines=8> */
[----:B------:R-:W0:Y:S03]  /*bcfd0*/  LDCU UR44, c[0x0][0x39c] ;  /* 0x00007380ff2c77ac */ /* 0x000e260008000800 */
[----:B-1----:R-:W-:Y:S01]  /*bcfe0*/  ISETP.LT.AND P1, PT, R18, UR46, !P0 ;  /* 0x0000002e12007c0c */ /* 0x002fe2000c721270 */
[----:B------:R-:W1:Y:S01]  /*bcff0*/  LDCU UR46, c[0x0][0x39c] ;  /* 0x00007380ff2e77ac */ /* 0x000e620008000800 */
[----:B------:R-:W-:Y:S02]  /*bd000*/  ISETP.LT.AND P0, PT, R26, UR48, !P0 ;  /* 0x000000301a007c0c */ /* 0x000fe4000c701270 */
[----:B------:R-:W-:Y:S01]  /*bd010*/  LOP3.LUT R17, R17, 0xffffff7f, RZ, 0xc0, !PT ;  /* 0xffffff7f11117812 */ /* 0x000fe200078ec0ff */
[----:B------:R-:W0:Y:S08]  /*bd020*/  LDCU UR48, c[0x0][0x39c] ;  /* 0x00007380ff3077ac */ /* 0x000e300008000800 */
[----:B------:R-:W-:-:S04]  /*bd030*/  @P1 LOP3.LUT R17, R17, 0x80, RZ, 0xfc, !PT ;  /* 0x0000008011111812 */ /* 0x000fc800078efcff */
[----:B------:R-:W-:-:S04]  /*bd040*/  LOP3.LUT R17, R17, 0xffffffbf, RZ, 0xc0, !PT ;  /* 0xffffffbf11117812 */ /* 0x000fc800078ec0ff */
[----:B------:R-:W-:-:S04]  /*bd050*/  @P0 LOP3.LUT R17, R17, 0x40, RZ, 0xfc, !PT ;  /* 0x0000004011110812 */ /* 0x000fc800078efcff */
[----:B------:R-:W-:Y:S02]  /*bd060*/  LOP3.LUT R17, R17, 0xffffffef, RZ, 0xc0, !PT ;  /* 0xffffffef11117812 */ /* 0x000fe400078ec0ff */
[----:B---3--:R-:W-:-:S04]  /*bd070*/  LOP3.LUT R7, R27, 0xffff, RZ, 0xc0, !PT ;  /* 0x0000ffff1b077812 */ /* 0x008fc800078ec0ff */
[----:B------:R-:W-:Y:S02]  /*bd080*/  SHF.R.U32.HI R9, RZ, 0x8, R7 ;  /* 0x00000008ff097819 */ /* 0x000fe40000011607 */
[----:B--2---:R-:W-:Y:S02]  /*bd090*/  LOP3.LUT R8, R24, 0xffff, RZ, 0xc0, !PT ;  /* 0x0000ffff18087812 */ /* 0x004fe400078ec0ff */
[----:B----4-:R-:W-:Y:S02]  /*bd0a0*/  LOP3.LUT R6, R25, 0xffff, RZ, 0xc0, !PT ;  /* 0x0000ffff19067812 */ /* 0x010fe400078ec0ff */
[----:B-----5:R-:W-:-:S04]  /*bd0b0*/  LOP3.LUT R5, R23, 0xffff, RZ, 0xc0, !PT ;  /* 0x0000ffff17057812 */ /* 0x020fc800078ec0ff */
[--C-:B------:R-:W-:Y:S02]  /*bd0c0*/  SHF.R.U32.HI R4, RZ, 0x8, R5.reuse ;  /* 0x00000008ff047819 */ /* 0x100fe40000011605 */
[----:B------:R-:W-:Y:S02]  /*bd0d0*/  PRMT R0, R7, 0x3340, R5 ;  /* 0x0000334007007816 */ /* 0x000fe40000000005 */
[----:B------:R-:W-:Y:S02]  /*bd0e0*/  LOP3.LUT R5, R9, 0xffff, RZ, 0xc0, !PT ;  /* 0x0000ffff09057812 */ /* 0x000fe400078ec0ff */
[----:B------:R-:W-:-:S04]  /*bd0f0*/  LOP3.LUT R4, R4, 0xffff, RZ, 0xc0, !PT ;  /* 0x0000ffff04047812 */ /* 0x000fc800078ec0ff */
[----:B------:R-:W-:Y:S01]  /*bd100*/  PRMT R5, R5, 0x3340, R4 ;  /* 0x0000334005057816 */ /* 0x000fe20000000004 */
[----:B------:R-:W-:-:S05]  /*bd110*/  VIADD R4, R22, 0xb3 ;  /* 0x000000b316047836 */ /* 0x000fca0000000000 */
[----:B------:R-:W-:Y:S01]  /*bd120*/  ISETP.GE.AND P0, PT, R4, UR50, PT ;  /* 0x0000003204007c0c */ /* 0x000fe2000bf06270 */
[----:B------:R2:W-:Y:S01]  /*bd130*/  STL [R1+0x644], R0 ;  /* 0x0006440001007387 */ /* 0x0005e20000100800 */
[----:B------:R-:W-:Y:S01]  /*bd140*/  SHF.R.U32.HI R7, RZ, 0x8, R8 ;  /* 0x00000008ff077819 */ /* 0x000fe20000011608 */
[----:B------:R-:W-:Y:S01]  /*bd150*/  IMAD.MOV.U32 R4, RZ, RZ, R22 ;  /* 0x000000ffff047224 */ /* 0x000fe200078e0016 */
[----:B0-----:R-:W-:Y:S01]  /*bd160*/  ISETP.LT.AND P1, PT, R18, UR52, !P0 ;  /* 0x0000003412007c0c */ /* 0x001fe2000c721270 */
[----:B------:R-:W0:Y:S01]  /*bd170*/  LDCU UR50, c[0x0][0x39c] ;  /* 0x00007380ff3277ac */ /* 0x000e220008000800 */
[----:B------:R-:W-:Y:S02]  /*bd180*/  ISETP.LT.AND P0, PT, R26, UR54, !P0 ;  /* 0x000000361a007c0c */ /* 0x000fe4000c701270 */
[--C-:B--2---:R-:W-:Y:S02]  /*bd190*/  PRMT R0, R8, 0x3340, R6.reuse ;  /* 0x0000334008007816 */ /* 0x104fe40000000006 */
[----:B------:R-:W-:Y:S01]  /*bd1a0*/  LOP3.LUT R7, R7, 0xffff, RZ, 0xc0, !PT ;  /* 0x0000ffff07077812 */ /* 0x000fe200078ec0ff */
[C---:B------:R-:W-:Y:S01]  /*bd1b0*/  VIADD R27, R4.reuse, 0xf3 ;  /* 0x000000f3041b7836 */ /* 0x040fe20000000000 */
[----:B------:R-:W-:Y:S01]  /*bd1c0*/  SHF.R.U32.HI R6, RZ, 0x8, R6 ;  /* 0x00000008ff067819 */ /* 0x000fe20000011606 */
[----:B------:R-:W-:-:S04]  /*bd1d0*/  VIADD R24, R4, 0xf4 ;  /* 0x000000f404187836 */ /* 0x000fc80000000000 */
[----:B------:R-:W-:Y:S01]  /*bd1e0*/  @P1 LOP3.LUT R17, R17, 0x10, RZ, 0xfc, !PT ;  /* 0x0000001011111812 */ /* 0x000fe200078efcff */
[----:B------:R-:W-:Y:S01]  /*bd1f0*/  VIADD R26, R4, 0xf2 ;  /* 0x000000f2041a7836 */ /* 0x000fe20000000000 */
[----:B------:R-:W-:Y:S01]  /*bd200*/  LOP3.LUT R6, R6, 0xffff, RZ, 0xc0, !PT ;  /* 0x0000ffff06067812 */ /* 0x000fe200078ec0ff */
[----:B------:R2:W-:Y:S01]  /*bd210*/  STL [R1+0x650], R0 ;  /* 0x0006500001007387 */ /* 0x0005e20000100800 */
[----:B------:R-:W-:Y:S01]  /*bd220*/  LOP3.LUT R17, R17, 0xfffffff7, RZ, 0xc0, !PT ;  /* 0xfffffff711117812 */ /* 0x000fe200078ec0ff */
[C---:B------:R-:W-:Y:S01]  /*bd230*/  VIADD R15, R4.reuse, 0xf5 ;  /* 0x000000f5040f7836 */ /* 0x040fe20000000000 */
[----:B------:R-:W3:Y:S01]  /*bd240*/  LDCU UR52, c[0x0][0x39c] ;  /* 0x00007380ff3477ac */ /* 0x000ee20008000800 */
[----:B------:R-:W-:Y:S01]  /*bd250*/  STL [R1+0x5c8], R5 ;  /* 0x0005c80501007387 */ /* 0x000fe20000100800 */
[----:B------:R-:W-:Y:S01]  /*bd260*/  @P0 LOP3.LUT R17, R17, 0x8, RZ, 0xfc, !PT ;  /* 0x0000000811110812 */ /* 0x000fe200078efcff */
[C---:B------:R-:W-:Y:S01]  /*bd270*/  VIADD R14, R4.reuse, 0xf6 ;  /* 0x000000f6040e7836 */ /* 0x040fe20000000000 */
[----:B------:R-:W4:Y:S01]  /*bd280*/  LDCU UR54, c[0x0][0x39c] ;  /* 0x00007380ff3677ac */ /* 0x000f220008000800 */
[----:B--2---:R-:W-:Y:S01]  /*bd290*/  PRMT R0, R7, 0x3340, R6 ;  /* 0x0000334007007816 */ /* 0x004fe20000000006 */
[----:B------:R-:W-:-:S02]  /*bd2a0*/  VIADD R7, R4, 0xe5 ;  /* 0x000000e504077836 */ /* 0x000fc40000000000 */
[C---:B------:R-:W-:Y:S02]  /*bd2b0*/  VIADD R6, R4.reuse, 0xe6 ;  /* 0x000000e604067836 */ /* 0x040fe40000000000 */
[----:B------:R2:W-:Y:S04]  /*bd2c0*/  STL [R1+0x5cc], R0 ;  /* 0x0005cc0001007387 */ /* 0x0005e80000100800 */
[----:B------:R-:W-:Y:S04]  /*bd2d0*/  STL [R1+0x2fe8], R18 ;  /* 0x002fe81201007387 */ /* 0x000fe80000100800 */
[----:B------:R-:W-:Y:S01]  /*bd2e0*/  STL [R1+0x2ff4], R17 ;  /* 0x002ff41101007387 */ /* 0x000fe20000100800 */
[----:B--2---:R-:W-:-:S03]  /*bd2f0*/  VIADD R0, R4, 0xe7 ;  /* 0x000000e704007836 */ /* 0x004fc60000000000 */
[----:B------:R2:W-:Y:S04]  /*bd300*/  STL [R1+0x34], R7 ;  /* 0x0000340701007387 */ /* 0x0005e80000100800 */
[----:B------:R5:W-:Y:S04]  /*bd310*/  STL [R1+0x30], R6 ;  /* 0x0000300601007387 */ /* 0x000be80000100800 */
[----:B------:R0:W-:Y:S01]  /*bd320*/  STL [R1+0x2c], R0 ;  /* 0x00002c0001007387 */ /* 0x0001e20000100800 */
[C---:B--2---:R-:W-:Y:S02]  /*bd330*/  VIADD R7, R4.reuse, 0xe8 ;  /* 0x000000e804077836 */ /* 0x044fe40000000000 */
[----:B-----5:R-:W-:-:S03]  /*bd340*/  VIADD R6, R4, 0xe9 ;  /* 0x000000e904067836 */ /* 0x020fc60000000000 */
[----:B------:R2:W-:Y:S01]  /*bd350*/  STL [R1+0x28], R7 ;  /* 0x0000280701007387 */ /* 0x0005e20000100800 */
[----:B0-----:R-:W-:-:S03]  /*bd360*/  VIADD R0, R4, 0xea ;  /* 0x000000ea04007836 */ /* 0x001fc60000000000 */
[----:B------:R0:W-:Y:S04]  /*bd370*/  STL [R1+0x24], R6 ;  /* 0x0000240601007387 */ /* 0x0001e80000100800 */
[----:B------:R5:W-:Y:S01]  /*bd380*/  STL [R1+0x20], R0 ;  /* 0x0000200001007387 */ /* 0x000be20000100800 */
[C---:B--2---:R-:W-:Y:S02]  /*bd390*/  VIADD R7, R4.reuse, 0xeb ;  /* 0x000000eb04077836 */ /* 0x044fe40000000000 */
[----:B0-----:R-:W-:-:S03]  /*bd3a0*/  VIADD R6, R4, 0xec ;  /* 0x000000ec04067836 */ /* 0x001fc60000000000 */
[----:B------:R0:W-:Y:S01]  /*bd3b0*/  STL [R1+0x1c], R7 ;  /* 0x00001c0701007387 */ /* 0x0001e20000100800 */
[----:B-----5:R-:W-:-:S03]  /*bd3c0*/  VIADD R0, R4, 0xed ;  /* 0x000000ed04007836 */ /* 0x020fc60000000000 */
[----:B------:R2:W-:Y:S01]  /*bd3d0*/  STL [R1+0x18], R6 ;  /* 0x0000180601007387 */ /* 0x0005e20000100800 */
[----:B------:R-:W-:-:S03]  /*bd3e0*/  VIADD R17, R4, 0xf1 ;  /* 0x000000f104117836 */ /* 0x000fc60000000000 */
[----:B------:R5:W-:Y:S01]  /*bd3f0*/  STL [R1+0x14], R0 ;  /* 0x0000140001007387 */ /* 0x000be20000100800 */
[C---:B0-----:R-:W-:Y:S02]  /*bd400*/  VIADD R7, R4.reuse, 0xee ;  /* 0x000000ee04077836 */ /* 0x041fe40000000000 */
[C---:B--2---:R-:W-:Y:S02]  /*bd410*/  VIADD R6, R4.reuse, 0xef ;  /* 0x000000ef04067836 */ /* 0x044fe40000000000 */
[C---:B-----5:R-:W-:Y:S01]  /*bd420*/  VIADD R0, R4.reuse, 0xf0 ;  /* 0x000000f004007836 */ /* 0x060fe20000000000 */
[----:B------:R-:W-:Y:S01]  /*bd430*/  STL [R1+0x10], R7 ;  /* 0x0000100701007387 */ /* 0x000fe20000100800 */
[----:B------:R-:W-:-:S03]  /*bd440*/  VIADD R13, R4, 0xf7 ;  /* 0x000000f7040d7836 */ /* 0x000fc60000000000 */
[----:B------:R-:W-:Y:S01]  /*bd450*/  STL [R1+0x2ffc], R0 ;  /* 0x002ffc0001007387 */ /* 0x000fe20000100800 */
[----:B------:R-:W-:-:S03]  /*bd460*/  VIADD R12, R4, 0xf8 ;  /* 0x000000f8040c7836 */ /* 0x000fc60000000000 */
[----:B------:R-:W-:Y:S01]  /*bd470*/  STL [R1+0xc], R6 ;  /* 0x00000c0601007387 */ /* 0x000fe20000100800 */
[----:B------:R-:W-:-:S03]  /*bd480*/  VIADD R11, R4, 0xf9 ;  /* 0x000000f9040b7836 */ /* 0x000fc60000000000 */
[----:B------:R-:W-:Y:S01]  /*bd490*/  STL [R1+0x3000], R17 ;  /* 0x0030001101007387 */ /* 0x000fe20000100800 */
[----:B------:R-:W-:-:S03]  /*bd4a0*/  VIADD R10, R4, 0xfa ;  /* 0x000000fa040a7836 */ /* 0x000fc60000000000 */
        /* <DEDUP_REMOVED lines=8> */
[----:B------:R2:W-:Y:S01]  /*bd530*/  STL [R1+0x3024], R10 ;  /* 0x0030240a01007387 */ /* 0x0005e20000100800 */
[----:B0-----:R-:W-:-:S02]  /*bd540*/  VIADD R12, R4, 0xb5 ;  /* 0x000000b5040c7836 */ /* 0x001fc40000000000 */
[C---:B--2---:R-:W-:Y:S02]  /*bd550*/  VIADD R10, R4.reuse, 0xb4 ;  /* 0x000000b4040a7836 */ /* 0x044fe40000000000 */
[----:B------:R-:W-:-:S03]  /*bd560*/  VIADD R11, R4, 0xb6 ;  /* 0x000000b6040b7836 */ /* 0x000fc60000000000 */
[----:B------:R0:W-:Y:S04]  /*bd570*/  STL [R1+0xf4], R10 ;  /* 0x0000f40a01007387 */ /* 0x0001e80000100800 */
[----:B------:R2:W-:Y:S01]  /*bd580*/  STL [R1+0xf0], R12 ;  /* 0x0000f00c01007387 */ /* 0x0005e20000100800 */
[----:B0-----:R-:W-:-:S03]  /*bd590*/  VIADD R10, R4, 0xb7 ;  /* 0x000000b7040a7836 */ /* 0x001fc60000000000 */
[----:B------:R0:W-:Y:S01]  /*bd5a0*/  STL [R1+0xec], R11 ;  /* 0x0000ec0b01007387 */ /* 0x0001e20000100800 */
[----:B--2---:R-:W-:-:S03]  /*bd5b0*/  VIADD R12, R4, 0xb8 ;  /* 0x000000b8040c7836 */ /* 0x004fc60000000000 */
[----:B------:R2:W-:Y:S01]  /*bd5c0*/  STL [R1+0xe8], R10 ;  /* 0x0000e80a01007387 */ /* 0x0005e20000100800 */
[----:B0-----:R-:W-:-:S03]  /*bd5d0*/  VIADD R11, R4, 0xb9 ;  /* 0x000000b9040b7836 */ /* 0x001fc60000000000 */
[----:B------:R0:W-:Y:S01]  /*bd5e0*/  STL [R1+0xe4], R12 ;  /* 0x0000e40c01007387 */ /* 0x0001e20000100800 */
[----:B--2---:R-:W-:-:S03]  /*bd5f0*/  VIADD R10, R4, 0xba ;  /* 0x000000ba040a7836 */ /* 0x004fc60000000000 */
[----:B------:R2:W-:Y:S04]  /*bd600*/  STL [R1+0xe0], R11 ;  /* 0x0000e00b01007387 */ /* 0x0005e80000100800 */
[----:B------:R5:W-:Y:S01]  /*bd610*/  STL [R1+0xdc], R10 ;  /* 0x0000dc0a01007387 */ /* 0x000be20000100800 */
[C---:B0-----:R-:W-:Y:S02]  /*bd620*/  VIADD R12, R4.reuse, 0xbb ;  /* 0x000000bb040c7836 */ /* 0x041fe40000000000 */
[----:B--2---:R-:W-:-:S03]  /*bd630*/  VIADD R11, R4, 0xbc ;  /* 0x000000bc040b7836 */ /* 0x004fc60000000000 */
[----:B------:R0:W-:Y:S01]  /*bd640*/  STL [R1+0xd8], R12 ;  /* 0x0000d80c01007387 */ /* 0x0001e20000100800 */
[----:B-----5:R-:W-:-:S03]  /*bd650*/  VIADD R10, R4, 0xbd ;  /* 0x000000bd040a7836 */ /* 0x020fc60000000000 */
        /* <DEDUP_REMOVED lines=12> */
[----:B------:R2:W-:Y:S01]  /*bd720*/  STL [R1+0xb8], R11 ;  /* 0x0000b80b01007387 */ /* 0x0005e20000100800 */
[----:B------:R-:W-:-:S03]  /*bd730*/  VIADD R5, R4, 0xdf ;  /* 0x000000df04057836 */ /* 0x000fc60000000000 */
[----:B------:R5:W-:Y:S01]  /*bd740*/  STL [R1+0xb4], R10 ;  /* 0x0000b40a01007387 */ /* 0x000be20000100800 */
[C---:B0-----:R-:W-:Y:S02]  /*bd750*/  VIADD R12, R4.reuse, 0xc5 ;  /* 0x000000c5040c7836 */ /* 0x041fe40000000000 */
[----:B--2---:R-:W-:-:S03]  /*bd760*/  VIADD R11, R4, 0xc6 ;  /* 0x000000c6040b7836 */ /* 0x004fc60000000000 */
[----:B------:R-:W-:Y:S01]  /*bd770*/  STL [R1+0xb0], R12 ;  /* 0x0000b00c01007387 */ /* 0x000fe20000100800 */
[----:B------:R-:W-:Y:S02]  /*bd780*/  IMAD.MOV.U32 R0, RZ, RZ, R5 ;  /* 0x000000ffff007224 */ /* 0x000fe400078e0005 */
[----:B-----5:R-:W-:Y:S01]  /*bd790*/  VIADD R10, R4, 0xc7 ;  /* 0x000000c7040a7836 */ /* 0x020fe20000000000 */
[----:B------:R0:W-:Y:S01]  /*bd7a0*/  STL [R1+0xac], R11 ;  /* 0x0000ac0b01007387 */ /* 0x0001e20000100800 */
[----:B------:R-:W-:-:S03]  /*bd7b0*/  IMAD.MOV.U32 R15, RZ, RZ, R0 ;  /* 0x000000ffff0f7224 */ /* 0x000fc600078e0000 */
[----:B------:R2:W-:Y:S01]  /*bd7c0*/  STL [R1+0xa8], R10 ;  /* 0x0000a80a01007387 */ /* 0x0005e20000100800 */
[C---:B------:R-:W-:Y:S02]  /*bd7d0*/  VIADD R0, R4.reuse, 0xca ;  /* 0x000000ca04007836 */ /* 0x040fe40000000000 */
[C---:B0-----:R-:W-:Y:S02]  /*bd7e0*/  VIADD R11, R4.reuse, 0xc8 ;  /* 0x000000c8040b7836 */ /* 0x041fe40000000000 */
[----:B--2---:R-:W-:-:S03]  /*bd7f0*/  VIADD R10, R4, 0xc9 ;  /* 0x000000c9040a7836 */ /* 0x004fc60000000000 */
[----:B------:R0:W-:Y:S04]  /*bd800*/  STL [R1+0xa4], R11 ;  /* 0x0000a40b01007387 */ /* 0x0001e80000100800 */
        /* <DEDUP_REMOVED lines=15> */
[----:B0-----:R-:W-:-:S03]  /*bd900*/  IMAD.MOV.U32 R11, RZ, RZ, R23 ;  /* 0x000000ffff0b7224 */ /* 0x001fc600078e0017 */
[----:B--2---:R-:W2:Y:S01]  /*bd910*/  LDL.LU R10, [R1+0x34] ;  /* 0x00003400010a7983 */ /* 0x004ea20000300800 */
[C---:B------:R-:W-:Y:S01]  /*bd920*/  VIADD R21, R4.reuse, 0xdc ;  /* 0x000000dc04157836 */ /* 0x040fe20000000000 */
[----:B------:R-:W-:Y:S01]  /*bd930*/  ISETP.GE.AND P0, PT, R11, UR75, PT ;  /* 0x0000004b0b007c0c */ /* 0x000fe2000bf06270 */
[----:B------:R-:W-:Y:S01]  /*bd940*/  VIADD R18, R4, 0xdd ;  /* 0x000000dd04127836 */ /* 0x000fe20000000000 */
[----:B------:R-:W3:Y:S01]  /*bd950*/  LDL.LU R11, [R1+0x30] ;  /* 0x00003000010b7983 */ /* 0x000ee20000300800 */
[----:B------:R-:W-:Y:S01]  /*bd960*/  IMAD.MOV.U32 R12, RZ, RZ, R21 ;  /* 0x000000ffff0c7224 */ /* 0x000fe200078e0015 */
[----:B------:R-:W0:Y:S01]  /*bd970*/  LDCU UR75, c[0x0][0x39c] ;  /* 0x00007380ff4b77ac */ /* 0x000e220008000800 */
[----:B------:R-:W-:-:S03]  /*bd980*/  IMAD.MOV.U32 R13, RZ, RZ, R18 ;  /* 0x000000ffff0d7224 */ /* 0x000fc600078e0012 */
[----:B------:R-:W-:Y:S01]  /*bd990*/  ISETP.GE.AND P1, PT, R12, UR77, PT ;  /* 0x0000004d0c007c0c */ /* 0x000fe2000bf26270 */
[C---:B------:R-:W-:Y:S01]  /*bd9a0*/  VIADD R22, R4.reuse, 0xde ;  /* 0x000000de04167836 */ /* 0x040fe20000000000 */
[----:B------:R-:W4:Y:S01]  /*bd9b0*/  LDL.LU R12, [R1+0x2c] ;  /* 0x00002c00010c7983 */ /* 0x000f220000300800 */
[----:B------:R-:W-:Y:S01]  /*bd9c0*/  VIADD R25, R4, 0xe0 ;  /* 0x000000e004197836 */ /* 0x000fe20000000000 */
[----:B------:R-:W0:Y:S01]  /*bd9d0*/  LDCU UR77, c[0x0][0x39c] ;  /* 0x00007380ff4d77ac */ /* 0x000e220008000800 */
[----:B------:R-:W-:Y:S02]  /*bd9e0*/  @P0 LOP3.LUT R3, R3, 0x800000, RZ, 0xfc, !PT ;  /* 0x0080000003030812 */ /* 0x000fe400078efcff */
[----:B------:R-:W-:Y:S01]  /*bd9f0*/  ISETP.GE.AND P0, PT, R13, UR76, PT ;  /* 0x0000004c0d007c0c */ /* 0x000fe2000bf06270 */
[----:B------:R-:W-:Y:S01]  /*bda00*/  IMAD.MOV.U32 R14, RZ, RZ, R22 ;  /* 0x000000ffff0e7224 */ /* 0x000fe200078e0016 */
[----:B------:R-:W4:Y:S01]  /*bda10*/  LDL.LU R13, [R1+0x28] ;  /* 0x00002800010d7983 */ /* 0x000f220000300800 */
[----:B------:R-:W-:Y:S01]  /*bda20*/  LOP3.LUT R3, R3, 0xfdffffff, RZ, 0xc0, !PT ;  /* 0xfdffffff03037812 */ /* 0x000fe200078ec0ff */
[----:B------:R-:W-:Y:S01]  /*bda30*/  IMAD.MOV.U32 R24, RZ, RZ, R25 ;  /* 0x000000ffff187224 */ /* 0x000fe200078e0019 */
[----:B------:R-:W0:Y:S02]  /*bda40*/  LDCU UR76, c[0x0][0x3ac] ;  /* 0x00007580ff4c77ac */ /* 0x000e240008000800 */
[----:B------:R-:W-:-:S02]  /*bda50*/  @P1 LOP3.LUT R3, R3, 0x2000000, RZ, 0xfc, !PT ;  /* 0x0200000003031812 */ /* 0x000fc400078efcff */
[----:B------:R-:W-:Y:S01]  /*bda60*/  ISETP.GE.AND P1, PT, R14, UR5, PT ;  /* 0x000000050e007c0c */ /* 0x000fe2000bf26270 */
[C---:B------:R-:W-:Y:S01]  /*bda70*/  VIADD R28, R4.reuse, 0xe1 ;  /* 0x000000e1041c7836 */ /* 0x040fe20000000000 */
[----:B------:R-:W4:Y:S01]  /*bda80*/  LDL.LU R14, [R1+0x24] ;  /* 0x00002400010e7983 */ /* 0x000f220000300800 */
[----:B------:R-:W-:Y:S01]  /*bda90*/  LOP3.LUT R3, R3, 0xf7ffffff, RZ, 0xc0, !PT ;  /* 0xf7ffffff03037812 */ /* 0x000fe200078ec0ff */
[C---:B------:R-:W-:Y:S01]  /*bdaa0*/  VIADD R29, R4.reuse, 0xe2 ;  /* 0x000000e2041d7836 */ /* 0x040fe20000000000 */
[----:B------:R-:W0:Y:S02]  /*bdab0*/  LDCU UR5, c[0x0][0x3a0] ;  /* 0x00007400ff0577ac */ /* 0x000e240008000800 */
[----:B------:R-:W-:Y:S02]  /*bdac0*/  @P0 LOP3.LUT R3, R3, 0x8000000, RZ, 0xfc, !PT ;  /* 0x0800000003030812 */ /* 0x000fe400078efcff */
[----:B------:R-:W-:Y:S01]  /*bdad0*/  ISETP.GE.AND P0, PT, R15, UR4, PT ;  /* 0x000000040f007c0c */ /* 0x000fe2000bf06270 */
[----:B------:R-:W-:Y:S01]  /*bdae0*/  IMAD.MOV.U32 R27, RZ, RZ, R28 ;  /* 0x000000ffff1b7224 */ /* 0x000fe200078e001c */
[----:B------:R-:W4:Y:S01]  /*bdaf0*/  LDL.LU R15, [R1+0x20] ;  /* 0x00002000010f7983 */ /* 0x000f220000300800 */
[----:B------:R-:W-:Y:S01]  /*bdb00*/  LOP3.LUT R3, R3, 0xdfffffff, RZ, 0xc0, !PT ;  /* 0xdfffffff03037812 */ /* 0x000fe200078ec0ff */
[----:B------:R-:W-:Y:S01]  /*bdb10*/  VIADD R20, R4, 0xe3 ;  /* 0x000000e304147836 */ /* 0x000fe20000000000 */
[----:B------:R-:W0:Y:S02]  /*bdb20*/  LDCU UR4, c[0x0][0x3a8] ;  /* 0x00007500ff0477ac */ /* 0x000e240008000800 */
[----:B------:R-:W-:-:S02]  /*bdb30*/  @P1 LOP3.LUT R3, R3, 0x20000000, RZ, 0xfc, !PT ;  /* 0x2000000003031812 */ /* 0x000fc400078efcff */
[----:B------:R-:W-:Y:S01]  /*bdb40*/  ISETP.GE.AND P1, PT, R24, UR11, PT ;  /* 0x0000000b18007c0c */ /* 0x000fe2000bf26270 */
[----:B------:R-:W-:Y:S01]  /*bdb50*/  VIADD R19, R4, 0xe4 ;  /* 0x000000e404137836 */ /* 0x000fe20000000000 */
[----:B------:R-:W4:Y:S01]  /*bdb60*/  LDL.LU R24, [R1+0x1c] ;  /* 0x00001c0001187983 */ /* 0x000f220000300800 */
[----:B------:R-:W-:Y:S01]  /*bdb70*/  LOP3.LUT R3, R3, 0x7fffffff, RZ, 0xc0, !PT ;  /* 0x7fffffff03037812 */ /* 0x000fe200078ec0ff */
[----:B------:R-:W-:Y:S01]  /*bdb80*/  IMAD.MOV.U32 R26, RZ, RZ, R29 ;  /* 0x000000ffff1a7224 */ /* 0x000fe200078e001d */
[----:B------:R-:W0:Y:S02]  /*bdb90*/  LDCU UR11, c[0x0][0x39c] ;  /* 0x00007380ff0b77ac */ /* 0x000e240008000800 */
[----:B------:R-:W-:Y:S02]  /*bdba0*/  @P0 LOP3.LUT R3, R3, 0x80000000, RZ, 0xfc, !PT ;  /* 0x8000000003030812 */ /* 0x000fe400078efcff */
[----:B------:R-:W-:Y:S01]  /*bdbb0*/  ISETP.GE.AND P0, PT, R27, UR13, PT ;  /* 0x0000000d1b007c0c */ /* 0x000fe2000bf06270 */
[----:B------:R-:W-:Y:S01]  /*bdbc0*/  IMAD.MOV.U32 R17, RZ, RZ, R20 ;  /* 0x000000ffff117224 */ /* 0x000fe200078e0014 */
[----:B------:R-:W4:Y:S02]  /*bdbd0*/  LDL.LU R27, [R1+0x18] ;  /* 0x00001800011b7983 */ /* 0x000f240000300800 */
[----:B------:R-:W-:Y:S01]  /*bdbe0*/  @P1 LOP3.LUT R2, R2, 0x2, RZ, 0xfc, !PT ;  /* 0x0000000202021812 */ /* 0x000fe200078efcff */
[----:B-----5:R-:W-:Y:S01]  /*bdbf0*/  IMAD.MOV.U32 R0, RZ, RZ, R19 ;  /* 0x000000ffff007224 */ /* 0x020fe200078e0013 */
[----:B------:R-:W-:Y:S01]  /*bdc00*/  ISETP.GE.AND P2, PT, R26, UR15, PT ;  /* 0x0000000f1a007c0c */ /* 0x000fe2000bf46270 */
[----:B------:R-:W-:Y:S01]  /*bdc10*/  VIADD R9, R4, 0xfb ;  /* 0x000000fb04097836 */ /* 0x000fe20000000000 */
[----:B------:R-:W-:Y:S01]  /*bdc20*/  LOP3.LUT R2, R2, 0xffffffef, RZ, 0xc0, !PT ;  /* 0xffffffef02027812 */ /* 0x000fe200078ec0ff */
[----:B------:R-:W5:Y:S01]  /*bdc30*/  LDL.LU R26, [R1+0x14] ;  /* 0x00001400011a7983 */ /* 0x000f620000300800 */
[----:B------:R-:W-:Y:S01]  /*bdc40*/  ISETP.GE.AND P1, PT, R17, UR17, PT ;  /* 0x0000001111007c0c */ /* 0x000fe2000bf26270 */
[----:B------:R-:W-:Y:S01]  /*bdc50*/  VIADD R8, R4, 0xfc ;  /* 0x000000fc04087836 */ /* 0x000fe20000000000 */
[----:B------:R-:W-:Y:S01]  /*bdc60*/  ISETP.GE.AND P4, PT, R9, UR65, PT ;  /* 0x0000004109007c0c */ /* 0x000fe2000bf86270 */
[----:B------:R-:W5:Y:S01]  /*bdc70*/  LDL.LU R17, [R1+0x10] ;  /* 0x0000100001117983 */ /* 0x000f620000300800 */
[----:B------:R-:W-:Y:S01]  /*bdc80*/  @P0 LOP3.LUT R2, R2, 0x10, RZ, 0xfc, !PT ;  /* 0x0000001002020812 */ /* 0x000fe200078efcff */
[----:B------:R-:W0:Y:S01]  /*bdc90*/  LDCU UR17, c[0x0][0x39c] ;  /* 0x00007380ff1177ac */ /* 0x000e220008000800 */
[----:B------:R-:W-:-:S02]  /*bdca0*/  ISETP.GE.AND P0, PT, R0, UR19, PT ;  /* 0x0000001300007c0c */ /* 0x000fc4000bf06270 */
[----:B------:R-:W5:Y:S01]  /*bdcb0*/  LDL.LU R0, [R1+0xc] ;  /* 0x00000c0001007983 */ /* 0x000f620000300800 */
[----:B------:R-:W-:Y:S01]  /*bdcc0*/  LOP3.LUT R2, R2, 0xffffff7f, RZ, 0xc0, !PT ;  /* 0xffffff7f02027812 */ /* 0x000fe200078ec0ff */
[----:B------:R-:W0:Y:S03]  /*bdcd0*/  LDCU UR15, c[0x0][0x39c] ;  /* 0x00007380ff0f77ac */ /* 0x000e260008000800 */
[----:B------:R-:W-:Y:S01]  /*bdce0*/  @P2 LOP3.LUT R2, R2, 0x80, RZ, 0xfc, !PT ;  /* 0x0000008002022812 */ /* 0x000fe200078efcff */
[----:B------:R-:W0:Y:S03]  /*bdcf0*/  LDCU UR13, c[0x0][0x39c] ;  /* 0x00007380ff0d77ac */ /* 0x000e260008000800 */
[----:B------:R-:W-:-:S04]  /*bdd00*/  LOP3.LUT R2, R2, 0xfffffeff, RZ, 0xc0, !PT ;  /* 0xfffffeff02027812 */ /* 0x000fc800078ec0ff */
[----:B------:R-:W-:-:S04]  /*bdd10*/  @P1 LOP3.LUT R2, R2, 0x100, RZ, 0xfc, !PT ;  /* 0x0000010002021812 */ /* 0x000fc800078efcff */
[----:B------:R-:W-:-:S04]  /*bdd20*/  LOP3.LUT R2, R2, 0xfffff7ff, RZ, 0xc0, !PT ;  /* 0xfffff7ff02027812 */ /* 0x000fc800078ec0ff */
[----:B------:R-:W-:-:S04]  /*bdd30*/  @P0 LOP3.LUT R2, R2, 0x800, RZ, 0xfc, !PT ;  /* 0x0000080002020812 */ /* 0x000fc800078efcff */
[----:B------:R-:W-:Y:S02]  /*bdd40*/  LOP3.LUT R2, R2, 0xffffdfff, RZ, 0xc0, !PT ;  /* 0xffffdfff02027812 */ /* 0x000fe400078ec0ff */
[----:B--2---:R-:W-:Y:S02]  /*bdd50*/  ISETP.GE.AND P2, PT, R10, UR21, PT ;  /* 0x000000150a007c0c */ /* 0x004fe4000bf46270 */
[----:B------:R-:W2:Y:S01]  /*bdd60*/  LDL.LU R10, [R1+0x3024] ;  /* 0x00302400010a7983 */ /* 0x000ea20000300800 */
[----:B---3--:R-:W-:-:S03]  /*bdd70*/  ISETP.GE.AND P1, PT, R11, UR23, PT ;  /* 0x000000170b007c0c */ /* 0x008fc6000bf26270 */
[----:B------:R-:W3:Y:S07]  /*bdd80*/  LDL.LU R11, [R1+0x3020] ;  /* 0x00302000010b7983 */ /* 0x000eee0000300800 */
[----:B------:R-:W-:Y:S02]  /*bdd90*/  @P2 LOP3.LUT R2, R2, 0x2000, RZ, 0xfc, !PT ;  /* 0x0000200002022812 */ /* 0x000fe400078efcff */
[----:B----4-:R-:W-:Y:S02]  /*bdda0*/  ISETP.GE.AND P0, PT, R12, UR25, PT ;  /* 0x000000190c007c0c */ /* 0x010fe4000bf06270 */
[----:B------:R-:W-:Y:S01]  /*bddb0*/  LOP3.LUT R2, R2, 0xffff7fff, RZ, 0xc0, !PT ;  /* 0xffff7fff02027812 */ /* 0x000fe200078ec0ff */
[----:B------:R-:W4:Y:S03]  /*bddc0*/  LDL.LU R12, [R1+0x301c] ;  /* 0x00301c00010c7983 */ /* 0x000f260000300800 */
[----:B------:R-:W-:-:S02]  /*bddd0*/  @P1 LOP3.LUT R2, R2, 0x8000, RZ, 0xfc, !PT ;  /* 0x0000800002021812 */ /* 0x000fc400078efcff */
[----:B------:R-:W-:Y:S02]  /*bdde0*/  ISETP.GE.AND P2, PT, R13, UR27, PT ;  /* 0x0000001b0d007c0c */ /* 0x000fe4000bf46270 */
[----:B------:R-:W-:Y:S01]  /*bddf0*/  LOP3.LUT R2, R2, 0xfffdffff, RZ, 0xc0, !PT ;  /* 0xfffdffff02027812 */ /* 0x000fe200078ec0ff */
[----:B------:R-:W2:Y:S03]  /*bde00*/  LDL.LU R13, [R1+0x3018] ;  /* 0x00301800010d7983 */ /* 0x000ea60000300800 */
[----:B------:R-:W-:Y:S02]  /*bde10*/  @P0 LOP3.LUT R2, R2, 0x20000, RZ, 0xfc, !PT ;  /* 0x0002000002020812 */ /* 0x000fe400078efcff */
[----:B------:R-:W-:Y:S02]  /*bde20*/  ISETP.GE.AND P1, PT, R14, UR29, PT ;  /* 0x0000001d0e007c0c */ /* 0x000fe4000bf26270 */
[----:B------:R-:W-:Y:S01]  /*bde30*/  LOP3.LUT R2, R2, 0xfff7ffff, RZ, 0xc0, !PT ;  /* 0xfff7ffff02027812 */ /* 0x000fe200078ec0ff */
[----:B------:R-:W2:Y:S03]  /*bde40*/  LDL.LU R14, [R1+0x3014] ;  /* 0x00301400010e7983 */ /* 0x000ea60000300800 */
        /* <DEDUP_REMOVED lines=12> */
[----:B------:R-:W-:-:S04]  /*bdf10*/  @P2 LOP3.LUT R2, R2, 0x4000000, RZ, 0xfc, !PT ;  /* 0x0400000002022812 */ /* 0x000fc800078efcff */
[----:B------:R-:W-:Y:S02]  /*bdf20*/  LOP3.LUT R2, R2, 0xdfffffff, RZ, 0xc0, !PT ;  /* 0xdfffffff02027812 */ /* 0x000fe400078ec0ff */
[----:B-----5:R-:W-:Y:S02]  /*bdf30*/  ISETP.GE.AND P0, PT, R26, UR37, PT ;  /* 0x000000251a007c0c */ /* 0x020fe4000bf06270 */
[----:B------:R-:W5:Y:S01]  /*bdf40*/  LDL.LU R26, [R1+0x3004] ;  /* 0x00300400011a7983 */ /* 0x000f620000300800 */
[----:B------:R-:W-:Y:S02]  /*bdf50*/  ISETP.GE.AND P2, PT, R17, UR39, PT ;  /* 0x0000002711007c0c */ /* 0x000fe4000bf46270 */
[----:B------:R-:W-:Y:S01]  /*bdf60*/  @P1 LOP3.LUT R2, R2, 0x20000000, RZ, 0xfc, !PT ;  /* 0x2000000002021812 */ /* 0x000fe200078efcff */
[----:B------:R-:W2:Y:S01]  /*bdf70*/  LDL.LU R17, [R1+0x3000] ;  /* 0x0030000001117983 */ /* 0x000ea20000300800 */
[----:B------:R-:W-:-:S03]  /*bdf80*/  ISETP.GE.AND P1, PT, R0, UR41, PT ;  /* 0x0000002900007c0c */ /* 0x000fc6000bf26270 */
[----:B------:R-:W2:Y:S01]  /*bdf90*/  LDL.LU R0, [R1+0x2ffc] ;  /* 0x002ffc0001007983 */ /* 0x000ea20000300800 */
[----:B------:R-:W-:-:S04]  /*bdfa0*/  LOP3.LUT R2, R2, 0xbfffffff, RZ, 0xc0, !PT ;  /* 0xbfffffff02027812 */ /* 0x000fc800078ec0ff */
[----:B------:R-:W-:Y:S02]  /*bdfb0*/  @P0 LOP3.LUT R2, R2, 0x40000000, RZ, 0xfc, !PT ;  /* 0x4000000002020812 */ /* 0x000fe400078efcff */
[----:B--2---:R-:W-:Y:S02]  /*bdfc0*/  ISETP.GE.AND P0, PT, R0, UR43, PT ;  /* 0x0000002b00007c0c */ /* 0x004fe4000bf06270 */
[----:B------:R-:W2:Y:S01]  /*bdfd0*/  LDL.LU R0, [R1+0x2ff8] ;  /* 0x002ff80001007983 */ /* 0x000ea20000300800 */
[----:B------:R-:W-:Y:S02]  /*bdfe0*/  ISETP.GE.AND P5, PT, R10, UR63, PT ;  /* 0x0000003f0a007c0c */ /* 0x000fe4000bfa6270 */
[----:B------:R-:W-:Y:S02]  /*bdff0*/  ISETP.GE.AND P3, PT, R8, UR67, PT ;  /* 0x0000004308007c0c */ /* 0x000fe4000bf66270 */
[----:B--2---:R-:W-:-:S04]  /*be000*/  LOP3.LUT R0, R0, 0xfffffffd, RZ, 0xc0, !PT ;  /* 0xfffffffd00007812 */ /* 0x004fc800078ec0ff */
[----:B------:R-:W-:-:S04]  /*be010*/  @P2 LOP3.LUT R0, R0, 0x2, RZ, 0xfc, !PT ;  /* 0x0000000200002812 */ /* 0x000fc800078efcff */
[----:B------:R-:W-:-:S04]  /*be020*/  LOP3.LUT R0, R0, 0xfffffff7, RZ, 0xc0, !PT ;  /* 0xfffffff700007812 */ /* 0x000fc800078ec0ff */
[----:B------:R-:W-:Y:S02]  /*be030*/  @P1 LOP3.LUT R0, R0, 0x8, RZ, 0xfc, !PT ;  /* 0x0000000800001812 */ /* 0x000fe400078efcff */
[----:B------:R-:W-:Y:S02]  /*be040*/  ISETP.GE.AND P2, PT, R17, UR45, PT ;  /* 0x0000002d11007c0c */ /* 0x000fe4000bf46270 */
[----:B------:R-:W-:Y:S01]  /*be050*/  LOP3.LUT R0, R0, 0xffffffdf, RZ, 0xc0, !PT ;  /* 0xffffffdf00007812 */ /* 0x000fe200078ec0ff */
[----:B------:R-:W2:Y:S03]  /*be060*/  LDL.LU R17, [R1+0x2ff4] ;  /* 0x002ff40001117983 */ /* 0x000ea60000300800 */
[----:B------:R-:W-:Y:S02]  /*be070*/  @P0 LOP3.LUT R0, R0, 0x20, RZ, 0xfc, !PT ;  /* 0x0000002000000812 */ /* 0x000fe400078efcff */
[----:B-----5:R-:W-:-:S02]  /*be080*/  ISETP.GE.AND P1, PT, R26, UR47, PT ;  /* 0x0000002f1a007c0c */ /* 0x020fc4000bf26270 */
[----:B------:R-:W-:Y:S01]  /*be090*/  LOP3.LUT R0, R0, 0xffffff7f, RZ, 0xc0, !PT ;  /* 0xffffff7f00007812 */ /* 0x000fe200078ec0ff */
[----:B------:R-:W5:Y:S03]  /*be0a0*/  LDL.LU R26, [R1+0x2ff0] ;  /* 0x002ff000011a7983 */ /* 0x000f660000300800 */
[----:B------:R-:W-:Y:S02]  /*be0b0*/  @P2 LOP3.LUT R0, R0, 0x80, RZ, 0xfc, !PT ;  /* 0x0000008000002812 */ /* 0x000fe400078efcff */
[----:B------:R-:W-:Y:S02]  /*be0c0*/  ISETP.GE.AND P0, PT, R27, UR49, PT ;  /* 0x000000311b007c0c */ /* 0x000fe4000bf06270 */
[----:B------:R-:W-:Y:S01]  /*be0d0*/  LOP3.LUT R0, R0, 0xfffffdff, RZ, 0xc0, !PT ;  /* 0xfffffdff00007812 */ /* 0x000fe200078ec0ff */
[----:B------:R-:W0:Y:S03]  /*be0e0*/  LDL.LU R27, [R1+0xf4] ;  /* 0x0000f400011b7983 */ /* 0x000e260000300800 */
[----:B------:R-:W-:-:S02]  /*be0f0*/  @P1 LOP3.LUT R0, R0, 0x200, RZ, 0xfc, !PT ;  /* 0x0000020000001812 */ /* 0x000fc400078efcff */
[----:B------:R-:W-:Y:S02]  /*be100*/  ISETP.GE.AND P2, PT, R24, UR51, PT ;  /* 0x0000003318007c0c */ /* 0x000fe4000bf46270 */
[----:B------:R-:W-:-:S04]  /*be110*/  LOP3.LUT R0, R0, 0xfffff7ff, RZ, 0xc0, !PT ;  /* 0xfffff7ff00007812 */ /* 0x000fc800078ec0ff */
[----:B------:R-:W-:Y:S02]  /*be120*/  @P0 LOP3.LUT R0, R0, 0x800, RZ, 0xfc, !PT ;  /* 0x0000080000000812 */ /* 0x000fe400078efcff */
[----:B------:R-:W-:Y:S02]  /*be130*/  ISETP.GE.AND P1, PT, R15, UR53, PT ;  /* 0x000000350f007c0c */ /* 0x000fe4000bf26270 */
[----:B------:R-:W-:Y:S01]  /*be140*/  LOP3.LUT R0, R0, 0xffffdfff, RZ, 0xc0, !PT ;  /* 0xffffdfff00007812 */ /* 0x000fe200078ec0ff */
[----:B------:R-:W2:Y:S03]  /*be150*/  LDL.LU R15, [R1+0xd4] ;  /* 0x0000d400010f7983 */ /* 0x000ea60000300800 */
[----:B------:R-:W-:Y:S02]  /*be160*/  @P2 LOP3.LUT R0, R0, 0x2000, RZ, 0xfc, !PT ;  /* 0x0000200000002812 */ /* 0x000fe400078efcff */
[----:B------:R-:W-:-:S02]  /*be170*/  ISETP.GE.AND P0, PT, R14, UR55, PT ;  /* 0x000000370e007c0c */ /* 0x000fc4000bf06270 */
[----:B------:R-:W-:Y:S01]  /*be180*/  LOP3.LUT R0, R0, 0xfffeffff, RZ, 0xc0, !PT ;  /* 0xfffeffff00007812 */ /* 0x000fe200078ec0ff */
[----:B------:R-:W2:Y:S03]  /*be190*/  LDL.LU R14, [R1+0xd8] ;  /* 0x0000d800010e7983 */ /* 0x000ea60000300800 */
[----:B------:R-:W-:-:S04]  /*be1a0*/  @P1 LOP3.LUT R0, R0, 0x10000, RZ, 0xfc, !PT ;  /* 0x0001000000001812 */ /* 0x000fc800078efcff */
[----:B------:R-:W-:Y:S02]  /*be1b0*/  LOP3.LUT R0, R0, 0xfff7ffff, RZ, 0xc0, !PT ;  /* 0xfff7ffff00007812 */ /* 0x000fe400078ec0ff */
[----:B------:R-:W-:Y:S02]  /*be1c0*/  ISETP.GE.AND P2, PT, R13, UR57, PT ;  /* 0x000000390d007c0c */ /* 0x000fe4000bf46270 */
[----:B------:R-:W2:Y:S01]  /*be1d0*/  LDL.LU R13, [R1+0xdc] ;  /* 0x0000dc00010d7983 */ /* 0x000ea20000300800 */
[----:B----4-:R-:W-:Y:S02]  /*be1e0*/  ISETP.GE.AND P1, PT, R12, UR59, PT ;  /* 0x0000003b0c007c0c */ /* 0x010fe4000bf26270 */
[----:B------:R-:W-:Y:S01]  /*be1f0*/  @P0 LOP3.LUT R0, R0, 0x80000, RZ, 0xfc, !PT ;  /* 0x0008000000000812 */ /* 0x000fe200078efcff */
[----:B------:R-:W4:Y:S01]  /*be200*/  LDL.LU R12, [R1+0xe8] ;  /* 0x0000e800010c7983 */ /* 0x000f220000300800 */
[----:B---3--:R-:W-:-:S03]  /*be210*/  ISETP.GE.AND P0, PT, R11, UR61, PT ;  /* 0x0000003d0b007c0c */ /* 0x008fc6000bf06270 */
[----:B------:R-:W3:Y:S04]  /*be220*/  LDL.LU R11, [R1+0xec] ;  /* 0x0000ec00010b7983 */ /* 0x000ee80000300800 */
[----:B------:R-:W3:Y:S04]  /*be230*/  LDL.LU R10, [R1+0xf0] ;  /* 0x0000f000010a7983 */ /* 0x000ee80000300800 */
[----:B------:R-:W4:Y:S04]  /*be240*/  LDL.LU R9, [R1+0xe0] ;  /* 0x0000e00001097983 */ /* 0x000f280000300800 */
[----:B------:R-:W4:Y:S01]  /*be250*/  LDL.LU R8, [R1+0xe4] ;  /* 0x0000e40001087983 */ /* 0x000f220000300800 */
[----:B-----5:R-:W-:-:S04]  /*be260*/  LOP3.LUT R26, R26, 0xffffbfff, RZ, 0xc0, !PT ;  /* 0xffffbfff1a1a7812 */ /* 0x020fc800078ec0ff */
[----:B------:R-:W-:Y:S02]  /*be270*/  @P5 LOP3.LUT R26, R26, 0x4000, RZ, 0xfc, !PT ;  /* 0x000040001a1a5812 */ /* 0x000fe400078efcff */
[----:B0-----:R-:W-:Y:S02]  /*be280*/  ISETP.GE.AND P5, PT, R27, UR17, PT ;  /* 0x000000111b007c0c */ /* 0x001fe4000bfa6270 */
[----:B------:R-:W5:Y:S01]  /*be290*/  LDL.LU R27, [R1+0xd0] ;  /* 0x0000d000011b7983 */ /* 0x000f620000300800 */
[----:B------:R-:W-:-:S04]  /*be2a0*/  LOP3.LUT R26, R26, 0xffff7fff, RZ, 0xc0, !PT ;  /* 0xffff7fff1a1a7812 */ /* 0x000fc800078ec0ff */
[----:B------:R-:W-:Y:S02]  /*be2b0*/  @P4 LOP3.LUT R26, R26, 0x8000, RZ, 0xfc, !PT ;  /* 0x000080001a1a4812 */ /* 0x000fe400078efcff */
[----:B--2---:R-:W-:Y:S02]  /*be2c0*/  LOP3.LUT R17, R17, 0xfffffffd, RZ, 0xc0, !PT ;  /* 0xfffffffd11117812 */ /* 0x004fe400078ec0ff */
[----:B---3--:R-:W-:Y:S02]  /*be2d0*/  ISETP.GE.AND P6, PT, R10, UR15, PT ;  /* 0x0000000f0a007c0c */ /* 0x008fe4000bfc6270 */
[----:B------:R-:W2:Y:S01]  /*be2e0*/  LDL.LU R10, [R1+0xcc] ;  /* 0x0000cc00010a7983 */ /* 0x000ea20000300800 */
[----:B------:R-:W-:-:S03]  /*be2f0*/  ISETP.GE.AND P4, PT, R11, UR13, PT ;  /* 0x0000000d0b007c0c */ /* 0x000fc6000bf86270 */
[----:B------:R-:W3:Y:S10]  /*be300*/  LDL.LU R11, [R1+0xc8] ;  /* 0x0000c800010b7983 */ /* 0x000ef40000300800 */
[----:B------:R-:W-:-:S02]  /*be310*/  @P4 LOP3.LUT R17, R17, 0x2, RZ, 0xfc, !PT ;  /* 0x0000000211114812 */ /* 0x000fc400078efcff */
[----:B----4-:R-:W-:Y:S02]  /*be320*/  ISETP.GE.AND P4, PT, R12, UR11, PT ;  /* 0x0000000b0c007c0c */ /* 0x010fe4000bf86270 */
[----:B------:R-:W4:Y:S01]  /*be330*/  LDL.LU R12, [R1+0xc4] ;  /* 0x0000c400010c7983 */ /* 0x000f220000300800 */
[----:B------:R-:W-:-:S04]  /*be340*/  LOP3.LUT R17, R17, 0xfffffffe, RZ, 0xc0, !PT ;  /* 0xfffffffe11117812 */ /* 0x000fc800078ec0ff */
[----:B------:R-:W-:-:S04]  /*be350*/  @P5 LOP3.LUT R17, R17, 0x1, RZ, 0xfc, !PT ;  /* 0x0000000111115812 */ /* 0x000fc800078efcff */
[----:B------:R-:W-:-:S04]  /*be360*/  LOP3.LUT R17, R17, 0xffffffdf, RZ, 0xc0, !PT ;  /* 0xffffffdf11117812 */ /* 0x000fc800078ec0ff */
[----:B------:R-:W-:Y:S02]  /*be370*/  @P4 LOP3.LUT R17, R17, 0x20, RZ, 0xfc, !PT ;  /* 0x0000002011114812 */ /* 0x000fe400078efcff */
[----:B------:R-:W-:Y:S02]  /*be380*/  ISETP.GE.AND P4, PT, R8, UR77, PT ;  /* 0x0000004d08007c0c */ /* 0x000fe4000bf86270 */
[----:B------:R-:W-:-:S11]  /*be390*/  LOP3.LUT R17, R17, 0xfffffdff, RZ, 0xc0, !PT ;  /* 0xfffffdff11117812 */ /* 0x000fd600078ec0ff */
[----:B------:R-:W-:Y:S02]  /*be3a0*/  @P4 LOP3.LUT R17, R17, 0x200, RZ, 0xfc, !PT ;  /* 0x0000020011114812 */ /* 0x000fe400078efcff */
[----:B------:R-:W-:Y:S02]  /*be3b0*/  ISETP.GE.AND P4, PT, R9, UR75, PT ;  /* 0x0000004b09007c0c */ /* 0x000fe4000bf86270 */
[----:B------:R-:W-:-:S11]  /*be3c0*/  LOP3.LUT R17, R17, 0xffffefff, RZ, 0xc0, !PT ;  /* 0xffffefff11117812 */ /* 0x000fd600078ec0ff */
[----:B------:R-:W-:Y:S02]  /*be3d0*/  @P4 LOP3.LUT R17, R17, 0x1000, RZ, 0xfc, !PT ;  /* 0x0000100011114812 */ /* 0x000fe400078efcff */
[----:B------:R-:W-:Y:S02]  /*be3e0*/  ISETP.GE.AND P4, PT, R13, UR74, PT ;  /* 0x0000004a0d007c0c */ /* 0x000fe4000bf86270 */
[----:B------:R-:W-:Y:S01]  /*be3f0*/  LOP3.LUT R17, R17, 0xffff7fff, RZ, 0xc0, !PT ;  /* 0xffff7fff11117812 */ /* 0x000fe200078ec0ff */
[----:B------:R-:W4:Y:S10]  /*be400*/  LDL.LU R13, [R1+0xbc] ;  /* 0x0000bc00010d7983 */ /* 0x000f340000300800 */
[----:B------:R-:W-:-:S02]  /*be410*/  @P4 LOP3.LUT R17, R17, 0x8000, RZ, 0xfc, !PT ;  /* 0x0000800011114812 */ /* 0x000fc400078efcff */
[----:B------:R-:W-:Y:S02]  /*be420*/  ISETP.GE.AND P4, PT, R14, UR72, PT ;  /* 0x000000480e007c0c */ /* 0x000fe4000bf86270 */
[----:B------:R-:W-:Y:S01]  /*be430*/  LOP3.LUT R17, R17, 0xfffeffff, RZ, 0xc0, !PT ;  /* 0xfffeffff11117812 */ /* 0x000fe200078ec0ff */
[----:B------:R-:W-:Y:S01]  /*be440*/  VIADD R6, R4, 0xfe ;  /* 0x000000fe04067836 */ /* 0x000fe20000000000 */
[----:B------:R-:W-:Y:S01]  /*be450*/  LOP3.LUT R0, R0, 0xffefffff, RZ, 0xc0, !PT ;  /* 0xffefffff00007812 */ /* 0x000fe200078ec0ff */
[----:B------:R-:W4:Y:S08]  /*be460*/  LDL.LU R14, [R1+0xb8] ;  /* 0x0000b800010e7983 */ /* 0x000f300000300800 */
[----:B------:R-:W-:-:S02]  /*be470*/  @P4 LOP3.LUT R17, R17, 0x10000, RZ, 0xfc, !PT ;  /* 0x0001000011114812 */ /* 0x000fc400078efcff */
[----:B------:R-:W-:Y:S02]  /*be480*/  ISETP.GE.AND P4, PT, R15, UR70, PT ;  /* 0x000000460f007c0c */ /* 0x000fe4000bf86270 */
[----:B------:R-:W-:Y:S01]  /*be490*/  LOP3.LUT R17, R17, 0xfff7ffff, RZ, 0xc0, !PT ;  /* 0xfff7ffff11117812 */ /* 0x000fe200078ec0ff */
[----:B------:R-:W-:Y:S01]  /*be4a0*/  VIADD R7, R4, 0xfd ;  /* 0x000000fd04077836 */ /* 0x000fe20000000000 */
[----:B------:R-:W-:Y:S01]  /*be4b0*/  @P2 LOP3.LUT R0, R0, 0x100000, RZ, 0xfc, !PT ;  /* 0x0010000000002812 */ /* 0x000fe200078efcff */
[----:B------:R-:W-:Y:S01]  /*be4c0*/  VIADD R16, R4, 0xc1 ;  /* 0x000000c104107836 */ /* 0x000fe20000000000 */
[----:B------:R-:W4:Y:S07]  /*be4d0*/  LDL.LU R15, [R1+0xb4] ;  /* 0x0000b400010f7983 */ /* 0x000f2e0000300800 */
[----:B------:R-:W-:-:S04]  /*be4e0*/  @P4 LOP3.LUT R17, R17, 0x80000, RZ, 0xfc, !PT ;  /* 0x0008000011114812 */ /* 0x000fc800078efcff */
[----:B------:R-:W-:Y:S02]  /*be4f0*/  LOP3.LUT R17, R17, 0xffdfffff, RZ, 0xc0, !PT ;  /* 0xffdfffff11117812 */ /* 0x000fe400078ec0ff */
[----:B------:R-:W-:Y:S02]  /*be500*/  LOP3.LUT R0, R0, 0xff7fffff, RZ, 0xc0, !PT ;  /* 0xff7fffff00007812 */ /* 0x000fe400078ec0ff */
[----:B------:R-:W-:Y:S02]  /*be510*/  ISETP.GE.AND P2, PT, R7, UR69, PT ;  /* 0x0000004507007c0c */ /* 0x000fe4000bf46270 */
[----:B------:R-:W-:Y:S02]  /*be520*/  @P1 LOP3.LUT R0, R0, 0x800000, RZ, 0xfc, !PT ;  /* 0x0080000000001812 */ /* 0x000fe400078efcff */
[----:B------:R-:W-:Y:S02]  /*be530*/  ISETP.GE.AND P1, PT, R6, UR71, PT ;  /* 0x0000004706007c0c */ /* 0x000fe4000bf26270 */
[----:B-----5:R-:W-:-:S02]  /*be540*/  ISETP.GE.AND P4, PT, R27, UR8, PT ;  /* 0x000000081b007c0c */ /* 0x020fc4000bf86270 */
[----:B------:R-:W5:Y:S04]  /*be550*/  LDL.LU R27, [R1+0xb0] ;  /* 0x0000b000011b7983 */ /* 0x000f680000300800 */
[----:B------:R-:W5:Y:S04]  /*be560*/  LDL.LU R6, [R1+0xac] ;  /* 0x0000ac0001067983 */ /* 0x000f680000300800 */
[----:B------:R-:W5:Y:S03]  /*be570*/  LDL.LU R7, [R1+0xa8] ;  /* 0x0000a80001077983 */ /* 0x000f660000300800 */
[----:B------:R-:W-:Y:S01]  /*be580*/  @P4 LOP3.LUT R17, R17, 0x200000, RZ, 0xfc, !PT ;  /* 0x0020000011114812 */ /* 0x000fe200078efcff */
[----:B------:R-:W5:Y:S03]  /*be590*/  LDL.LU R8, [R1+0xa4] ;  /* 0x0000a40001087983 */ /* 0x000f660000300800 */
[----:B------:R-:W-:-:S02]  /*be5a0*/  LOP3.LUT R17, R17, 0xff7fffff, RZ, 0xc0, !PT ;  /* 0xff7fffff11117812 */ /* 0x000fc400078ec0ff */
[----:B--2---:R-:W-:-:S13]  /*be5b0*/  ISETP.GE.AND P4, PT, R10, UR10, PT ;  /* 0x0000000a0a007c0c */ /* 0x004fda000bf86270 */
[----:B------:R-:W-:Y:S02]  /*be5c0*/  @P4 LOP3.LUT R17, R17, 0x800000, RZ, 0xfc, !PT ;  /* 0x0080000011114812 */ /* 0x000fe400078efcff */
[----:B---3--:R-:W-:Y:S02]  /*be5d0*/  ISETP.GE.AND P4, PT, R11, UR12, PT ;  /* 0x0000000c0b007c0c */ /* 0x008fe4000bf86270 */
[----:B------:R-:W-:-:S11]  /*be5e0*/  LOP3.LUT R17, R17, 0xfdffffff, RZ, 0xc0, !PT ;  /* 0xfdffffff11117812 */ /* 0x000fd600078ec0ff */
[----:B------:R-:W-:Y:S02]  /*be5f0*/  @P4 LOP3.LUT R17, R17, 0x2000000, RZ, 0xfc, !PT ;  /* 0x0200000011114812 */ /* 0x000fe400078efcff */
[----:B----4-:R-:W-:Y:S02]  /*be600*/  ISETP.GE.AND P4, PT, R12, UR14, PT ;  /* 0x0000000e0c007c0c */ /* 0x010fe4000bf86270 */
[----:B------:R-:W-:-:S11]  /*be610*/  LOP3.LUT R17, R17, 0xf7ffffff, RZ, 0xc0, !PT ;  /* 0xf7ffffff11117812 */ /* 0x000fd600078ec0ff */
[----:B------:R-:W-:Y:S02]  /*be620*/  @P4 LOP3.LUT R17, R17, 0x8000000, RZ, 0xfc, !PT ;  /* 0x0800000011114812 */ /* 0x000fe400078efcff */
[----:B------:R-:W-:Y:S02]  /*be630*/  ISETP.GE.AND P4, PT, R16, UR16, PT ;  /* 0x0000001010007c0c */ /* 0x000fe4000bf86270 */
[----:B------:R-:W2:Y:S04]  /*be640*/  LDL.LU R16, [R1+0x2fec] ;  /* 0x002fec0001107983 */ /* 0x000ea80000300800 */
[----:B------:R-:W3:Y:S04]  /*be650*/  LDL.LU R9, [R1+0xa0] ;  /* 0x0000a00001097983 */ /* 0x000ee80000300800 */
[----:B------:R-:W4:Y:S04]  /*be660*/  LDL.LU R10, [R1+0x9c] ;  /* 0x00009c00010a7983 */ /* 0x000f280000300800 */
[----:B------:R-:W3:Y:S04]  /*be670*/  LDL.LU R11, [R1+0x98] ;  /* 0x00009800010b7983 */ /* 0x000ee80000300800 */
[----:B------:R-:W3:Y:S01]  /*be680*/  LDL.LU R12, [R1+0x94] ;  /* 0x00009400010c7983 */ /* 0x000ee20000300800 */
[----:B------:R-:W-:-:S04]  /*be690*/  LOP3.LUT R17, R17, 0xdfffffff, RZ, 0xc0, !PT ;  /* 0xdfffffff11117812 */ /* 0x000fc800078ec0ff */
[----:B------:R-:W-:Y:S02]  /*be6a0*/  @P4 LOP3.LUT R17, R17, 0x20000000, RZ, 0xfc, !PT ;  /* 0x2000000011114812 */ /* 0x000fe400078efcff */
[----:B------:R-:W-:Y:S02]  /*be6b0*/  ISETP.GE.AND P4, PT, R13, UR18, PT ;  /* 0x000000120d007c0c */ /* 0x000fe4000bf86270 */
[----:B------:R-:W3:Y:S01]  /*be6c0*/  LDL.LU R13, [R1+0x90] ;  /* 0x00009000010d7983 */ /* 0x000ee20000300800 */
[----:B------:R-:W-:-:S10]  /*be6d0*/  LOP3.LUT R17, R17, 0x7fffffff, RZ, 0xc0, !PT ;  /* 0x7fffffff11117812 */ /* 0x000fd400078ec0ff */
[----:B------:R-:W-:Y:S02]  /*be6e0*/  @P4 LOP3.LUT R17, R17, 0x80000000, RZ, 0xfc, !PT ;  /* 0x8000000011114812 */ /* 0x000fe400078efcff */
[----:B------:R-:W-:Y:S02]  /*be6f0*/  ISETP.GE.AND P4, PT, R14, UR20, PT ;  /* 0x000000140e007c0c */ /* 0x000fe4000bf86270 */
[----:B------:R-:W3:Y:S01]  /*be700*/  LDL.LU R14, [R1+0x8c] ;  /* 0x00008c00010e7983 */ /* 0x000ee20000300800 */
[----:B--2---:R-:W-:-:S10]  /*be710*/  LOP3.LUT R16, R16, 0xfffffffb, RZ, 0xc0, !PT ;  /* 0xfffffffb10107812 */ /* 0x004fd400078ec0ff */
[----:B------:R-:W-:Y:S02]  /*be720*/  @P4 LOP3.LUT R16, R16, 0x4, RZ, 0xfc, !PT ;  /* 0x0000000410104812 */ /* 0x000fe400078efcff */
[----:B------:R-:W-:Y:S02]  /*be730*/  ISETP.GE.AND P4, PT, R15, UR22, PT ;  /* 0x000000160f007c0c */ /* 0x000fe4000bf86270 */
[----:B------:R-:W2:Y:S01]  /*be740*/  LDL.LU R15, [R1+0x88] ;  /* 0x00008800010f7983 */ /* 0x000ea20000300800 */
[----:B------:R-:W-:-:S10]  /*be750*/  LOP3.LUT R16, R16, 0xffffffdf, RZ, 0xc0, !PT ;  /* 0xffffffdf10107812 */ /* 0x000fd400078ec0ff */
[----:B------:R-:W-:Y:S02]  /*be760*/  @P4 LOP3.LUT R16, R16, 0x20, RZ, 0xfc, !PT ;  /* 0x0000002010104812 */ /* 0x000fe400078efcff */
[----:B-----5:R-:W-:Y:S02]  /*be770*/  ISETP.GE.AND P4, PT, R27, UR24, PT ;  /* 0x000000181b007c0c */ /* 0x020fe4000bf86270 */
[----:B------:R-:W1:Y:S01]  /*be780*/  LDL.LU R27, [R1+0x84] ;  /* 0x00008400011b7983 */ /* 0x000e620000300800 */
[----:B------:R-:W-:-:S10]  /*be790*/  LOP3.LUT R16, R16, 0xffffffbf, RZ, 0xc0, !PT ;  /* 0xffffffbf10107812 */ /* 0x000fd400078ec0ff */
        /* <DEDUP_REMOVED lines=8> */
[----:B------:R-:W-:-:S11]  /*be820*/  LOP3.LUT R16, R16, 0xffffdfff, RZ, 0xc0, !PT ;  /* 0xffffdfff10107812 */ /* 0x000fd600078ec0ff */
        /* <DEDUP_REMOVED lines=18> */
[----:B------:R-:W-:-:S04]  /*be950*/  @P4 LOP3.LUT R16, R16, 0x8000000, RZ, 0xfc, !PT ;  /* 0x0800000010104812 */ /* 0x000fc800078efcff */
[----:B------:R-:W-:Y:S01]  /*be960*/  LOP3.LUT R16, R16, 0xefffffff, RZ, 0xc0, !PT ;  /* 0xefffffff10107812 */ /* 0x000fe200078ec0ff */
[----:B------:R-:W-:Y:S01]  /*be970*/  VIADD R18, R4, 0xd1 ;  /* 0x000000d104127836 */ /* 0x000fe20000000000 */
[----:B--2---:R-:W-:-:S13]  /*be980*/  ISETP.GE.AND P4, PT, R15, UR44, PT ;  /* 0x0000002c0f007c0c */ /* 0x004fda000bf86270 */
[----:B------:R-:W-:Y:S02]  /*be990*/  @P4 LOP3.LUT R16, R16, 0x10000000, RZ, 0xfc, !PT ;  /* 0x1000000010104812 */ /* 0x000fe400078efcff */
[----:B-1----:R-:W-:Y:S02]  /*be9a0*/  ISETP.GE.AND P4, PT, R27, UR46, PT ;  /* 0x0000002e1b007c0c */ /* 0x002fe4000bf86270 */
[----:B------:R-:W-:-:S11]  /*be9b0*/  LOP3.LUT R16, R16, 0x7fffffff, RZ, 0xc0, !PT ;  /* 0x7fffffff10107812 */ /* 0x000fd600078ec0ff */
[----:B------:R-:W-:Y:S02]  /*be9c0*/  @P4 LOP3.LUT R16, R16, 0x80000000, RZ, 0xfc, !PT ;  /* 0x8000000010104812 */ /* 0x000fe400078efcff */
[----:B------:R-:W-:Y:S02]  /*be9d0*/  ISETP.GE.AND P4, PT, R18, UR48, PT ;  /* 0x0000003012007c0c */ /* 0x000fe4000bf86270 */
[----:B------:R-:W2:Y:S01]  /*be9e0*/  LDL.LU R18, [R1+0x2fe8] ;  /* 0x002fe80001127983 */ /* 0x000ea20000300800 */
[----:B------:R-:W-:Y:S01]  /*be9f0*/  VIADD R20, R4, 0xd2 ;  /* 0x000000d204147836 */ /* 0x000fe20000000000 */
[----:B------:R-:W-:-:S09]  /*bea00*/  LOP3.LUT R3, R3, 0xfffffffd, RZ, 0xc0, !PT ;  /* 0xfffffffd03037812 */ /* 0x000fd200078ec0ff */
[----:B------:R-:W-:Y:S02]  /*bea10*/  @P4 LOP3.LUT R3, R3, 0x2, RZ, 0xfc, !PT ;  /* 0x0000000203034812 */ /* 0x000fe400078efcff */
[----:B------:R-:W-:Y:S01]  /*bea20*/  ISETP.GE.AND P4, PT, R20, UR50, PT ;  /* 0x0000003214007c0c */ /* 0x000fe2000bf86270 */
[C---:B------:R-:W-:Y:S01]  /*bea30*/  VIADD R19, R4.reuse, 0xd3 ;  /* 0x000000d304137836 */ /* 0x040fe20000000000 */
[----:B------:R-:W-:Y:S01]  /*bea40*/  LOP3.LUT R3, R3, 0xfffffff7, RZ, 0xc0, !PT ;  /* 0xfffffff703037812 */ /* 0x000fe200078ec0ff */
[----:B------:R-:W-:Y:S01]  /*bea50*/  VIADD R21, R4, 0xd4 ;  /* 0x000000d404157836 */ /* 0x000fe20000000000 */
[----:B------:R-:W3:Y:S09]  /*bea60*/  LDL.LU R20, [R1+0x2fe4] ;  /* 0x002fe40001147983 */ /* 0x000ef20000300800 */
[----:B------:R-:W-:-:S02]  /*bea70*/  @P4 LOP3.LUT R3, R3, 0x8, RZ, 0xfc, !PT ;  /* 0x0000000803034812 */ /* 0x000fc400078efcff */
[----:B------:R-:W-:Y:S02]  /*bea80*/  ISETP.GE.AND P4, PT, R19, UR52, PT ;  /* 0x0000003413007c0c */ /* 0x000fe4000bf86270 */
[----:B------:R-:W-:Y:S01]  /*bea90*/  LOP3.LUT R3, R3, 0xffffffdf, RZ, 0xc0, !PT ;  /* 0xffffffdf03037812 */ /* 0x000fe200078ec0ff */
[----:B------:R-:W-:Y:S01]  /*beaa0*/  VIADD R28, R4, 0xd5 ;  /* 0x000000d5041c7836 */ /* 0x000fe20000000000 */
[----:B------:R-:W4:Y:S09]  /*beab0*/  LDL.LU R19, [R1+0x2fe0] ;  /* 0x002fe00001137983 */ /* 0x000f320000300800 */
[----:B------:R-:W-:-:S02]  /*beac0*/  @P4 LOP3.LUT R3, R3, 0x20, RZ, 0xfc, !PT ;  /* 0x0000002003034812 */ /* 0x000fc400078efcff */
[----:B------:R-:W-:Y:S02]  /*bead0*/  ISETP.GE.AND P4, PT, R21, UR54, PT ;  /* 0x0000003615007c0c */ /* 0x000fe4000bf86270 */
[----:B------:R-:W-:Y:S01]  /*beae0*/  LOP3.LUT R3, R3, 0xffffff7f, RZ, 0xc0, !PT ;  /* 0xffffff7f03037812 */ /* 0x000fe200078ec0ff */
[----:B------:R-:W-:Y:S01]  /*beaf0*/  VIADD R29, R4, 0xd6 ;  /* 0x000000d6041d7836 */ /* 0x000fe20000000000 */
[----:B------:R-:W5:Y:S09]  /*beb00*/  LDL.LU R21, [R1+0x2fdc] ;  /* 0x002fdc0001157983 */ /* 0x000f720000300800 */
[----:B------:R-:W-:-:S02]  /*beb10*/  @P4 LOP3.LUT R3, R3, 0x80, RZ, 0xfc, !PT ;  /* 0x0000008003034812 */ /* 0x000fc400078efcff */
[----:B------:R-:W-:Y:S02]  /*beb20*/  ISETP.GE.AND P4, PT, R28, UR56, PT ;  /* 0x000000381c007c0c */ /* 0x000fe4000bf86270 */
[----:B------:R-:W-:Y:S01]  /*beb30*/  LOP3.LUT R3, R3, 0xfffffdff, RZ, 0xc0, !PT ;  /* 0xfffffdff03037812 */ /* 0x000fe200078ec0ff */
[----:B------:R-:W-:Y:S01]  /*beb40*/  VIADD R25, R4, 0xd7 ;  /* 0x000000d704197836 */ /* 0x000fe20000000000 */
[----:B------:R-:W3:Y:S09]  /*beb50*/  LDL.LU R28, [R1+0x2fd8] ;  /* 0x002fd800011c7983 */ /* 0x000ef20000300800 */
        /* <DEDUP_REMOVED lines=13> */
[----:B------:R-:W3:Y:S10]  /*bec30*/  LDL.LU R23, [R1+0x2fcc] ;  /* 0x002fcc0001177983 */ /* 0x000ef40000300800 */
[----:B------:R-:W-:-:S02]  /*bec40*/  @P4 LOP3.LUT R3, R3, 0x20000, RZ, 0xfc, !PT ;  /* 0x0002000003034812 */ /* 0x000fc400078efcff */
[----:B------:R-:W-:Y:S02]  /*bec50*/  ISETP.GE.AND P4, PT, R22, UR64, PT ;  /* 0x0000004016007c0c */ /* 0x000fe4000bf86270 */
[----:B------:R-:W3:Y:S01]  /*bec60*/  LDL.LU R22, [R1+0x2fc8] ;  /* 0x002fc80001167983 */ /* 0x000ee20000300800 */
[----:B--2---:R-:W-:-:S03]  /*bec70*/  ISETP.LT.AND P5, PT, R18, UR68, !P5 ;  /* 0x0000004412007c0c */ /* 0x004fc6000efa1270 */
[----:B------:R-:W2:Y:S01]  /*bec80*/  LDL.LU R18, [R1+0x2fc4] ;  /* 0x002fc40001127983 */ /* 0x000ea20000300800 */
[C---:B------:R-:W-:Y:S01]  /*bec90*/  VIADD R5, R4.reuse, 0xff ;  /* 0x000000ff04057836 */ /* 0x040fe20000000000 */
[----:B------:R-:W-:Y:S01]  /*beca0*/  LOP3.LUT R3, R3, 0xfffbffff, RZ, 0xc0, !PT ;  /* 0xfffbffff03037812 */ /* 0x000fe200078ec0ff */
[----:B------:R-:W-:-:S04]  /*becb0*/  VIADD R4, R4, 0xda ;  /* 0x000000da04047836 */ /* 0x000fc80000000000 */
[----:B------:R-:W-:Y:S02]  /*becc0*/  @P4 LOP3.LUT R3, R3, 0x40000, RZ, 0xfc, !PT ;  /* 0x0004000003034812 */ /* 0x000fe400078efcff */
[----:B------:R-:W-:Y:S02]  /*becd0*/  ISETP.GE.AND P4, PT, R4, UR66, PT ;  /* 0x0000004204007c0c */ /* 0x000fe4000bf86270 */
[----:B------:R-:W-:Y:S02]  /*bece0*/  LOP3.LUT R0, R0, 0xfdffffff, RZ, 0xc0, !PT ;  /* 0xfdffffff00007812 */ /* 0x000fe400078ec0ff */
[----:B------:R-:W-:Y:S02]  /*becf0*/  LOP3.LUT R3, R3, 0xffdfffff, RZ, 0xc0, !PT ;  /* 0xffdfffff03037812 */ /* 0x000fe400078ec0ff */
[----:B------:R-:W-:Y:S02]  /*bed00*/  LOP3.LUT R17, R17, 0xfffffffb, RZ, 0xc0, !PT ;  /* 0xfffffffb11117812 */ /* 0x000fe400078ec0ff */
[----:B------:R-:W-:-:S02]  /*bed10*/  @P0 LOP3.LUT R0, R0, 0x2000000, RZ, 0xfc, !PT ;  /* 0x0200000000000812 */ /* 0x000fc400078efcff */
[----:B------:R-:W-:Y:S02]  /*bed20*/  @P5 LOP3.LUT R17, R17, 0x4, RZ, 0xfc, !PT ;  /* 0x0000000411115812 */ /* 0x000fe400078efcff */
[----:B------:R-:W-:Y:S02]  /*bed30*/  ISETP.GE.AND P0, PT, R5, UR73, PT ;  /* 0x0000004905007c0c */ /* 0x000fe4000bf06270 */
[----:B------:R-:W-:Y:S02]  /*bed40*/  @P4 LOP3.LUT R3, R3, 0x200000, RZ, 0xfc, !PT ;  /* 0x0020000003034812 */ /* 0x000fe400078efcff */
[C---:B------:R-:W-:Y:S02]  /*bed50*/  LOP3.LUT P4, RZ, R26.reuse, 0x8000, RZ, 0xc0, !PT ;  /* 0x000080001aff7812 */ /* 0x040fe4000788c0ff */
[----:B------:R-:W-:Y:S01]  /*bed60*/  LOP3.LUT P5, RZ, R26, 0x4000, RZ, 0xc0, !PT ;  /* 0x000040001aff7812 */ /* 0x000fe200078ac0ff */
[----:B------:R-:W3:Y:S01]  /*bed70*/  LDL.LU R8, [R1+0x7b8] ;  /* 0x0007b80001087983 */ /* 0x000ee20000300800 */
[----:B--2---:R-:W-:Y:S01]  /*bed80*/  LOP3.LUT R18, R18, 0xffefffff, RZ, 0xc0, !PT ;  /* 0xffefffff12127812 */ /* 0x004fe200078ec0ff */
[----:B------:R-:W0:Y:S02]  /*bed90*/  LDCU UR8, c[0x0][0x398] ;  /* 0x00007300ff0877ac */ /* 0x000e240008000800 */
[----:B------:R-:W2:Y:S01]  /*beda0*/  LDL.LU R9, [R1+0x7b4] ;  /* 0x0007b40001097983 */ /* 0x000ea20000300800 */
[----:B------:R-:W1:Y:S03]  /*bedb0*/  LDCU UR10, c[0x0][0x398] ;  /* 0x00007300ff0a77ac */ /* 0x000e660008000800 */
[----:B------:R-:W2:Y:S01]  /*bedc0*/  LDL.LU R10, [R1+0x7a8] ;  /* 0x0007a800010a7983 */ /* 0x000ea20000300800 */
[----:B------:R-:W0:Y:S03]  /*bedd0*/  LDCU UR11, c[0x0][0x398] ;  /* 0x00007300ff0b77ac */ /* 0x000e260008000800 */
        /* <DEDUP_REMOVED lines=8> */
[----:B------:R-:W2:Y:S04]  /*bee60*/  LDL.LU R11, [R1+0x788] ;  /* 0x00078800010b7983 */ /* 0x000ea80000300800 */
[----:B------:R-:W2:Y:S04]  /*bee70*/  LDL.LU R12, [R1+0x1720] ;  /* 0x00172000010c7983 */ /* 0x000ea80000300800 */
[----:B------:R-:W2:Y:S04]  /*bee80*/  LDL.LU R13, [R1+0x188] ;  /* 0x00018800010d7983 */ /* 0x000ea80000300800 */
[----:B------:R-:W2:Y:S04]  /*bee90*/  LDL.LU R14, [R1+0x1738] ;  /* 0x00173800010e7983 */ /* 0x000ea80000300800 */
[----:B------:R-:W2:Y:S04]  /*beea0*/  LDL.LU R15, [R1+0x5bc] ;  /* 0x0005bc00010f7983 */ /* 0x000ea80000300800 */
[----:B------:R0:W-:Y:S04]  /*beeb0*/  STL [R1+0x32a0], R16 ;  /* 0x0032a01001007387 */ /* 0x0001e80000100800 */
[----:B0-----:R-:W2:Y:S04]  /*beec0*/  LDL.LU R16, [R1+0x194] ;  /* 0x0001940001107983 */ /* 0x001ea80000300800 */
[----:B------:R0:W-:Y:S04]  /*beed0*/  STL [R1+0x3240], R26 ;  /* 0x0032401a01007387 */ /* 0x0001e80000100800 */
[----:B0-----:R-:W2:Y:S04]  /*beee0*/  LDL.LU R26, [R1+0x19c] ;  /* 0x00019c00011a7983 */ /* 0x001ea80000300800 */
[----:B---3--:R0:W-:Y:S04]  /*beef0*/  STL [R1+0x323c], R25 ;  /* 0x00323c1901007387 */ /* 0x0081e80000100800 */
[----:B0-----:R-:W3:Y:S04]  /*bef00*/  LDL.LU R25, [R1+0x1ac] ;  /* 0x0001ac0001197983 */ /* 0x001ee80000300800 */
[----:B------:R0:W-:Y:S04]  /*bef10*/  STL [R1+0x321c], R29 ;  /* 0x00321c1d01007387 */ /* 0x0001e80000100800 */
[----:B0-----:R-:W3:Y:S04]  /*bef20*/  LDL.LU R29, [R1+0x1b4] ;  /* 0x0001b400011d7983 */ /* 0x001ee80000300800 */
[----:B------:R0:W-:Y:S04]  /*bef30*/  STL [R1+0x3218], R24 ;  /* 0x0032181801007387 */ /* 0x0001e80000100800 */
[----:B0-----:R-:W3:Y:S04]  /*bef40*/  LDL.LU R24, [R1+0x1490] ;  /* 0x0014900001187983 */ /* 0x001ee80000300800 */
[----:B------:R0:W-:Y:S04]  /*bef50*/  STL [R1+0x31f8], R28 ;  /* 0x0031f81c01007387 */ /* 0x0001e80000100800 */
[----:B0-----:R-:W3:Y:S04]  /*bef60*/  LDL.LU R28, [R1+0x610] ;  /* 0x00061000011c7983 */ /* 0x001ee80000300800 */
[----:B-----5:R0:W-:Y:S04]  /*bef70*/  STL [R1+0x31c8], R21 ;  /* 0x0031c81501007387 */ /* 0x0201e80000100800 */
[----:B0-----:R-:W5:Y:S04]  /*bef80*/  LDL.LU R21, [R1+0x14c0] ;  /* 0x0014c00001157983 */ /* 0x001f680000300800 */
[----:B----4-:R0:W-:Y:S04]  /*bef90*/  STL [R1+0x30e8], R19 ;  /* 0x0030e81301007387 */ /* 0x0101e80000100800 */
[----:B0-----:R-:W5:Y:S04]  /*befa0*/  LDL.LU R19, [R1+0x1bc] ;  /* 0x0001bc0001137983 */ /* 0x001f680000300800 */
[----:B------:R0:W-:Y:S04]  /*befb0*/  STL [R1+0x30b0], R20 ;  /* 0x0030b01401007387 */ /* 0x0001e80000100800 */
[----:B0-----:R-:W4:Y:S04]  /*befc0*/  LDL.LU R20, [R1+0x14c4] ;  /* 0x0014c40001147983 */ /* 0x001f280000300800 */
[----:B------:R0:W-:Y:S04]  /*befd0*/  STL [R1+0x3080], R0 ;  /* 0x0030800001007387 */ /* 0x0001e80000100800 */
[----:B0-----:R-:W4:Y:S04]  /*befe0*/  LDL.LU R0, [R1+0x1b8] ;  /* 0x0001b80001007983 */ /* 0x001f280000300800 */
[----:B------:R0:W-:Y:S04]  /*beff0*/  STL [R1+0x3060], R2 ;  /* 0x0030600201007387 */ /* 0x0001e80000100800 */
[----:B0-----:R-:W4:Y:S04]  /*bf000*/  LDL.LU R2, [R1+0x14e8] ;  /* 0x0014e80001027983 */ /* 0x001f280000300800 */
[----:B------:R0:W-:Y:S04]  /*bf010*/  STL [R1+0x3040], R3 ;  /* 0x0030400301007387 */ /* 0x0001e80000100800 */
[----:B0-----:R-:W4:Y:S04]  /*bf020*/  LDL.LU R3, [R1+0x1c8] ;  /* 0x0001c80001037983 */ /* 0x001f280000300800 */
[----:B------:R0:W-:Y:S04]  /*bf030*/  STL [R1+0x3020], R17 ;  /* 0x0030201101007387 */ /* 0x0001e80000100800 */
[----:B0-----:R-:W4:Y:S01]  /*bf040*/  LDL.LU R17, [R1+0x2fc0] ;  /* 0x002fc00001117983 */ /* 0x001f220000300800 */
[----:B------:R-:W-:-:S02]  /*bf050*/  @P6 LOP3.LUT R18, R18, 0x100000, RZ, 0xfc, !PT ;  /* 0x0010000012126812 */ /* 0x000fc400078efcff */
[----:B------:R-:W-:Y:S01]  /*bf060*/  LOP3.LUT P6, RZ, R23, 0x10000000, RZ, 0xc0, !PT ;  /* 0x1000000017ff7812 */ /* 0x000fe200078cc0ff */
[----:B------:R-:W0:Y:S01]  /*bf070*/  S2R R27, SR_TID.X ;  /* 0x00000000001b7919 */ /* 0x000e220000002100 */
[----:B------:R-:W-:Y:S01]  /*bf080*/  LOP3.LUT R18, R18, 0xfff7ffff, RZ, 0xc0, !PT ;  /* 0xfff7ffff12127812 */ /* 0x000fe200078ec0ff */
[----:B------:R-:W-:Y:S03]  /*bf090*/  STL [R1+0x3244], R23 ;  /* 0x0032441701007387 */ /* 0x000fe60000100800 */
[----:B------:R-:W-:Y:S02]  /*bf0a0*/  @P5 LOP3.LUT R18, R18, 0x80000, RZ, 0xfc, !PT ;  /* 0x0008000012125812 */ /* 0x000fe400078efcff */
[----:B------:R-:W-:Y:S01]  /*bf0b0*/  LOP3.LUT P5, RZ, R22, 0x1000, RZ, 0xc0, !PT ;  /* 0x0000100016ff7812 */ /* 0x000fe200078ac0ff */
[----:B------:R0:W-:Y:S01]  /*bf0c0*/  STL [R1+0x3168], R22 ;  /* 0x0031681601007387 */ /* 0x0001e20000100800 */
[----:B------:R-:W-:-:S04]  /*bf0d0*/  LOP3.LUT R18, R18, 0xfffbffff, RZ, 0xc0, !PT ;  /* 0xfffbffff12127812 */ /* 0x000fc800078ec0ff */
[----:B------:R-:W-:-:S04]  /*bf0e0*/  @P4 LOP3.LUT R18, R18, 0x40000, RZ, 0xfc, !PT ;  /* 0x0004000012124812 */ /* 0x000fc800078efcff */
[----:B------:R-:W-:-:S04]  /*bf0f0*/  LOP3.LUT R18, R18, 0xfffdffff, RZ, 0xc0, !PT ;  /* 0xfffdffff12127812 */ /* 0x000fc800078ec0ff */
[----:B------:R-:W-:-:S04]  /*bf100*/  @P3 LOP3.LUT R18, R18, 0x20000, RZ, 0xfc, !PT ;  /* 0x0002000012123812 */ /* 0x000fc800078efcff */
[----:B------:R-:W-:-:S04]  /*bf110*/  LOP3.LUT R18, R18, 0xfffeffff, RZ, 0xc0, !PT ;  /* 0xfffeffff12127812 */ /* 0x000fc800078ec0ff */
[----:B------:R-:W-:Y:S01]  /*bf120*/  @P0 LOP3.LUT R18, R18, 0x10000, RZ, 0xfc, !PT ;  /* 0x0001000012120812 */ /* 0x000fe200078efcff */
[----:B0-----:R-:W-:-:S03]  /*bf130*/  IMAD.SHL.U32 R27, R27, 0x10, RZ ;  /* 0x000000101b1b7824 */ /* 0x001fc600078e00ff */
[----:B------:R-:W-:-:S04]  /*bf140*/  LOP3.LUT R18, R18, 0xffff7fff, RZ, 0xc0, !PT ;  /* 0xffff7fff12127812 */ /* 0x000fc800078ec0ff */
[----:B------:R-:W-:Y:S02]  /*bf150*/  @P2 LOP3.LUT R18, R18, 0x8000, RZ, 0xfc, !PT ;  /* 0x0000800012122812 */ /* 0x000fe400078efcff */
[----:B------:R-:W-:Y:S02]  /*bf160*/  LOP3.LUT R27, R27, 0x1f0, RZ, 0xc0, !PT ;  /* 0x000001f01b1b7812 */ /* 0x000fe400078ec0ff */
[----:B------:R-:W-:-:S04]  /*bf170*/  LOP3.LUT R18, R18, 0xffffbfff, RZ, 0xc0, !PT ;  /* 0xffffbfff12127812 */ /* 0x000fc800078ec0ff */
[----:B------:R-:W-:-:S05]  /*bf180*/  @P1 LOP3.LUT R18, R18, 0x4000, RZ, 0xfc, !PT ;  /* 0x0000400012121812 */ /* 0x000fca00078efcff */
[----:B------:R0:W-:Y:S01]  /*bf190*/  STL [R1+0x3130], R18 ;  /* 0x0031301201007387 */ /* 0x0001e20000100800 */
[----:B--2---:R-:W-:Y:S02]  /*bf1a0*/  PRMT R5, R6, 0x5410, R5 ;  /* 0x0000541006057816 */ /* 0x004fe40000000005 */
[----:B------:R-:W-:Y:S02]  /*bf1b0*/  PRMT R6, R11, 0x5410, R7 ;  /* 0x000054100b067816 */ /* 0x000fe40000000007 */
[----:B------:R-:W-:Y:S02]  /*bf1c0*/  LOP3.LUT R12, R12, 0xffff, RZ, 0xc0, !PT ;  /* 0x0000ffff0c0c7812 */ /* 0x000fe400078ec0ff */
[----:B------:R-:W-:Y:S02]  /*bf1d0*/  LOP3.LUT R7, R13, 0xffff, RZ, 0xc0, !PT ;  /* 0x0000ffff0d077812 */ /* 0x000fe400078ec0ff */
[----:B------:R-:W-:Y:S02]  /*bf1e0*/  LOP3.LUT R13, R14, 0xffff, RZ, 0xc0, !PT ;  /* 0x0000ffff0e0d7812 */ /* 0x000fe400078ec0ff */
[----:B------:R-:W-:-:S02]  /*bf1f0*/  LOP3.LUT R11, R15, 0xffff, RZ, 0xc0, !PT ;  /* 0x0000ffff0f0b7812 */ /* 0x000fc400078ec0ff */
[----:B------:R-:W-:Y:S02]  /*bf200*/  PRMT R14, R12, 0x3340, R7 ;  /* 0x000033400c0e7816 */ /* 0x000fe40000000007 */
[----:B------:R-:W-:Y:S02]  /*bf210*/  PRMT R4, R4, 0x5410, R16 ;  /* 0x0000541004047816 */ /* 0x000fe40000000010 */
[----:B------:R-:W-:Y:S02]  /*bf220*/  PRMT R10, R10, 0x5410, R26 ;  /* 0x000054100a0a7816 */ /* 0x000fe4000000001a */
[----:B------:R-:W-:Y:S02]  /*bf230*/  PRMT R26, R13, 0x3340, R11 ;  /* 0x000033400d1a7816 */ /* 0x000fe4000000000b */
[----:B---3--:R-:W-:Y:S02]  /*bf240*/  PRMT R9, R9, 0x5410, R25 ;  /* 0x0000541009097816 */ /* 0x008fe40000000019 */
[----:B------:R-:W-:-:S02]  /*bf250*/  PRMT R8, R8, 0x5410, R29 ;  /* 0x0000541008087816 */ /* 0x000fc4000000001d */
[----:B----4-:R-:W-:Y:S02]  /*bf260*/  IADD3 R27, PT, PT, R27, UR9, R17 ;  /* 0x000000091b1b7c10 */ /* 0x010fe4000fffe011 */
[----:B------:R-:W-:Y:S02]  /*bf270*/  PRMT R17, R2, 0x5410, R3 ;  /* 0x0000541002117816 */ /* 0x000fe40000000003 */
[----:B------:R-:W-:Y:S02]  /*bf280*/  PRMT R3, R20, 0x5410, R0 ;  /* 0x0000541014037816 */ /* 0x000fe40000000000 */
[----:B-----5:R-:W-:Y:S01]  /*bf290*/  PRMT R2, R21, 0x5410, R19 ;  /* 0x0000541015027816 */ /* 0x020fe20000000013 */
[----:B------:R2:W-:Y:S01]  /*bf2a0*/  STL [R1+0x1c8], R17 ;  /* 0x0001c81101007387 */ /* 0x0005e20000100800 */
[----:B------:R-:W-:-:S03]  /*bf2b0*/  PRMT R0, R24, 0x5410, R28 ;  /* 0x0000541018007816 */ /* 0x000fc6000000001c */
[----:B------:R3:W-:Y:S04]  /*bf2c0*/  STL [R1+0x1b8], R3 ;  /* 0x0001b80301007387 */ /* 0x0007e80000100800 */
[----:B------:R4:W-:Y:S04]  /*bf2d0*/  STL [R1+0x1bc], R2 ;  /* 0x0001bc0201007387 */ /* 0x0009e80000100800 */
[----:B------:R5:W-:Y:S04]  /*bf2e0*/  STL [R1+0x1b0], R0 ;  /* 0x0001b00001007387 */ /* 0x000be80000100800 */
[----:B------:R-:W5:Y:S04]  /*bf2f0*/  LDL.LU R22, [R1+0x1d0] ;  /* 0x0001d00001167983 */ /* 0x000f680000300800 */
[----:B------:R-:W5:Y:S04]  /*bf300*/  LDL.LU R23, [R1+0x7bc] ;  /* 0x0007bc0001177983 */ /* 0x000f680000300800 */
[----:B0-----:R-:W5:Y:S04]  /*bf310*/  LDL.LU R18, [R1+0x74c] ;  /* 0x00074c0001127983 */ /* 0x001f680000300800 */
[----:B--2---:R-:W2:Y:S04]  /*bf320*/  LDL.LU R17, [R1+0x17c] ;  /* 0x00017c0001117983 */ /* 0x004ea80000300800 */
[----:B---3--:R-:W2:Y:S04]  /*bf330*/  LDL.LU R3, [R1+0x738] ;  /* 0x0007380001037983 */ /* 0x008ea80000300800 */
[----:B----4-:R-:W3:Y:S04]  /*bf340*/  LDL.LU R2, [R1+0x178] ;  /* 0x0001780001027983 */ /* 0x010ee80000300800 */
[----:B-----5:R-:W3:Y:S04]  /*bf350*/  LDL.LU R0, [R1+0x734] ;  /* 0x0007340001007983 */ /* 0x020ee80000300800 */
[----:B------:R-:W4:Y:S04]  /*bf360*/  LDL.LU R20, [R1+0x174] ;  /* 0x0001740001147983 */ /* 0x000f280000300800 */
[----:B------:R-:W4:Y:S04]  /*bf370*/  LDL.LU R25, [R1+0x724] ;  /* 0x0007240001197983 */ /* 0x000f280000300800 */
[----:B------:R-:W5:Y:S04]  /*bf380*/  LDL.LU R19, [R1+0x170] ;  /* 0x0001700001137983 */ /* 0x000f680000300800 */
[----:B------:R-:W5:Y:S04]  /*bf390*/  LDL.LU R21, [R1+0x720] ;  /* 0x0007200001157983 */ /* 0x000f680000300800 */
[----:B------:R-:W2:Y:S04]  /*bf3a0*/  LDL.LU R28, [R1+0x168] ;  /* 0x00016800011c7983 */ /* 0x000ea80000300800 */
[----:B------:R-:W2:Y:S04]  /*bf3b0*/  LDL.LU R24, [R1+0x714] ;  /* 0x0007140001187983 */ /* 0x000ea80000300800 */
[----:B------:R-:W2:Y:S04]  /*bf3c0*/  LDL.LU R29, [R1+0x164] ;  /* 0x00016400011d7983 */ /* 0x000ea80000300800 */
[----:B------:R-:W2:Y:S01]  /*bf3d0*/  LDL.LU R16, [R1+0x710] ;  /* 0x0007100001107983 */ /* 0x000ea20000300800 */
[----:B------:R-:W-:-:S02]  /*bf3e0*/  SHF.R.U32.HI R15, RZ, 0x8, R12 ;  /* 0x00000008ff0f7819 */ /* 0x000fc4000001160c */
[----:B------:R-:W-:Y:S01]  /*bf3f0*/  SHF.R.U32.HI R12, RZ, 0x8, R7 ;  /* 0x00000008ff0c7819 */ /* 0x000fe20000011607 */
[----:B------:R0:W-:Y:S01]  /*bf400*/  STL [R1+0x4], R14 ;  /* 0x0000040e01007387 */ /* 0x0001e20000100800 */
[----:B------:R-:W-:-:S03]  /*bf410*/  SHF.R.U32.HI R7, RZ, 0x8, R13 ;  /* 0x00000008ff077819 */ /* 0x000fc6000001160d */
[----:B------:R1:W-:Y:S01]  /*bf420*/  STL [R1+0x3268], R26 ;  /* 0x0032681a01007387 */ /* 0x0003e20000100800 */
[----:B0-----:R-:W-:-:S03]  /*bf430*/  SHF.R.U32.HI R14, RZ, 0x8, R11 ;  /* 0x00000008ff0e7819 */ /* 0x001fc6000001160b */
[----:B-1----:R-:W2:Y:S04]  /*bf440*/  LDL.LU R26, [R1+0x78c] ;  /* 0x00078c00011a7983 */ /* 0x002ea80000300800 */
[----:B------:R-:W2:Y:S01]  /*bf450*/  LDL.LU R11, [R1+0x198] ;  /* 0x00019800010b7983 */ /* 0x000ea20000300800 */
[----:B------:R-:W-:Y:S02]  /*bf460*/  LOP3.LUT R13, R15, 0xffff, RZ, 0xc0, !PT ;  /* 0x0000ffff0f0d7812 */ /* 0x000fe400078ec0ff */
[----:B------:R-:W-:Y:S02]  /*bf470*/  LOP3.LUT R12, R12, 0xffff, RZ, 0xc0, !PT ;  /* 0x0000ffff0c0c7812 */ /* 0x000fe400078ec0ff */
[----:B------:R-:W-:Y:S02]  /*bf480*/  LOP3.LUT R15, R7, 0xffff, RZ, 0xc0, !PT ;  /* 0x0000ffff070f7812 */ /* 0x000fe400078ec0ff */
[----:B------:R-:W-:Y:S01]  /*bf490*/  LOP3.LUT R14, R14, 0xffff, RZ, 0xc0, !PT ;  /* 0x0000ffff0e0e7812 */ /* 0x000fe200078ec0ff */
[----:B------:R-:W-:Y:S01]  /*bf4a0*/  BAR.SYNC.DEFER_BLOCKING 0x0 ;  /* 0x0000000000007b1d */ /* 0x000fe20000010000 */
[----:B--2---:R-:W-:-:S02]  /*bf4b0*/  PRMT R7, R26, 0x5410, R11 ;  /* 0x000054101a077816 */ /* 0x004fc4000000000b */
[----:B------:R-:W-:-:S03]  /*bf4c0*/  PRMT R26, R13, 0x3340, R12 ;  /* 0x000033400d1a7816 */ /* 0x000fc6000000000c */
[----:B------:R-:W2:Y:S01]  /*bf4d0*/  LDL.LU R13, [R1+0x750] ;  /* 0x00075000010d7983 */ /* 0x000ea20000300800 */
[----:B------:R-:W-:-:S03]  /*bf4e0*/  PRMT R11, R23, 0x5410, R22 ;  /* 0x00005410170b7816 */ /* 0x000fc60000000016 */
[----:B------:R-:W2:Y:S01]  /*bf4f0*/  LDL.LU R12, [R1+0x180] ;  /* 0x00018000010c7983 */ /* 0x000ea20000300800 */
[----:B------:R-:W-:-:S03]  /*bf500*/  PRMT R23, R15, 0x3340, R14 ;  /* 0x000033400f177816 */ /* 0x000fc6000000000e */
[----:B------:R0:W-:Y:S04]  /*bf510*/  STL [R1+0x3280], R26 ;  /* 0x0032801a01007387 */ /* 0x0001e80000100800 */
[----:B0-----:R-:W3:Y:S04]  /*bf520*/  LDL.LU R26, [R1+0x184] ;  /* 0x00018400011a7983 */ /* 0x001ee80000300800 */
[----:B------:R-:W3:Y:S04]  /*bf530*/  LDL.LU R15, [R1+0x76c] ;  /* 0x00076c00010f7983 */ /* 0x000ee80000300800 */
[----:B------:R-:W3:Y:S01]  /*bf540*/  LDL.LU R14, [R1+0x14a0] ;  /* 0x0014a000010e7983 */ /* 0x000ee20000300800 */
[----:B------:R-:W0:Y:S03]  /*bf550*/  S2R R22, SR_TID.X ;  /* 0x0000000000167919 */ /* 0x000e260000002100 */
[----:B------:R4:W-:Y:S04]  /*bf560*/  STSM.16.M88.4 [R27], R4 ;  /* 0x000000041b007844 */ /* 0x0009e80000000200 */
[----:B------:R2:W-:Y:S01]  /*bf570*/  STSM.16.M88.4 [R27+0x200], R8 ;  /* 0x000200081b007844 */ /* 0x0005e20000000200 */
[----:B----4-:R-:W-:-:S02]  /*bf580*/  PRMT R5, R25, 0x5410, R20 ;  /* 0x0000541019057816 */ /* 0x010fc40000000014 */
[----:B0-----:R-:W-:-:S04]  /*bf590*/  LOP3.LUT R6, R22, 0x3f, RZ, 0xc0, !PT ;  /* 0x0000003f16067812 */ /* 0x001fc800078ec0ff */
[----:B------:R-:W-:Y:S01]  /*bf5a0*/  LEA R25, R6, UR9, 0x4 ;  /* 0x0000000906197c11 */ /* 0x000fe2000f8e20ff */
[----:B------:R-:W-:Y:S01]  /*bf5b0*/  STL [R1+0x32d0], R23 ;  /* 0x0032d01701007387 */ /* 0x000fe20000100800 */
[----:B-----5:R-:W-:Y:S01]  /*bf5c0*/  PRMT R6, R21, 0x5410, R19 ;  /* 0x0000541015067816 */ /* 0x020fe20000000013 */
[----:B------:R-:W0:Y:S01]  /*bf5d0*/  LDCU UR9, c[0x0][0x398] ;  /* 0x00007300ff0977ac */ /* 0x000e220008000800 */
[----:B------:R-:W-:Y:S01]  /*bf5e0*/  BAR.SYNC.DEFER_BLOCKING 0x0 ;  /* 0x0000000000007b1d */ /* 0x000fe20000010000 */
[----:B--2---:R-:W-:Y:S02]  /*bf5f0*/  PRMT R9, R18, 0x5410, R12 ;  /* 0x0000541012097816 */ /* 0x004fe4000000000c */
[----:B---3--:R-:W-:Y:S02]  /*bf600*/  PRMT R8, R13, 0x5410, R26 ;  /* 0x000054100d087816 */ /* 0x008fe4000000001a */
[----:B------:R-:W-:Y:S02]  /*bf610*/  PRMT R4, R14, 0x5410, R15 ;  /* 0x000054100e047816 */ /* 0x000fe4000000000f */
[----:B------:R-:W1:Y:S04]  /*bf620*/  LDS.128 R12, [R25] ;  /* 0x00000000190c7984 */ /* 0x000e680000000c00 */
[----:B------:R-:W-:Y:S04]  /*bf630*/  STL [R1+0x1b4], R4 ;  /* 0x0001b40401007387 */ /* 0x000fe80000100800 */
[----:B------:R-:W-:Y:S04]  /*bf640*/  STL [R1+0x1d0], R25 ;  /* 0x0001d01901007387 */ /* 0x000fe80000100800 */
[----:B-1----:R-:W-:Y:S04]  /*bf650*/  STL.64 [R1+0x1a0], R12 ;  /* 0x0001a00c01007387 */ /* 0x002fe80000100a00 */
[----:B------:R-:W-:Y:S04]  /*bf660*/  STL [R1+0x1a8], R14 ;  /* 0x0001a80e01007387 */ /* 0x000fe80000100800 */
[----:B------:R-:W2:Y:S01]  /*bf670*/  LDL.LU R21, [R1+0x13c] ;  /* 0x00013c0001157983 */ /* 0x000ea20000300800 */
[----:B------:R-:W-:Y:S01]  /*bf680*/  PRMT R11, R16, 0x5410, R29 ;  /* 0x00005410100b7816 */ /* 0x000fe2000000001d */
[----:B------:R-:W-:-:S02]  /*bf690*/  IMAD.MOV.U32 R29, RZ, RZ, R15 ;  /* 0x000000ffff1d7224 */ /* 0x000fc400078e000f */
[----:B------:R-:W1:Y:S01]  /*bf6a0*/  LDS.128 R12, [R25+0x400] ;  /* 0x00040000190c7984 */ /* 0x000e620000000c00 */
[----:B------:R-:W-:Y:S01]  /*bf6b0*/  PRMT R7, R24, 0x5410, R28 ;  /* 0x0000541018077816 */ /* 0x000fe2000000001c */
[----:B-1----:R-:W-:Y:S01]  /*bf6c0*/  IMAD.MOV.U32 R24, RZ, RZ, R12 ;  /* 0x000000ffff187224 */ /* 0x002fe200078e000c */
[----:B------:R-:W-:Y:S02]  /*bf6d0*/  PRMT R10, R3, 0x5410, R17 ;  /* 0x00005410030a7816 */ /* 0x000fe40000000011 */
[----:B------:R-:W-:Y:S01]  /*bf6e0*/  PRMT R4, R0, 0x5410, R2 ;  /* 0x0000541000047816 */ /* 0x000fe20000000002 */
[----:B------:R-:W-:Y:S06]  /*bf6f0*/  BAR.SYNC.DEFER_BLOCKING 0x0 ;  /* 0x0000000000007b1d */ /* 0x000fec0000010000 */
[----:B--2---:R1:W-:Y:S04]  /*bf700*/  STL [R1+0x3340], R21 ;  /* 0x0033401501007387 */ /* 0x0043e80000100800 */
[----:B------:R-:W2:Y:S04]  /*bf710*/  LDL.LU R28, [R1+0x6c4] ;  /* 0x0006c400011c7983 */ /* 0x000ea80000300800 */
[----:B------:R3:W-:Y:S04]  /*bf720*/  STL [R1+0x3318], R29 ;  /* 0x0033181d01007387 */ /* 0x0007e80000100800 */
[----:B------:R-:W-:Y:S04]  /*bf730*/  STL [R1+0x194], R13 ;  /* 0x0001940d01007387 */ /* 0x000fe80000100800 */
[----:B------:R4:W-:Y:S04]  /*bf740*/  STL.64 [R1+0x198], R14 ;  /* 0x0001980e01007387 */ /* 0x0009e80000100a00 */
[----:B-1----:R-:W5:Y:S04]  /*bf750*/  LDL.LU R21, [R1+0x158] ;  /* 0x0001580001157983 */ /* 0x002f680000300800 */
[----:B---3--:R-:W3:Y:S04]  /*bf760*/  LDL.LU R29, [R1+0x138] ;  /* 0x00013800011d7983 */ /* 0x008ee80000300800 */
[----:B------:R-:W3:Y:S04]  /*bf770*/  LDL.LU R23, [R1+0x6a4] ;  /* 0x0006a40001177983 */ /* 0x000ee80000300800 */
[----:B----4-:R-:W4:Y:S04]  /*bf780*/  LDL.LU R15, [R1+0x134] ;  /* 0x00013400010f7983 */ /* 0x010f280000300800 */
[----:B------:R-:W4:Y:S04]  /*bf790*/  LDL.LU R14, [R1+0x69c] ;  /* 0x00069c00010e7983 */ /* 0x000f280000300800 */
[----:B------:R-:W2:Y:S04]  /*bf7a0*/  LDL.LU R26, [R1+0x130] ;  /* 0x00013000011a7983 */ /* 0x000ea80000300800 */
[----:B------:R-:W2:Y:S04]  /*bf7b0*/  LDL.LU R13, [R1+0x698] ;  /* 0x00069800010d7983 */ /* 0x000ea80000300800 */
[----:B------:R-:W2:Y:S04]  /*bf7c0*/  LDL.LU R12, [R1+0x120] ;  /* 0x00012000010c7983 */ /* 0x000ea80000300800 */
[----:B------:R-:W-:Y:S04]  /*bf7d0*/  STSM.16.M88.4 [R27], R4 ;  /* 0x000000041b007844 */ /* 0x000fe80000000200 */
[----:B------:R-:W-:Y:S01]  /*bf7e0*/  STSM.16.M88.4 [R27+0x200], R8 ;  /* 0x000200081b007844 */ /* 0x000fe20000000200 */
[----:B------:R-:W-:Y:S06]  /*bf7f0*/  BAR.SYNC.DEFER_BLOCKING 0x0 ;  /* 0x0000000000007b1d */ /* 0x000fec0000010000 */
[----:B----4-:R1:W-:Y:S04]  /*bf800*/  STL.64 [R1+0x3338], R14 ;  /* 0x0033380e01007387 */ /* 0x0103e80000100a00 */
[----:B-1----:R-:W4:Y:S04]  /*bf810*/  LDL.LU R14, [R1+0x140] ;  /* 0x00014000010e7983 */ /* 0x002f280000300800 */
[----:B------:R-:W4:Y:S04]  /*bf820*/  LDL.LU R15, [R1+0x6d8] ;  /* 0x0006d800010f7983 */ /* 0x000f280000300800 */
[----:B--2---:R1:W-:Y:S04]  /*bf830*/  STL.64 [R1+0x3330], R12 ;  /* 0x0033300c01007387 */ /* 0x0043e80000100a00 */
        /* <DEDUP_REMOVED lines=12> */
[----:B-1----:R-:W2:Y:S04]  /*bf900*/  LDL.LU R24, [R1+0x6e4] ;  /* 0x0006e40001187983 */ /* 0x002ea80000300800 */
[----:B------:R-:W2:Y:S04]  /*bf910*/  LDL.LU R4, [R1+0x6ec] ;  /* 0x0006ec0001047983 */ /* 0x000ea80000300800 */
[----:B------:R-:W2:Y:S04]  /*bf920*/  LDL.LU R5, [R1+0x14c] ;  /* 0x00014c0001057983 */ /* 0x000ea80000300800 */
[----:B------:R-:W2:Y:S04]  /*bf930*/  LDL.LU R6, [R1+0x6e8] ;  /* 0x0006e80001067983 */ /* 0x000ea80000300800 */
[----:B------:R-:W2:Y:S04]  /*bf940*/  LDL.LU R7, [R1+0x148] ;  /* 0x0001480001077983 */ /* 0x000ea80000300800 */
[----:B------:R-:W5:Y:S04]  /*bf950*/  LDL.LU R8, [R1+0x6f8] ;  /* 0x0006f80001087983 */ /* 0x000f680000300800 */
[----:B------:R-:W2:Y:S04]  /*bf960*/  LDL.LU R9, [R1+0x154] ;  /* 0x0001540001097983 */ /* 0x000ea80000300800 */
[----:B------:R-:W2:Y:S04]  /*bf970*/  LDL.LU R10, [R1+0x6f0] ;  /* 0x0006f000010a7983 */ /* 0x000ea80000300800 */
[----:B------:R-:W3:Y:S01]  /*bf980*/  LDL.LU R11, [R1+0x150] ;  /* 0x00015000010b7983 */ /* 0x000ee20000300800 */
[----:B-----5:R-:W-:-:S03]  /*bf990*/  PRMT R8, R8, 0x5410, R21 ;  /* 0x0000541008087816 */ /* 0x020fc60000000015 */
[----:B------:R-:W5:Y:S01]  /*bf9a0*/  LDL.LU R21, [R1+0x3340] ;  /* 0x0033400001157983 */ /* 0x000f620000300800 */
[----:B--2---:R-:W-:Y:S02]  /*bf9b0*/  PRMT R9, R10, 0x5410, R9 ;  /* 0x000054100a097816 */ /* 0x004fe40000000009 */
[----:B---3--:R-:W-:Y:S02]  /*bf9c0*/  PRMT R10, R4, 0x5410, R11 ;  /* 0x00005410040a7816 */ /* 0x008fe4000000000b */
[----:B------:R-:W-:Y:S02]  /*bf9d0*/  PRMT R4, R6, 0x5410, R5 ;  /* 0x0000541006047816 */ /* 0x000fe40000000005 */
[----:B------:R-:W-:Y:S02]  /*bf9e0*/  PRMT R5, R24, 0x5410, R7 ;  /* 0x0000541018057816 */ /* 0x000fe40000000007 */
[----:B------:R-:W-:Y:S02]  /*bf9f0*/  PRMT R6, R13, 0x5410, R12 ;  /* 0x000054100d067816 */ /* 0x000fe4000000000c */
[----:B----4-:R-:W-:-:S02]  /*bfa00*/  PRMT R7, R15, 0x5410, R14 ;  /* 0x000054100f077816 */ /* 0x010fc4000000000e */
[----:B------:R-:W1:Y:S04]  /*bfa10*/  LDS.128 R12, [R25] ;  /* 0x00000000190c7984 */ /* 0x000e680000000c00 */
[----:B-1----:R-:W-:Y:S04]  /*bfa20*/  STL [R1+0x180], R12 ;  /* 0x0001800c01007387 */ /* 0x002fe80000100800 */
[----:B------:R-:W-:Y:S01]  /*bfa30*/  STL.64 [R1+0x188], R14 ;  /* 0x0001880e01007387 */ /* 0x000fe20000100a00 */
[----:B-----5:R-:W-:Y:S01]  /*bfa40*/  PRMT R11, R28, 0x5410, R21 ;  /* 0x000054101c0b7816 */ /* 0x020fe20000000015 */
[----:B------:R-:W-:-:S02]  /*bfa50*/  IMAD.MOV.U32 R28, RZ, RZ, R13 ;  /* 0x000000ffff1c7224 */ /* 0x000fc400078e000d */
[----:B------:R-:W1:Y:S04]  /*bfa60*/  LDS.128 R12, [R25+0x400] ;  /* 0x00040000190c7984 */ /* 0x000e680000000c00 */
[----:B------:R-:W-:Y:S01]  /*bfa70*/  STL [R1+0x31fc], R28 ;  /* 0x0031fc1c01007387 */ /* 0x000fe20000100800 */
[----:B------:R-:W-:Y:S06]  /*bfa80*/  BAR.SYNC.DEFER_BLOCKING 0x0 ;  /* 0x0000000000007b1d */ /* 0x000fec0000010000 */
[----:B-1----:R-:W-:Y:S01]  /*bfa90*/  STL [R1+0x170], R12 ;  /* 0x0001700c01007387 */ /* 0x002fe20000100800 */
[----:B------:R-:W-:-:S03]  /*bfaa0*/  IMAD.MOV.U32 R21, RZ, RZ, R13 ;  /* 0x000000ffff157224 */ /* 0x000fc600078e000d */
[----:B------:R1:W-:Y:S04]  /*bfab0*/  STL.64 [R1+0x178], R14 ;  /* 0x0001780e01007387 */ /* 0x0003e80000100a00 */
[----:B-1----:R-:W2:Y:S04]  /*bfac0*/  LDL.LU.64 R14, [R1+0x3338] ;  /* 0x00333800010e7983 */ /* 0x002ea80000300a00 */
[----:B------:R-:W3:Y:S04]  /*bfad0*/  LDL.LU.64 R12, [R1+0x3330] ;  /* 0x00333000010c7983 */ /* 0x000ee80000300a00 */
[----:B------:R-:W-:Y:S04]  /*bfae0*/  STSM.16.M88.4 [R27], R4 ;  /* 0x000000041b007844 */ /* 0x000fe80000000200 */
[----:B------:R1:W-:Y:S04]  /*bfaf0*/  STSM.16.M88.4 [R27+0x200], R8 ;  /* 0x000200081b007844 */ /* 0x0003e80000000200 */
[----:B------:R-:W-:Y:S01]  /*bfb00*/  STL [R1+0x32d4], R21 ;  /* 0x0032d41501007387 */ /* 0x000fe20000100800 */
[----:B-1----:R-:W-:-:S02]  /*bfb10*/  PRMT R8, R23, 0x5410, R29 ;  /* 0x0000541017087816 */ /* 0x002fc4000000001d */
[----:B------:R-:W-:Y:S02]  /*bfb20*/  PRMT R4, R17, 0x5410, R22 ;  /* 0x0000541011047816 */ /* 0x000fe40000000016 */
[----:B------:R-:W-:Y:S02]  /*bfb30*/  PRMT R5, R2, 0x5410, R3 ;  /* 0x0000541002057816 */ /* 0x000fe40000000003 */
[----:B------:R-:W-:Y:S02]  /*bfb40*/  PRMT R6, R20, 0x5410, R0 ;  /* 0x0000541014067816 */ /* 0x000fe40000000000 */
[----:B------:R-:W-:Y:S01]  /*bfb50*/  PRMT R7, R16, 0x5410, R19 ;  /* 0x0000541010077816 */ /* 0x000fe20000000013 */
[----:B------:R-:W-:Y:S01]  /*bfb60*/  BAR.SYNC.DEFER_BLOCKING 0x0 ;  /* 0x0000000000007b1d */ /* 0x000fe20000010000 */
[----:B--2---:R-:W-:Y:S02]  /*bfb70*/  PRMT R9, R14, 0x5410, R15 ;  /* 0x000054100e097816 */ /* 0x004fe4000000000f */
[----:B---3--:R-:W-:-:S02]  /*bfb80*/  PRMT R10, R13, 0x5410, R26 ;  /* 0x000054100d0a7816 */ /* 0x008fc4000000001a */
[----:B------:R-:W-:-:S05]  /*bfb90*/  PRMT R11, R18, 0x5410, R12 ;  /* 0x00005410120b7816 */ /* 0x000fca000000000c */
[----:B------:R-:W-:Y:S04]  /*bfba0*/  STL.64 [R1+0x3328], R10 ;  /* 0x0033280a01007387 */ /* 0x000fe80000100a00 */
[----:B------:R-:W-:Y:S04]  /*bfbb0*/  STL.64 [R1+0x3320], R8 ;  /* 0x0033200801007387 */ /* 0x000fe80000100a00 */
[----:B------:R-:W2:Y:S04]  /*bfbc0*/  LDL.LU R29, [R1+0x114] ;  /* 0x00011400011d7983 */ /* 0x000ea80000300800 */
[----:B------:R-:W1:Y:S04]  /*bfbd0*/  LDS.128 R8, [R25] ;  /* 0x0000000019087984 */ /* 0x000e680000000c00 */
[----:B--2---:R2:W-:Y:S04]  /*bfbe0*/  STL [R1+0x331c], R29 ;  /* 0x00331c1d01007387 */ /* 0x0045e80000100800 */
[----:B--2---:R-:W2:Y:S04]  /*bfbf0*/  LDL.LU R29, [R1+0x104] ;  /* 0x00010400011d7983 */ /* 0x004ea80000300800 */
[----:B------:R-:W3:Y:S04]  /*bfc00*/  LDL.LU R28, [R1+0x108] ;  /* 0x00010800011c7983 */ /* 0x000ee80000300800 */
[----:B------:R-:W3:Y:S04]  /*bfc10*/  LDL.LU R22, [R1+0x5f8] ;  /* 0x0005f80001167983 */ /* 0x000ee80000300800 */
[----:B------:R-:W4:Y:S04]  /*bfc20*/  LDL.LU R21, [R1+0x58c] ;  /* 0x00058c0001157983 */ /* 0x000f280000300800 */
[----:B------:R-:W4:Y:S04]  /*bfc30*/  LDL.LU R24, [R1+0x670] ;  /* 0x0006700001187983 */ /* 0x000f280000300800 */
[----:B------:R-:W5:Y:S04]  /*bfc40*/  LDL.LU R23, [R1+0x598] ;  /* 0x0005980001177983 */ /* 0x000f680000300800 */
[----:B------:R-:W2:Y:S04]  /*bfc50*/  LDL.LU R15, [R1+0x66c] ;  /* 0x00066c00010f7983 */ /* 0x000ea80000300800 */
[----:B------:R-:W2:Y:S04]  /*bfc60*/  LDL.LU R14, [R1+0x588] ;  /* 0x00058800010e7983 */ /* 0x000ea80000300800 */
[----:B------:R-:W3:Y:S04]  /*bfc70*/  LDL.LU R26, [R1+0x660] ;  /* 0x00066000011a7983 */ /* 0x000ee80000300800 */
[----:B------:R-:W3:Y:S04]  /*bfc80*/  LDL.LU R13, [R1+0x594] ;  /* 0x00059400010d7983 */ /* 0x000ee80000300800 */
[----:B------:R-:W3:Y:S04]  /*bfc90*/  LDL.LU R12, [R1+0x65c] ;  /* 0x00065c00010c7983 */ /* 0x000ee80000300800 */
[----:B--2---:R2:W-:Y:S04]  /*bfca0*/  STL.64 [R1+0x3310], R14 ;  /* 0x0033100e01007387 */ /* 0x0045e80000100a00 */
[----:B--2---:R-:W2:Y:S04]  /*bfcb0*/  LDL.LU R14, [R1+0xf8] ;  /* 0x0000f800010e7983 */ /* 0x004ea80000300800 */
[----:B------:R-:W2:Y:S04]  /*bfcc0*/  LDL.LU R15, [R1+0x5fc] ;  /* 0x0005fc00010f7983 */ /* 0x000ea80000300800 */
[----:B---3--:R3:W-:Y:S04]  /*bfcd0*/  STL.64 [R1+0x3308], R12 ;  /* 0x0033080c01007387 */ /* 0x0087e80000100a00 */
[----:B---3--:R-:W3:Y:S04]  /*bfce0*/  LDL.LU R12, [R1+0x10c] ;  /* 0x00010c00010c7983 */ /* 0x008ee80000300800 */
[----:B------:R-:W3:Y:S04]  /*bfcf0*/  LDL.LU R13, [R1+0x614] ;  /* 0x00061400010d7983 */ /* 0x000ee80000300800 */
        /* <DEDUP_REMOVED lines=8> */
[----:B-1----:R-:W-:Y:S04]  /*bfd80*/  STL.64 [R1+0x160], R8 ;  /* 0x0001600801007387 */ /* 0x002fe80000100a00 */
[----:B------:R-:W-:Y:S04]  /*bfd90*/  STL.64 [R1+0x168], R10 ;  /* 0x0001680a01007387 */ /* 0x000fe80000100a00 */
[----:B------:R-:W1:Y:S01]  /*bfda0*/  LDS.128 R8, [R25+0x400] ;  /* 0x0004000019087984 */ /* 0x000e620000000c00 */
[----:B------:R-:W-:Y:S06]  /*bfdb0*/  BAR.SYNC.DEFER_BLOCKING 0x0 ;  /* 0x0000000000007b1d */ /* 0x000fec0000010000 */
[----:B-1----:R-:W-:Y:S04]  /*bfdc0*/  STL.64 [R1+0x150], R8 ;  /* 0x0001500801007387 */ /* 0x002fe80000100a00 */
[----:B------:R1:W-:Y:S04]  /*bfdd0*/  STL.64 [R1+0x158], R10 ;  /* 0x0001580a01007387 */ /* 0x0003e80000100a00 */
[----:B-1----:R-:W2:Y:S04]  /*bfde0*/  LDL.LU.64 R10, [R1+0x3328] ;  /* 0x00332800010a7983 */ /* 0x002ea80000300a00 */
[----:B------:R-:W2:Y:S04]  /*bfdf0*/  LDL.LU.64 R8, [R1+0x3320] ;  /* 0x0033200001087983 */ /* 0x000ea80000300a00 */
[----:B------:R1:W-:Y:S04]  /*bfe00*/  STSM.16.M88.4 [R27], R4 ;  /* 0x000000041b007844 */ /* 0x0003e80000000200 */
[----:B-1----:R-:W3:Y:S04]  /*bfe10*/  LDL.LU R4, [R1+0x110] ;  /* 0x0001100001047983 */ /* 0x002ee80000300800 */
[----:B------:R-:W3:Y:S04]  /*bfe20*/  LDL.LU R5, [R1+0x624] ;  /* 0x0006240001057983 */ /* 0x000ee80000300800 */
[----:B------:R-:W3:Y:S04]  /*bfe30*/  LDL.LU R6, [R1+0xfc] ;  /* 0x0000fc0001067983 */ /* 0x000ee80000300800 */
[----:B------:R-:W4:Y:S04]  /*bfe40*/  LDL.LU R7, [R1+0x618] ;  /* 0x0006180001077983 */ /* 0x000f280000300800 */
[----:B--2---:R1:W-:Y:S04]  /*bfe50*/  STSM.16.M88.4 [R27+0x200], R8 ;  /* 0x000200081b007844 */ /* 0x0043e80000000200 */
[----:B-1----:R-:W2:Y:S04]  /*bfe60*/  LDL.LU R8, [R1+0x634] ;  /* 0x0006340001087983 */ /* 0x002ea80000300800 */
[----:B------:R-:W5:Y:S04]  /*bfe70*/  LDL.LU R9, [R1+0x630] ;  /* 0x0006300001097983 */ /* 0x000f680000300800 */
[----:B------:R-:W5:Y:S04]  /*bfe80*/  LDL.LU R10, [R1+0x100] ;  /* 0x00010000010a7983 */ /* 0x000f680000300800 */
[----:B------:R-:W5:Y:S01]  /*bfe90*/  LDL.LU R11, [R1+0x628] ;  /* 0x00062800010b7983 */ /* 0x000f620000300800 */
[----:B---3--:R-:W-:Y:S01]  /*bfea0*/  PRMT R4, R5, 0x5410, R4 ;  /* 0x0000541005047816 */ /* 0x008fe20000000004 */
[----:B------:R-:W-:Y:S01]  /*bfeb0*/  BAR.SYNC.DEFER_BLOCKING 0x0 ;  /* 0x0000000000007b1d */ /* 0x000fe20000010000 */
[----:B--2---:R-:W-:-:S05]  /*bfec0*/  PRMT R8, R8, 0x5410, R29 ;  /* 0x0000541008087816 */ /* 0x004fca000000001d */
[----:B------:R-:W2:Y:S01]  /*bfed0*/  LDL.LU R29, [R1+0x331c] ;  /* 0x00331c00011d7983 */ /* 0x000ea20000300800 */
[----:B----4-:R-:W-:Y:S02]  /*bfee0*/  PRMT R5, R7, 0x5410, R6 ;  /* 0x0000541007057816 */ /* 0x010fe40000000006 */
[----:B------:R-:W-:Y:S02]  /*bfef0*/  PRMT R6, R13, 0x5410, R12 ;  /* 0x000054100d067816 */ /* 0x000fe4000000000c */
[----:B------:R-:W-:Y:S02]  /*bff00*/  PRMT R7, R15, 0x5410, R14 ;  /* 0x000054100f077816 */ /* 0x000fe4000000000e */
[----:B------:R-:W1:Y:S01]  /*bff10*/  LDS.128 R12, [R25] ;  /* 0x00000000190c7984 */ /* 0x000e620000000c00 */
[----:B-----5:R-:W-:Y:S02]  /*bff20*/  PRMT R10, R11, 0x5410, R10 ;  /* 0x000054100b0a7816 */ /* 0x020fe4000000000a */
[----:B------:R-:W-:-:S02]  /*bff30*/  PRMT R11, R22, 0x5410, R28 ;  /* 0x00005410160b7816 */ /* 0x000fc4000000001c */
[----:B--2---:R-:W-:Y:S02]  /*bff40*/  PRMT R9, R9, 0x5410, R29 ;  /* 0x0000541009097816 */ /* 0x004fe4000000001d */
[----:B------:R-:W2:Y:S01]  /*bff50*/  LDL.LU R29, [R1+0x3318] ;  /* 0x00331800011d7983 */ /* 0x000ea20000300800 */
[----:B-1----:R-:W-:-:S03]  /*bff60*/  IMAD.MOV.U32 R28, RZ, RZ, R13 ;  /* 0x000000ffff1c7224 */ /* 0x002fc600078e000d */
[----:B------:R-:W-:Y:S04]  /*bff70*/  STL [R1+0x140], R12 ;  /* 0x0001400c01007387 */ /* 0x000fe80000100800 */
[----:B------:R-:W-:Y:S04]  /*bff80*/  STL.64 [R1+0x148], R14 ;  /* 0x0001480e01007387 */ /* 0x000fe80000100a00 */
[----:B------:R-:W1:Y:S01]  /*bff90*/  LDS.128 R12, [R25+0x400] ;  /* 0x00040000190c7984 */ /* 0x000e620000000c00 */
[----:B------:R-:W-:Y:S01]  /*bffa0*/  BAR.SYNC.DEFER_BLOCKING 0x0 ;  /* 0x0000000000007b1d */ /* 0x000fe20000010000 */
[----:B-1----:R-:W-:-:S05]  /*bffb0*/  IMAD.MOV.U32 R22, RZ, RZ, R12 ;  /* 0x000000ffff167224 */ /* 0x002fca00078e000c */
[----:B--2---:R-:W-:Y:S04]  /*bffc0*/  STL.64 [R1+0x3220], R28 ;  /* 0x0032201c01007387 */ /* 0x004fe80000100a00 */
[----:B------:R-:W-:Y:S04]  /*bffd0*/  STL [R1+0x134], R13 ;  /* 0x0001340d01007387 */ /* 0x000fe80000100800 */
[----:B------:R1:W-:Y:S04]  /*bffe0*/  STL.64 [R1+0x138], R14 ;  /* 0x0001380e01007387 */ /* 0x0003e80000100a00 */
[----:B-1----:R-:W2:Y:S04]  /*bfff0*/  LDL.LU.64 R14, [R1+0x3310] ;  /* 0x00331000010e7983 */ /* 0x002ea80000300a00 */
[----:B------:R-:W3:Y:S04]  /*c0000*/  LDL.LU.64 R12, [R1+0x3308] ;  /* 0x00330800010c7983 */ /* 0x000ee80000300a00 */
[----:B------:R-:W-:Y:S04]  /*c0010*/  STL [R1+0x32d8], R22 ;  /* 0x0032d81601007387 */ /* 0x000fe80000100800 */
[----:B------:R-:W4:Y:S04]  /*c0020*/  LDL.LU R28, [R1+0x59c] ;  /* 0x00059c00011c7983 */ /* 0x000f280000300800 */
[----:B------:R1:W-:Y:S04]  /*c0030*/  STSM.16.M88.4 [R27], R4 ;  /* 0x000000041b007844 */ /* 0x0003e80000000200 */
[----:B------:R2:W-:Y:S01]  /*c0040*/  STSM.16.M88.4 [R27+0x200], R8 ;  /* 0x000200081b007844 */ /* 0x0005e20000000200 */
[----:B-1----:R-:W-:Y:S01]  /*c0050*/  PRMT R7, R16, 0x5410, R19 ;  /* 0x0000541010077816 */ /* 0x002fe20000000013 */
[----:B------:R-:W-:Y:S01]  /*c0060*/  BAR.SYNC.DEFER_BLOCKING 0x0 ;  /* 0x0000000000007b1d */ /* 0x000fe20000010000 */
[----:B--2---:R-:W-:-:S02]  /*c0070*/  PRMT R9, R15, 0x5410, R23 ;  /* 0x000054100f097816 */ /* 0x004fc40000000017 */
[----:B------:R-:W-:Y:S02]  /*c0080*/  PRMT R10, R26, 0x5410, R14 ;  /* 0x000054101a0a7816 */ /* 0x000fe4000000000e */
[----:B---3--:R-:W-:Y:S02]  /*c0090*/  PRMT R11, R12, 0x5410, R13 ;  /* 0x000054100c0b7816 */ /* 0x008fe4000000000d */
[----:B------:R-:W1:Y:S04]  /*c00a0*/  LDS.128 R12, [R25] ;  /* 0x00000000190c7984 */ /* 0x000e680000000c00 */
[----:B----4-:R-:W-:Y:S04]  /*c00b0*/  STL [R1+0x3300], R28 ;  /* 0x0033001c01007387 */ /* 0x010fe80000100800 */
[----:B-1----:R-:W-:Y:S04]  /*c00c0*/  STL.64 [R1+0x120], R12 ;  /* 0x0001200c01007387 */ /* 0x002fe80000100a00 */
[----:B------:R-:W-:Y:S04]  /*c00d0*/  STL.64 [R1+0x128], R14 ;  /* 0x0001280e01007387 */ /* 0x000fe80000100a00 */
[----:B------:R-:W2:Y:S04]  /*c00e0*/  LDL.LU R19, [R1+0x60c] ;  /* 0x00060c0001137983 */ /* 0x000ea80000300800 */
[----:B------:R-:W1:Y:S01]  /*c00f0*/  LDS.128 R12, [R25+0x400] ;  /* 0x00040000190c7984 */ /* 0x000e620000000c00 */
[----:B------:R-:W-:-:S02]  /*c0100*/  PRMT R8, R24, 0x5410, R21 ;  /* 0x0000541018087816 */ /* 0x000fc40000000015 */
[----:B------:R-:W-:Y:S01]  /*c0110*/  PRMT R4, R17, 0x5410, R18 ;  /* 0x0000541011047816 */ /* 0x000fe20000000012 */
[----:B-1----:R-:W-:Y:S01]  /*c0120*/  IMAD.MOV.U32 R18, RZ, RZ, R13 ;  /* 0x000000ffff127224 */ /* 0x002fe200078e000d */
[----:B------:R-:W-:Y:S02]  /*c0130*/  PRMT R5, R2, 0x5410, R3 ;  /* 0x0000541002057816 */ /* 0x000fe40000000003 */
[----:B------:R-:W-:Y:S01]  /*c0140*/  PRMT R6, R20, 0x5410, R0 ;  /* 0x0000541014067816 */ /* 0x000fe20000000000 */
[----:B------:R-:W-:Y:S06]  /*c0150*/  BAR.SYNC.DEFER_BLOCKING 0x0 ;  /* 0x0000000000007b1d */ /* 0x000fec0000010000 */
[----:B--2---:R1:W-:Y:S04]  /*c0160*/  STL [R1+0x3304], R19 ;  /* 0x0033041301007387 */ /* 0x0043e80000100800 */
[----:B------:R-:W-:Y:S04]  /*c0170*/  STL [R1+0x110], R12 ;  /* 0x0001100c01007387 */ /* 0x000fe80000100800 */
[----:B------:R2:W-:Y:S04]  /*c0180*/  STL.64 [R1+0x118], R14 ;  /* 0x0001180e01007387 */ /* 0x0005e80000100a00 */
[----:B-1----:R-:W3:Y:S04]  /*c0190*/  LDL.LU R19, [R1+0x5e8] ;  /* 0x0005e80001137983 */ /* 0x002ee80000300800 */
[----:B------:R-:W4:Y:S04]  /*c01a0*/  LDL.LU R28, [R1+0x5e4] ;  /* 0x0005e400011c7983 */ /* 0x000f280000300800 */
[----:B------:R-:W5:Y:S04]  /*c01b0*/  LDL.LU R22, [R1+0x64c] ;  /* 0x00064c0001167983 */ /* 0x000f680000300800 */
[----:B------:R-:W5:Y:S04]  /*c01c0*/  LDL.LU R29, [R1+0x748] ;  /* 0x00074800011d7983 */ /* 0x000f680000300800 */
[----:B------:R-:W3:Y:S04]  /*c01d0*/  LDL.LU R21, [R1+0x648] ;  /* 0x0006480001157983 */ /* 0x000ee80000300800 */
[----:B------:R-:W3:Y:S04]  /*c01e0*/  LDL.LU R24, [R1+0x744] ;  /* 0x0007440001187983 */ /* 0x000ee80000300800 */
[----:B------:R-:W3:Y:S04]  /*c01f0*/  LDL.LU R23, [R1+0x640] ;  /* 0x0006400001177983 */ /* 0x000ee80000300800 */
[----:B--2---:R-:W2:Y:S04]  /*c0200*/  LDL.LU R15, [R1+0x730] ;  /* 0x00073000010f7983 */ /* 0x004ea80000300800 */
[----:B------:R-:W2:Y:S04]  /*c0210*/  LDL.LU R14, [R1+0x608] ;  /* 0x00060800010e7983 */ /* 0x000ea80000300800 */
[----:B------:R-:W3:Y:S04]  /*c0220*/  LDL.LU R26, [R1+0x704] ;  /* 0x00070400011a7983 */ /* 0x000ee80000300800 */
[----:B------:R-:W3:Y:S04]  /*c0230*/  LDL.LU R13, [R1+0x5f4] ;  /* 0x0005f400010d7983 */ /* 0x000ee80000300800 */
[----:B------:R-:W3:Y:S04]  /*c0240*/  LDL.LU R12, [R1+0x700] ;  /* 0x00070000010c7983 */ /* 0x000ee80000300800 */
[----:B------:R-:W-:Y:S04]  /*c0250*/  STSM.16.M88.4 [R27], R4 ;  /* 0x000000041b007844 */ /* 0x000fe80000000200 */
[----:B------:R-:W-:Y:S01]  /*c0260*/  STSM.16.M88.4 [R27+0x200], R8 ;  /* 0x000200081b007844 */ /* 0x000fe20000000200 */
[----:B------:R-:W-:Y:S06]  /*c0270*/  BAR.SYNC.DEFER_BLOCKING 0x0 ;  /* 0x0000000000007b1d */ /* 0x000fec0000010000 */
[----:B--2---:R1:W-:Y:S04]  /*c0280*/  STL.64 [R1+0x32f8], R14 ;  /* 0x0032f80e01007387 */ /* 0x0043e80000100a00 */
[----:B-1----:R-:W2:Y:S04]  /*c0290*/  LDL.LU R14, [R1+0x5d0] ;  /* 0x0005d000010e7983 */ /* 0x002ea80000300800 */
[----:B------:R-:W2:Y:S04]  /*c02a0*/  LDL.LU R15, [R1+0x690] ;  /* 0x00069000010f7983 */ /* 0x000ea80000300800 */
[----:B---3--:R1:W-:Y:S04]  /*c02b0*/  STL.64 [R1+0x32f0], R12 ;  /* 0x0032f00c01007387 */ /* 0x0083e80000100a00 */
[----:B-1----:R-:W3:Y:S04]  /*c02c0*/  LDL.LU R12, [R1+0x5d4] ;  /* 0x0005d400010c7983 */ /* 0x002ee80000300800 */
        /* <DEDUP_REMOVED lines=12> */
[----:B------:R-:W4:Y:S04]  /*c0390*/  LDL.LU R9, [R1+0x6d4] ;  /* 0x0006d40001097983 */ /* 0x000f280000300800 */
[----:B------:R-:W3:Y:S04]  /*c03a0*/  LDL.LU R10, [R1+0x5e0] ;  /* 0x0005e000010a7983 */ /* 0x000ee80000300800 */
[----:B------:R-:W3:Y:S01]  /*c03b0*/  LDL.LU R11, [R1+0x6d0] ;  /* 0x0006d000010b7983 */ /* 0x000ee20000300800 */
[----:B--2---:R-:W-:-:S03]  /*c03c0*/  PRMT R8, R8, 0x5410, R19 ;  /* 0x0000541008087816 */ /* 0x004fc60000000013 */
[----:B------:R-:W2:Y:S01]  /*c03d0*/  LDL.LU R19, [R1+0x3304] ;  /* 0x0033040001137983 */ /* 0x000ea20000300800 */
[----:B----4-:R-:W-:-:S03]  /*c03e0*/  PRMT R9, R9, 0x5410, R28 ;  /* 0x0000541009097816 */ /* 0x010fc6000000001c */
[----:B------:R-:W2:Y:S01]  /*c03f0*/  LDL.LU R28, [R1+0x3300] ;  /* 0x00330000011c7983 */ /* 0x000ea20000300800 */
[----:B------:R-:W-:Y:S02]  /*c0400*/  PRMT R4, R5, 0x5410, R4 ;  /* 0x0000541005047816 */ /* 0x000fe40000000004 */
[----:B------:R-:W-:Y:S02]  /*c0410*/  PRMT R5, R7, 0x5410, R6 ;  /* 0x0000541007057816 */ /* 0x000fe40000000006 */
[----:B---3--:R-:W-:Y:S02]  /*c0420*/  PRMT R6, R13, 0x5410, R12 ;  /* 0x000054100d067816 */ /* 0x008fe4000000000c */
[----:B------:R-:W-:Y:S02]  /*c0430*/  PRMT R7, R15, 0x5410, R14 ;  /* 0x000054100f077816 */ /* 0x000fe4000000000e */
[----:B------:R-:W1:Y:S04]  /*c0440*/  LDS.128 R12, [R25] ;  /* 0x00000000190c7984 */ /* 0x000e680000000c00 */
[----:B-1----:R-:W-:Y:S04]  /*c0450*/  STL.64 [R1+0x100], R12 ;  /* 0x0001000c01007387 */ /* 0x002fe80000100a00 */
[----:B------:R-:W-:Y:S04]  /*c0460*/  STL.64 [R1+0x108], R14 ;  /* 0x0001080e01007387 */ /* 0x000fe80000100a00 */
[----:B------:R-:W1:Y:S01]  /*c0470*/  LDS.128 R12, [R25+0x400] ;  /* 0x00040000190c7984 */ /* 0x000e620000000c00 */
[----:B------:R-:W-:Y:S01]  /*c0480*/  PRMT R10, R11, 0x5410, R10 ;  /* 0x000054100b0a7816 */ /* 0x000fe2000000000a */
[----:B------:R-:W-:Y:S06]  /*c0490*/  BAR.SYNC.DEFER_BLOCKING 0x0 ;  /* 0x0000000000007b1d */ /* 0x000fec0000010000 */
[----:B-1----:R-:W-:Y:S04]  /*c04a0*/  STL [R1+0xf4], R13 ;  /* 0x0000f40d01007387 */ /* 0x002fe80000100800 */
[----:B------:R1:W-:Y:S01]  /*c04b0*/  STL [R1+0xf8], R14 ;  /* 0x0000f80e01007387 */ /* 0x0003e20000100800 */
[----:B--2---:R-:W-:Y:S01]  /*c04c0*/  PRMT R11, R19, 0x5410, R28 ;  /* 0x00005410130b7816 */ /* 0x004fe2000000001c */
[----:B------:R-:W-:-:S02]  /*c04d0*/  IMAD.MOV.U32 R19, RZ, RZ, R15 ;  /* 0x000000ffff137224 */ /* 0x000fc400078e000f */
[----:B-1----:R-:W2:Y:S01]  /*c04e0*/  LDL.LU.64 R14, [R1+0x32f8] ;  /* 0x0032f800010e7983 */ /* 0x002ea20000300a00 */
[----:B------:R-:W-:-:S03]  /*c04f0*/  IMAD.MOV.U32 R28, RZ, RZ, R12 ;  /* 0x000000ffff1c7224 */ /* 0x000fc600078e000c */
[----:B------:R-:W3:Y:S04]  /*c0500*/  LDL.LU.64 R12, [R1+0x32f0] ;  /* 0x0032f000010c7983 */ /* 0x000ee80000300a00 */
[----:B------:R-:W-:Y:S04]  /*c0510*/  STSM.16.M88.4 [R27], R4 ;  /* 0x000000041b007844 */ /* 0x000fe80000000200 */
[----:B------:R5:W-:Y:S04]  /*c0520*/  STSM.16.M88.4 [R27+0x200], R8 ;  /* 0x000200081b007844 */ /* 0x000be80000000200 */
[----:B------:R-:W-:Y:S04]  /*c0530*/  STL [R1+0x3284], R28 ;  /* 0x0032841c01007387 */ /* 0x000fe80000100800 */
[----:B------:R1:W-:Y:S01]  /*c0540*/  STL.64 [R1+0x3138], R18 ;  /* 0x0031381201007387 */ /* 0x0003e20000100a00 */
[----:B-----5:R-:W-:-:S02]  /*c0550*/  PRMT R8, R29, 0x5410, R22 ;  /* 0x000054101d087816 */ /* 0x020fc40000000016 */
[----:B------:R-:W-:Y:S02]  /*c0560*/  PRMT R9, R24, 0x5410, R21 ;  /* 0x0000541018097816 */ /* 0x000fe40000000015 */
[----:B------:R-:W-:Y:S02]  /*c0570*/  PRMT R7, R16, 0x5410, R20 ;  /* 0x0000541010077816 */ /* 0x000fe40000000014 */
[----:B---3--:R-:W-:Y:S02]  /*c0580*/  PRMT R4, R12, 0x5410, R13 ;  /* 0x000054100c047816 */ /* 0x008fe4000000000d */
[----:B--2---:R-:W-:Y:S02]  /*c0590*/  PRMT R10, R15, 0x5410, R23 ;  /* 0x000054100f0a7816 */ /* 0x004fe40000000017 */
[----:B------:R-:W-:-:S05]  /*c05a0*/  PRMT R11, R26, 0x5410, R14 ;  /* 0x000054101a0b7816 */ /* 0x000fca000000000e */
[----:B------:R-:W-:Y:S04]  /*c05b0*/  STL.64 [R1+0x32e8], R10 ;  /* 0x0032e80a01007387 */ /* 0x000fe80000100a00 */
[----:B------:R-:W-:Y:S04]  /*c05c0*/  STL.64 [R1+0x32e0], R8 ;  /* 0x0032e00801007387 */ /* 0x000fe80000100a00 */
[----:B------:R-:W2:Y:S04]  /*c05d0*/  LDL.LU R22, [R1+0x6b0] ;  /* 0x0006b00001167983 */ /* 0x000ea80000300800 */
[----:B------:R-:W3:Y:S04]  /*c05e0*/  LDL.LU R21, [R1+0x6ac] ;  /* 0x0006ac0001157983 */ /* 0x000ee80000300800 */
[----:B------:R-:W4:Y:S04]  /*c05f0*/  LDL.LU R23, [R1+0x6a8] ;  /* 0x0006a80001177983 */ /* 0x000f280000300800 */
[----:B------:R-:W5:Y:S04]  /*c0600*/  LDL.LU R20, [R1+0x620] ;  /* 0x0006200001147983 */ /* 0x000f680000300800 */
[----:B-1----:R-:W2:Y:S04]  /*c0610*/  LDL.LU R18, [R1+0x818] ;  /* 0x0008180001127983 */ /* 0x002ea80000300800 */
[----:B------:R-:W2:Y:S04]  /*c0620*/  LDL.LU R19, [R1+0x708] ;  /* 0x0007080001137983 */ /* 0x000ea80000300800 */
[----:B------:R-:W2:Y:S04]  /*c0630*/  LDL.LU R28, [R1+0x814] ;  /* 0x00081400011c7983 */ /* 0x000ea80000300800 */
[----:B------:R-:W2:Y:S04]  /*c0640*/  LDL.LU R29, [R1+0x6cc] ;  /* 0x0006cc00011d7983 */ /* 0x000ea80000300800 */
[----:B------:R-:W2:Y:S04]  /*c0650*/  LDL.LU R24, [R1+0x7fc] ;  /* 0x0007fc0001187983 */ /* 0x000ea80000300800 */
[----:B------:R-:W2:Y:S04]  /*c0660*/  LDL.LU R15, [R1+0x6c8] ;  /* 0x0006c800010f7983 */ /* 0x000ea80000300800 */
[----:B------:R-:W2:Y:S04]  /*c0670*/  LDL.LU R14, [R1+0x7f8] ;  /* 0x0007f800010e7983 */ /* 0x000ea80000300800 */
[----:B------:R-:W3:Y:S04]  /*c0680*/  LDL.LU R26, [R1+0x6bc] ;  /* 0x0006bc00011a7983 */ /* 0x000ee80000300800 */
[----:B------:R-:W3:Y:S04]  /*c0690*/  LDL.LU R13, [R1+0x7f4] ;  /* 0x0007f400010d7983 */ /* 0x000ee80000300800 */
[----:B------:R-:W3:Y:S01]  /*c06a0*/  LDL.LU R12, [R1+0x6b8] ;  /* 0x0006b800010c7983 */ /* 0x000ee20000300800 */
[----:B------:R-:W-:Y:S06]  /*c06b0*/  BAR.SYNC.DEFER_BLOCKING 0x0 ;  /* 0x0000000000007b1d */ /* 0x000fec0000010000 */
[----:B------:R-:W1:Y:S01]  /*c06c0*/  LDS.128 R8, [R25] ;  /* 0x0000000019087984 */ /* 0x000e620000000c00 */
[----:B------:R-:W-:-:S02]  /*c06d0*/  PRMT R5, R3, 0x5410, R17 ;  /* 0x0000541003057816 */ /* 0x000fc40000000011 */
[----:B------:R-:W-:Y:S01]  /*c06e0*/  PRMT R6, R0, 0x5410, R2 ;  /* 0x0000541000067816 */ /* 0x000fe20000000002 */
[----:B--2---:R2:W-:Y:S04]  /*c06f0*/  STL.64 [R1+0x32c8], R14 ;  /* 0x0032c80e01007387 */ /* 0x0045e80000100a00 */
[----:B--2---:R-:W2:Y:S04]  /*c0700*/  LDL.LU R14, [R1+0x75c] ;  /* 0x00075c00010e7983 */ /* 0x004ea80000300800 */
[----:B------:R-:W5:Y:S04]  /*c0710*/  LDL.LU R15, [R1+0x5b4] ;  /* 0x0005b400010f7983 */ /* 0x000f680000300800 */
[----:B---3--:R3:W-:Y:S04]  /*c0720*/  STL.64 [R1+0x32c0], R12 ;  /* 0x0032c00c01007387 */ /* 0x0087e80000100a00 */
[----:B---3--:R-:W3:Y:S04]  /*c0730*/  LDL.LU R12, [R1+0x760] ;  /* 0x00076000010c7983 */ /* 0x008ee80000300800 */
        /* <DEDUP_REMOVED lines=24> */
[----:B---3--:R-:W-:-:S02]  /*c08c0*/  PRMT R5, R6, 0x5410, R5 ;  /* 0x0000541006057816 */ /* 0x008fc40000000005 */
[----:B----4-:R-:W-:Y:S02]  /*c08d0*/  PRMT R6, R12, 0x5410, R7 ;  /* 0x000054100c067816 */ /* 0x010fe40000000007 */
[----:B------:R-:W-:Y:S01]  /*c08e0*/  PRMT R7, R14, 0x5410, R13 ;  /* 0x000054100e077816 */ /* 0x000fe2000000000d */
[----:B------:R-:W-:Y:S01]  /*c08f0*/  BAR.SYNC.DEFER_BLOCKING 0x0 ;  /* 0x0000000000007b1d */ /* 0x000fe20000010000 */
[----:B--2---:R-:W-:-:S05]  /*c0900*/  PRMT R8, R8, 0x5410, R22 ;  /* 0x0000541008087816 */ /* 0x004fca0000000016 */
[----:B------:R-:W2:Y:S01]  /*c0910*/  LDL.LU R22, [R1+0x32d8] ;  /* 0x0032d80001167983 */ /* 0x000ea20000300800 */
[----:B-----5:R-:W-:-:S03]  /*c0920*/  PRMT R9, R9, 0x5410, R21 ;  /* 0x0000541009097816 */ /* 0x020fc60000000015 */
[----:B------:R-:W3:Y:S01]  /*c0930*/  LDL.LU R21, [R1+0x32d4] ;  /* 0x0032d40001157983 */ /* 0x000ee20000300800 */
[----:B------:R-:W-:Y:S02]  /*c0940*/  PRMT R4, R4, 0x5410, R11 ;  /* 0x0000541004047816 */ /* 0x000fe4000000000b */
[----:B------:R-:W-:Y:S02]  /*c0950*/  PRMT R11, R20, 0x5410, R15 ;  /* 0x00005410140b7816 */ /* 0x000fe4000000000f */
[----:B------:R-:W1:Y:S01]  /*c0960*/  LDS.128 R12, [R25] ;  /* 0x00000000190c7984 */ /* 0x000e620000000c00 */
[----:B------:R-:W-:-:S03]  /*c0970*/  PRMT R10, R10, 0x5410, R23 ;  /* 0x000054100a0a7816 */ /* 0x000fc60000000017 */
[----:B------:R-:W2:Y:S04]  /*c0980*/  LDL.LU R23, [R1+0x32d0] ;  /* 0x0032d00001177983 */ /* 0x000ea80000300800 */
[----:B-1----:R-:W-:Y:S01]  /*c0990*/  STL [R1+0xc4], R13 ;  /* 0x0000c40d01007387 */ /* 0x002fe20000100800 */
[----:B------:R-:W-:-:S03]  /*c09a0*/  IMAD.MOV.U32 R20, RZ, RZ, R12 ;  /* 0x000000ffff147224 */ /* 0x000fc600078e000c */
[----:B------:R-:W-:Y:S04]  /*c09b0*/  STL.64 [R1+0xc8], R14 ;  /* 0x0000c80e01007387 */ /* 0x000fe80000100a00 */
[----:B------:R-:W1:Y:S01]  /*c09c0*/  LDS.128 R12, [R25+0x400] ;  /* 0x00040000190c7984 */ /* 0x000e620000000c00 */
[----:B------:R-:W-:Y:S06]  /*c09d0*/  BAR.SYNC.DEFER_BLOCKING 0x0 ;  /* 0x0000000000007b1d */ /* 0x000fec0000010000 */
[----:B---3--:R3:W-:Y:S04]  /*c09e0*/  STL.64 [R1+0x31d0], R20 ;  /* 0x0031d01401007387 */ /* 0x0087e80000100a00 */
[----:B---3--:R-:W3:Y:S04]  /*c09f0*/  LDL.LU R21, [R1+0x70c] ;  /* 0x00070c0001157983 */ /* 0x008ee80000300800 */
[----:B-1----:R-:W-:Y:S04]  /*c0a00*/  STL.64 [R1+0xb0], R12 ;  /* 0x0000b00c01007387 */ /* 0x002fe80000100a00 */
[----:B------:R1:W-:Y:S04]  /*c0a10*/  STL.64 [R1+0xb8], R14 ;  /* 0x0000b80e01007387 */ /* 0x0003e80000100a00 */
[----:B-1----:R-:W4:Y:S04]  /*c0a20*/  LDL.LU.64 R14, [R1+0x32c8] ;  /* 0x0032c800010e7983 */ /* 0x002f280000300a00 */
[----:B------:R-:W-:Y:S04]  /*c0a30*/  STSM.16.M88.4 [R27], R4 ;  /* 0x000000041b007844 */ /* 0x000fe80000000200 */
[----:B------:R1:W-:Y:S04]  /*c0a40*/  STSM.16.M88.4 [R27+0x200], R8 ;  /* 0x000200081b007844 */ /* 0x0003e80000000200 */
[----:B------:R-:W5:Y:S01]  /*c0a50*/  LDL.LU.64 R12, [R1+0x32c0] ;  /* 0x0032c000010c7983 */ /* 0x000f620000300a00 */
[----:B-1----:R-:W-:-:S02]  /*c0a60*/  PRMT R10, R24, 0x5410, R29 ;  /* 0x00005410180a7816 */ /* 0x002fc4000000001d */
[----:B------:R-:W-:Y:S02]  /*c0a70*/  PRMT R9, R28, 0x5410, R19 ;  /* 0x000054101c097816 */ /* 0x000fe40000000013 */
[----:B------:R-:W-:Y:S02]  /*c0a80*/  PRMT R7, R16, 0x5410, R0 ;  /* 0x0000541010077816 */ /* 0x000fe40000000000 */
[----:B------:R-:W-:Y:S01]  /*c0a90*/  PRMT R6, R2, 0x5410, R3 ;  /* 0x0000541002067816 */ /* 0x000fe20000000003 */
[----:B------:R-:W-:Y:S01]  /*c0aa0*/  BAR.SYNC.DEFER_BLOCKING 0x0 ;  /* 0x0000000000007b1d */ /* 0x000fe20000010000 */
[----:B---3--:R-:W-:Y:S02]  /*c0ab0*/  PRMT R8, R18, 0x5410, R21 ;  /* 0x0000541012087816 */ /* 0x008fe40000000015 */
[----:B----4-:R-:W-:-:S05]  /*c0ac0*/  PRMT R11, R14, 0x5410, R15 ;  /* 0x000054100e0b7816 */ /* 0x010fca000000000f */
[----:B------:R-:W-:Y:S04]  /*c0ad0*/  STL.64 [R1+0x32b8], R10 ;  /* 0x0032b80a01007387 */ /* 0x000fe80000100a00 */
[----:B------:R-:W-:Y:S04]  /*c0ae0*/  STL.64 [R1+0x32b0], R8 ;  /* 0x0032b00801007387 */ /* 0x000fe80000100a00 */
[----:B------:R-:W3:Y:S04]  /*c0af0*/  LDL.LU R16, [R1+0x73c] ;  /* 0x00073c0001107983 */ /* 0x000ee80000300800 */
[----:B------:R-:W1:Y:S04]  /*c0b00*/  LDS.128 R8, [R25] ;  /* 0x0000000019087984 */ /* 0x000e680000000c00 */
[----:B---3--:R3:W-:Y:S04]  /*c0b10*/  STL [R1+0x32a4], R16 ;  /* 0x0032a41001007387 */ /* 0x0087e80000100800 */
[----:B---3--:R-:W3:Y:S04]  /*c0b20*/  LDL.LU R16, [R1+0x740] ;  /* 0x0007400001107983 */ /* 0x008ee80000300800 */
[----:B---3--:R3:W-:Y:S04]  /*c0b30*/  STL [R1+0x32a8], R16 ;  /* 0x0032a81001007387 */ /* 0x0087e80000100800 */
[----:B---3--:R-:W3:Y:S04]  /*c0b40*/  LDL.LU R16, [R1+0x754] ;  /* 0x0007540001107983 */ /* 0x008ee80000300800 */
[----:B------:R-:W4:Y:S04]  /*c0b50*/  LDL.LU R3, [R1+0x638] ;  /* 0x0006380001037983 */ /* 0x000f280000300800 */
[----:B------:R-:W3:Y:S04]  /*c0b60*/  LDL.LU R20, [R1+0x14a8] ;  /* 0x0014a80001147983 */ /* 0x000ee80000300800 */
[----:B------:R-:W3:Y:S04]  /*c0b70*/  LDL.LU R21, [R1+0x77c] ;  /* 0x00077c0001157983 */ /* 0x000ee80000300800 */
[----:B--2---:R2:W-:Y:S01]  /*c0b80*/  STL.64 [R1+0x3298], R22 ;  /* 0x0032981601007387 */ /* 0x0045e20000100a00 */
[----:B-----5:R-:W-:-:S03]  /*c0b90*/  PRMT R4, R13, 0x5410, R26 ;  /* 0x000054100d047816 */ /* 0x020fc6000000001a */
[----:B--2---:R-:W2:Y:S04]  /*c0ba0*/  LDL.LU R22, [R1+0x834] ;  /* 0x0008340001167983 */ /* 0x004ea80000300800 */
[----:B------:R-:W4:Y:S01]  /*c0bb0*/  LDL.LU R23, [R1+0x5c0] ;  /* 0x0005c00001177983 */ /* 0x000f220000300800 */
[----:B------:R-:W-:Y:S01]  /*c0bc0*/  PRMT R5, R17, 0x5410, R12 ;  /* 0x0000541011057816 */ /* 0x000fe2000000000c */
[----:B-1----:R-:W-:Y:S02]  /*c0bd0*/  IMAD.MOV.U32 R0, RZ, RZ, R10 ;  /* 0x000000ffff007224 */ /* 0x002fe400078e000a */
[----:B---3--:R1:W-:Y:S04]  /*c0be0*/  STL.64 [R1+0x3290], R20 ;  /* 0x0032901401007387 */ /* 0x0083e80000100a00 */
[----:B-1----:R-:W3:Y:S04]  /*c0bf0*/  LDL.LU R20, [R1+0x838] ;  /* 0x0008380001147983 */ /* 0x002ee80000300800 */
[----:B------:R-:W2:Y:S04]  /*c0c00*/  LDL.LU R21, [R1+0x718] ;  /* 0x0007180001157983 */ /* 0x000ea80000300800 */
        /* <DEDUP_REMOVED lines=11> */
[----:B------:R-:W-:Y:S04]  /*c0cc0*/  STL.64 [R1+0xa0], R8 ;  /* 0x0000a00801007387 */ /* 0x000fe80000100a00 */
[----:B------:R-:W-:Y:S04]  /*c0cd0*/  STL [R1+0xac], R11 ;  /* 0x0000ac0b01007387 */ /* 0x000fe80000100800 */
[----:B------:R-:W1:Y:S04]  /*c0ce0*/  LDS.128 R8, [R25+0x400] ;  /* 0x0004000019087984 */ /* 0x000e680000000c00 */
[----:B------:R0:W-:Y:S01]  /*c0cf0*/  STL [R1+0x3288], R0 ;  /* 0x0032880001007387 */ /* 0x0001e20000100800 */
[----:B------:R-:W-:Y:S06]  /*c0d00*/  BAR.SYNC.DEFER_BLOCKING 0x0 ;  /* 0x0000000000007b1d */ /* 0x000fec0000010000 */
[----:B0-----:R-:W2:Y:S04]  /*c0d10*/  LDL.LU R0, [R1+0x780] ;  /* 0x0007800001007983 */ /* 0x001ea80000300800 */
[----:B-1----:R-:W-:Y:S01]  /*c0d20*/  STL.64 [R1+0x90], R8 ;  /* 0x0000900801007387 */ /* 0x002fe20000100a00 */
[----:B------:R-:W-:-:S03]  /*c0d30*/  IMAD.MOV.U32 R2, RZ, RZ, R10 ;  /* 0x000000ffff027224 */ /* 0x000fc600078e000a */
[----:B------:R0:W-:Y:S04]  /*c0d40*/  STL [R1+0x9c], R11 ;  /* 0x00009c0b01007387 */ /* 0x0001e80000100800 */
[----:B0-----:R-:W2:Y:S04]  /*c0d50*/  LDL.LU.64 R10, [R1+0x32b8] ;  /* 0x0032b800010a7983 */ /* 0x001ea80000300a00 */
[----:B------:R-:W2:Y:S04]  /*c0d60*/  LDL.LU.64 R8, [R1+0x32b0] ;  /* 0x0032b00001087983 */ /* 0x000ea80000300a00 */
[----:B------:R0:W-:Y:S04]  /*c0d70*/  STSM.16.M88.4 [R27], R4 ;  /* 0x000000041b007844 */ /* 0x0001e80000000200 */
[----:B0-----:R-:W3:Y:S04]  /*c0d80*/  LDL.LU R4, [R1+0xdac] ;  /* 0x000dac0001047983 */ /* 0x001ee80000300800 */
[----:B------:R-:W3:Y:S04]  /*c0d90*/  LDL.LU R5, [R1+0x728] ;  /* 0x0007280001057983 */ /* 0x000ee80000300800 */
[----:B------:R-:W3:Y:S04]  /*c0da0*/  LDL.LU R6, [R1+0x83c] ;  /* 0x00083c0001067983 */ /* 0x000ee80000300800 */
[----:B------:R-:W4:Y:S04]  /*c0db0*/  LDL.LU R7, [R1+0x71c] ;  /* 0x00071c0001077983 */ /* 0x000f280000300800 */
[----:B--2---:R0:W-:Y:S04]  /*c0dc0*/  STSM.16.M88.4 [R27+0x200], R8 ;  /* 0x000200081b007844 */ /* 0x0041e80000000200 */
[----:B0-----:R-:W2:Y:S04]  /*c0dd0*/  LDL.LU R8, [R1+0x1488] ;  /* 0x0014880001087983 */ /* 0x001ea80000300800 */
        /* <DEDUP_REMOVED lines=9> */
[----:B-----5:R-:W-:Y:S02]  /*c0e70*/  PRMT R4, R4, 0x5410, R11 ;  /* 0x0000541004047816 */ /* 0x020fe4000000000b */
[----:B------:R-:W-:Y:S02]  /*c0e80*/  PRMT R11, R3, 0x5410, R23 ;  /* 0x00005410030b7816 */ /* 0x000fe40000000017 */
[----:B------:R-:W0:Y:S01]  /*c0e90*/  LDS.128 R20, [R25] ;  /* 0x0000000019147984 */ /* 0x000e220000000c00 */
[----:B--2---:R-:W-:-:S03]  /*c0ea0*/  PRMT R9, R9, 0x5410, R16 ;  /* 0x0000541009097816 */ /* 0x004fc60000000010 */
[----:B------:R-:W2:Y:S01]  /*c0eb0*/  LDL.LU R16, [R1+0x32a4] ;  /* 0x0032a40001107983 */ /* 0x000ea20000300800 */
[----:B0-----:R-:W-:Y:S01]  /*c0ec0*/  IMAD.MOV.U32 R3, RZ, RZ, R23 ;  /* 0x000000ffff037224 */ /* 0x001fe200078e0017 */
[----:B--2---:R-:W-:Y:S02]  /*c0ed0*/  PRMT R10, R10, 0x5410, R16 ;  /* 0x000054100a0a7816 */ /* 0x004fe40000000010 */
[----:B------:R-:W2:Y:S04]  /*c0ee0*/  LDL.LU R16, [R1+0x32a0] ;  /* 0x0032a00001107983 */ /* 0x000ea80000300800 */
[----:B------:R-:W-:Y:S04]  /*c0ef0*/  STL.64 [R1+0x80], R20 ;  /* 0x0000801401007387 */ /* 0x000fe80000100a00 */
[----:B------:R-:W-:Y:S04]  /*c0f00*/  STL [R1+0x88], R22 ;  /* 0x0000881601007387 */ /* 0x000fe80000100800 */
[----:B------:R-:W0:Y:S04]  /*c0f10*/  LDS.128 R20, [R25+0x400] ;  /* 0x0004000019147984 */ /* 0x000e280000000c00 */
[----:B------:R1:W-:Y:S01]  /*c0f20*/  STL.64 [R1+0x3068], R2 ;  /* 0x0030680201007387 */ /* 0x0003e20000100a00 */
[----:B------:R-:W-:Y:S06]  /*c0f30*/  BAR.SYNC.DEFER_BLOCKING 0x0 ;  /* 0x0000000000007b1d */ /* 0x000fec0000010000 */
[----:B-1----:R-:W3:Y:S04]  /*c0f40*/  LDL.LU R2, [R1+0x784] ;  /* 0x0007840001027983 */ /* 0x002ee80000300800 */
[----:B------:R-:W3:Y:S04]  /*c0f50*/  LDL.LU R3, [R1+0x14ac] ;  /* 0x0014ac0001037983 */ /* 0x000ee80000300800 */
[----:B0-----:R-:W-:Y:S04]  /*c0f60*/  STL.64 [R1+0x70], R20 ;  /* 0x0000701401007387 */ /* 0x001fe80000100a00 */
[----:B------:R0:W-:Y:S04]  /*c0f70*/  STL.64 [R1+0x78], R22 ;  /* 0x0000781601007387 */ /* 0x0001e80000100a00 */
[----:B0-----:R-:W4:Y:S04]  /*c0f80*/  LDL.LU.64 R22, [R1+0x3298] ;  /* 0x0032980001167983 */ /* 0x001f280000300a00 */
[----:B------:R-:W5:Y:S04]  /*c0f90*/  LDL.LU.64 R20, [R1+0x3290] ;  /* 0x0032900001147983 */ /* 0x000f680000300a00 */
[----:B------:R0:W-:Y:S04]  /*c0fa0*/  STSM.16.M88.4 [R27], R4 ;  /* 0x000000041b007844 */ /* 0x0001e80000000200 */
[----:B------:R1:W-:Y:S01]  /*c0fb0*/  STSM.16.M88.4 [R27+0x200], R8 ;  /* 0x000200081b007844 */ /* 0x0003e20000000200 */
[----:B0-----:R-:W-:-:S02]  /*c0fc0*/  PRMT R5, R14, 0x5410, R15 ;  /* 0x000054100e057816 */ /* 0x001fc4000000000f */
[----:B------:R-:W-:Y:S02]  /*c0fd0*/  PRMT R6, R13, 0x5410, R26 ;  /* 0x000054100d067816 */ /* 0x000fe4000000001a */
[----:B------:R-:W-:Y:S01]  /*c0fe0*/  PRMT R7, R17, 0x5410, R12 ;  /* 0x0000541011077816 */ /* 0x000fe2000000000c */
[----:B------:R-:W-:Y:S06]  /*c0ff0*/  BAR.SYNC.DEFER_BLOCKING 0x0 ;  /* 0x0000000000007b1d */ /* 0x000fec0000010000 */
[----:B------:R-:W0:Y:S01]  /*c1000*/  LDS.128 R12, [R25] ;  /* 0x00000000190c7984 */ /* 0x000e220000000c00 */
[----:B-1----:R-:W-:-:S03]  /*c1010*/  PRMT R11, R28, 0x5410, R19 ;  /* 0x000054101c0b7816 */ /* 0x002fc60000000013 */
[----:B0-----:R-:W-:Y:S01]  /*c1020*/  STL [R1+0x60], R12 ;  /* 0x0000600c01007387 */ /* 0x001fe20000100800 */
[----:B------:R-:W-:-:S03]  /*c1030*/  IMAD.MOV.U32 R17, RZ, RZ, R13 ;  /* 0x000000ffff117224 */ /* 0x000fc600078e000d */
[----:B------:R-:W-:Y:S01]  /*c1040*/  STL [R1+0x6c], R15 ;  /* 0x00006c0f01007387 */ /* 0x000fe20000100800 */
[----:B------:R-:W-:Y:S02]  /*c1050*/  PRMT R4, R24, 0x5410, R29 ;  /* 0x0000541018047816 */ /* 0x000fe4000000001d */
[----:B---3--:R-:W-:Y:S01]  /*c1060*/  PRMT R8, R3, 0x5410, R2 ;  /* 0x0000541003087816 */ /* 0x008fe20000000002 */
[----:B------:R-:W-:Y:S02]  /*c1070*/  IMAD.MOV.U32 R2, RZ, RZ, R14 ;  /* 0x000000ffff027224 */ /* 0x000fe400078e000e */
[----:B------:R-:W0:Y:S01]  /*c1080*/  LDS.128 R12, [R25+0x400] ;  /* 0x00040000190c7984 */ /* 0x000e220000000c00 */
[----:B------:R-:W-:Y:S01]  /*c1090*/  BAR.SYNC.DEFER_BLOCKING 0x0 ;  /* 0x0000000000007b1d */ /* 0x000fe20000010000 */
[----:B-----5:R-:W-:-:S05]  /*c10a0*/  PRMT R9, R20, 0x5410, R0 ;  /* 0x0000541014097816 */ /* 0x020fca0000000000 */
[----:B------:R-:W3:Y:S04]  /*c10b0*/  LDL.LU R0, [R1+0x7c0] ;  /* 0x0007c00001007983 */ /* 0x000ee80000300800 */
[----:B------:R-:W5:Y:S04]  /*c10c0*/  LDL.LU R28, [R1+0x7b0] ;  /* 0x0007b000011c7983 */ /* 0x000f680000300800 */
[----:B------:R-:W3:Y:S04]  /*c10d0*/  LDL.LU R26, [R1+0x7ac] ;  /* 0x0007ac00011a7983 */ /* 0x000ee80000300800 */
[----:B--2---:R1:W-:Y:S01]  /*c10e0*/  STL.64 [R1+0x3028], R16 ;  /* 0x0030281001007387 */ /* 0x0043e20000100a00 */
[----:B------:R-:W-:-:S03]  /*c10f0*/  PRMT R10, R18, 0x5410, R21 ;  /* 0x00005410120a7816 */ /* 0x000fc60000000015 */
[----:B-1----:R-:W2:Y:S04]  /*c1100*/  LDL.LU R16, [R1+0x644] ;  /* 0x0006440001107983 */ /* 0x002ea80000300800 */
[----:B------:R-:W2:Y:S04]  /*c1110*/  LDL.LU R17, [R1+0x7ec] ;  /* 0x0007ec0001117983 */ /* 0x000ea80000300800 */
[----:B------:R-:W2:Y:S04]  /*c1120*/  LDL.LU R3, [R1+0x173c] ;  /* 0x00173c0001037983 */ /* 0x000ea80000300800 */
[----:B0-----:R0:W-:Y:S04]  /*c1130*/  STL.64 [R1+0x50], R12 ;  /* 0x0000500c01007387 */ /* 0x0011e80000100a00 */
[----:B------:R-:W-:Y:S04]  /*c1140*/  STL.64 [R1+0x58], R14 ;  /* 0x0000580e01007387 */ /* 0x000fe80000100a00 */
[----:B------:R-:W2:Y:S04]  /*c1150*/  LDL.LU R29, [R1+0x7e8] ;  /* 0x0007e800011d7983 */ /* 0x000ea80000300800 */
[----:B------:R-:W2:Y:S04]  /*c1160*/  LDL.LU R24, [R1+0x151c] ;  /* 0x00151c0001187983 */ /* 0x000ea80000300800 */
[----:B------:R-:W2:Y:S04]  /*c1170*/  LDL.LU R19, [R1+0x1518] ;  /* 0x0015180001137983 */ /* 0x000ea80000300800 */
[----:B0-----:R-:W2:Y:S04]  /*c1180*/  LDL.LU R12, [R1+0x14e4] ;  /* 0x0014e400010c7983 */ /* 0x001ea80000300800 */
[----:B------:R-:W2:Y:S04]  /*c1190*/  LDL.LU R20, [R1+0x7d4] ;  /* 0x0007d40001147983 */ /* 0x000ea80000300800 */
[----:B------:R-:W2:Y:S04]  /*c11a0*/  LDL.LU R13, [R1+0x14d8] ;  /* 0x0014d800010d7983 */ /* 0x000ea80000300800 */
[----:B------:R-:W2:Y:S04]  /*c11b0*/  LDL.LU R21, [R1+0x7cc] ;  /* 0x0007cc0001157983 */ /* 0x000ea80000300800 */
[----:B----4-:R0:W-:Y:S04]  /*c11c0*/  STL.64 [R1+0x3278], R22 ;  /* 0x0032781601007387 */ /* 0x0101e80000100a00 */
[----:B------:R-:W-:Y:S04]  /*c11d0*/  STSM.16.M88.4 [R27], R4 ;  /* 0x000000041b007844 */ /* 0x000fe80000000200 */
[----:B0-----:R-:W4:Y:S04]  /*c11e0*/  LDL.LU R22, [R1+0x14b0] ;  /* 0x0014b00001167983 */ /* 0x001f280000300800 */
[----:B------:R-:W3:Y:S04]  /*c11f0*/  LDL.LU R23, [R1+0x5c8] ;  /* 0x0005c80001177983 */ /* 0x000ee80000300800 */
[----:B------:R-:W-:Y:S01]  /*c1200*/  STSM.16.M88.4 [R27+0x200], R8 ;  /* 0x000200081b007844 */ /* 0x000fe20000000200 */
[----:B------:R-:W-:Y:S06]  /*c1210*/  BAR.SYNC.DEFER_BLOCKING 0x0 ;  /* 0x0000000000007b1d */ /* 0x000fec0000010000 */
[----:B--2---:R0:W-:Y:S04]  /*c1220*/  STL.64 [R1+0x3270], R20 ;  /* 0x0032701401007387 */ /* 0x0041e80000100a00 */
[----:B0-----:R-:W2:Y:S04]  /*c1230*/  LDL.LU R20, [R1+0x14b4] ;  /* 0x0014b40001147983 */ /* 0x001ea80000300800 */
[----:B------:R-:W4:Y:S04]  /*c1240*/  LDL.LU R21, [R1+0x798] ;  /* 0x0007980001157983 */ /* 0x000f280000300800 */
[----:B------:R-:W2:Y:S04]  /*c1250*/  LDL.LU R14, [R1+0x14d4] ;  /* 0x0014d400010e7983 */ /* 0x000ea80000300800 */
[----:B------:R-:W2:Y:S04]  /*c1260*/  LDL.LU R18, [R1+0x5cc] ;  /* 0x0005cc0001127983 */ /* 0x000ea80000300800 */
[----:B------:R-:W2:Y:S04]  /*c1270*/  LDL.LU R15, [R1+0x650] ;  /* 0x00065000010f7983 */ /* 0x000ea80000300800 */
[----:B------:R-:W2:Y:S04]  /*c1280*/  LDL.LU R4, [R1+0x14bc] ;  /* 0x0014bc0001047983 */ /* 0x000ea80000300800 */
[----:B------:R-:W2:Y:S04]  /*c1290*/  LDL.LU R5, [R1+0x7a0] ;  /* 0x0007a00001057983 */ /* 0x000ea80000300800 */
[----:B------:R-:W2:Y:S04]  /*c12a0*/  LDL.LU R6, [R1+0x14b8] ;  /* 0x0014b80001067983 */ /* 0x000ea80000300800 */
[----:B------:R-:W3:Y:S04]  /*c12b0*/  LDL.LU R7, [R1+0x79c] ;  /* 0x00079c0001077983 */ /* 0x000ee80000300800 */
[----:B------:R-:W5:Y:S04]  /*c12c0*/  LDL.LU R8, [R1+0x14d0] ;  /* 0x0014d00001087983 */ /* 0x000f680000300800 */
[----:B------:R-:W5:Y:S04]  /*c12d0*/  LDL.LU R9, [R1+0x14cc] ;  /* 0x0014cc0001097983 */ /* 0x000f680000300800 */
[----:B------:R-:W5:Y:S04]  /*c12e0*/  LDL.LU R10, [R1+0x14c8] ;  /* 0x0014c800010a7983 */ /* 0x000f680000300800 */
[----:B------:R-:W5:Y:S01]  /*c12f0*/  LDL.LU R11, [R1+0x7a4] ;  /* 0x0007a400010b7983 */ /* 0x000f620000300800 */
[----:B--2---:R-:W-:-:S02]  /*c1300*/  PRMT R5, R6, 0x5410, R5 ;  /* 0x0000541006057816 */ /* 0x004fc40000000005 */
[----:B---3--:R-:W-:Y:S02]  /*c1310*/  PRMT R6, R20, 0x5410, R7 ;  /* 0x0000541014067816 */ /* 0x008fe40000000007 */
[----:B----4-:R-:W-:Y:S02]  /*c1320*/  PRMT R7, R22, 0x5410, R21 ;  /* 0x0000541016077816 */ /* 0x010fe40000000015 */
[----:B-----5:R-:W-:Y:S02]  /*c1330*/  PRMT R4, R4, 0x5410, R11 ;  /* 0x0000541004047816 */ /* 0x020fe4000000000b */
[----:B------:R-:W-:Y:S02]  /*c1340*/  PRMT R11, R16, 0x5410, R23 ;  /* 0x00005410100b7816 */ /* 0x000fe40000000017 */
[----:B------:R-:W0:Y:S01]  /*c1350*/  LDS.128 R20, [R25] ;  /* 0x0000000019147984 */ /* 0x000e220000000c00 */
[----:B------:R-:W-:Y:S02]  /*c1360*/  PRMT R8, R8, 0x5410, R0 ;  /* 0x0000541008087816 */ /* 0x000fe40000000000 */
[----:B------:R-:W-:Y:S01]  /*c1370*/  PRMT R9, R9, 0x5410, R28 ;  /* 0x0000541009097816 */ /* 0x000fe2000000001c */
[----:B------:R-:W2:Y:S01]  /*c1380*/  LDL.LU R0, [R1+0x3288] ;  /* 0x0032880001007983 */ /* 0x000ea20000300800 */
[----:B------:R-:W-:-:S03]  /*c1390*/  PRMT R10, R10, 0x5410, R26 ;  /* 0x000054100a0a7816 */ /* 0x000fc6000000001a */
[----:B------:R-:W3:Y:S04]  /*c13a0*/  LDL.LU R28, [R1+0x3284] ;  /* 0x00328400011c7983 */ /* 0x000ee80000300800 */
[----:B------:R-:W4:Y:S04]  /*c13b0*/  LDL.LU R26, [R1+0x3280] ;  /* 0x00328000011a7983 */ /* 0x000f280000300800 */
[----:B0-----:R-:W-:Y:S04]  /*c13c0*/  STL.64 [R1+0x40], R20 ;  /* 0x0000401401007387 */ /* 0x001fe80000100a00 */
[----:B------:R-:W-:Y:S04]  /*c13d0*/  STL.64 [R1+0x48], R22 ;  /* 0x0000481601007387 */ /* 0x000fe80000100a00 */
[----:B------:R-:W0:Y:S01]  /*c13e0*/  LDS.128 R20, [R25+0x400] ;  /* 0x0004000019147984 */ /* 0x000e220000000c00 */
[----:B------:R-:W-:Y:S06]  /*c13f0*/  BAR.SYNC.DEFER_BLOCKING 0x0 ;  /* 0x0000000000007b1d */ /* 0x000fec0000010000 */
[----:B------:R-:W-:Y:S04]  /*c1400*/  STSM.16.M88.4 [R27], R4 ;  /* 0x000000041b007844 */ /* 0x000fe80000000200 */
[----:B0-----:R-:W-:Y:S04]  /*c1410*/  STL.64 [R1+0x30], R20 ;  /* 0x0000301401007387 */ /* 0x001fe80000100a00 */
[----:B------:R0:W-:Y:S04]  /*c1420*/  STL.64 [R1+0x38], R22 ;  /* 0x0000381601007387 */ /* 0x0001e80000100a00 */
[----:B0-----:R-:W5:Y:S04]  /*c1430*/  LDL.LU.64 R22, [R1+0x3278] ;  /* 0x0032780001167983 */ /* 0x001f680000300a00 */
[----:B------:R-:W2:Y:S04]  /*c1440*/  LDL.LU.64 R20, [R1+0x3270] ;  /* 0x0032700001147983 */ /* 0x000ea80000300a00 */
[----:B------:R-:W2:Y:S04]  /*c1450*/  LDL.LU R4, [R1+0x7e0] ;  /* 0x0007e00001047983 */ /* 0x000ea80000300800 */
[----:B------:R-:W3:Y:S04]  /*c1460*/  LDL.LU R5, [R1+0x7dc] ;  /* 0x0007dc0001057983 */ /* 0x000ee80000300800 */
[----:B------:R-:W3:Y:S04]  /*c1470*/  LDL.LU R6, [R1+0x1504] ;  /* 0x0015040001067983 */ /* 0x000ee80000300800 */
[----:B------:R-:W4:Y:S04]  /*c1480*/  LDL.LU R7, [R1+0x7d8] ;  /* 0x0007d80001077983 */ /* 0x000f280000300800 */
[----:B------:R0:W-:Y:S04]  /*c1490*/  STSM.16.M88.4 [R27+0x200], R8 ;  /* 0x000200081b007844 */ /* 0x0001e80000000200 */
[----:B------:R-:W5:Y:S01]  /*c14a0*/  LDL.LU R16, [R1+0x804] ;  /* 0x0008040001107983 */ /* 0x000f620000300800 */
[----:B0-----:R-:W-:-:S03]  /*c14b0*/  PRMT R8, R3, 0x5410, R17 ;  /* 0x0000541003087816 */ /* 0x001fc60000000011 */
[----:B------:R-:W5:Y:S01]  /*c14c0*/  LDL.LU R17, [R1+0x1744] ;  /* 0x0017440001117983 */ /* 0x000f620000300800 */
[----:B------:R-:W-:-:S03]  /*c14d0*/  PRMT R9, R24, 0x5410, R29 ;  /* 0x0000541018097816 */ /* 0x000fc6000000001d */
[----:B------:R-:W5:Y:S04]  /*c14e0*/  LDL.LU R3, [R1+0x800] ;  /* 0x0008000001037983 */ /* 0x000f680000300800 */
[----:B------:R-:W5:Y:S04]  /*c14f0*/  LDL.LU R29, [R1+0x1740] ;  /* 0x00174000011d7983 */ /* 0x000f680000300800 */
[----:B------:R-:W5:Y:S01]  /*c1500*/  LDL.LU R24, [R1+0x1a0] ;  /* 0x0001a00001187983 */ /* 0x000f620000300800 */
[----:B------:R-:W-:Y:S01]  /*c1510*/  PRMT R15, R15, 0x5410, R18 ;  /* 0x000054100f0f7816 */ /* 0x000fe20000000012 */
[----:B------:R-:W-:Y:S01]  /*c1520*/  BAR.SYNC.DEFER_BLOCKING 0x0 ;  /* 0x0000000000007b1d */ /* 0x000fe20000010000 */
[----:B--2---:R-:W-:-:S05]  /*c1530*/  PRMT R10, R19, 0x5410, R4 ;  /* 0x00005410130a7816 */ /* 0x004fca0000000004 */
[----:B------:R-:W2:Y:S01]  /*c1540*/  LDL.LU R19, [R1+0x4] ;  /* 0x0000040001137983 */ /* 0x000ea20000300800 */
[----:B---3--:R-:W-:Y:S02]  /*c1550*/  PRMT R11, R6, 0x5410, R5 ;  /* 0x00005410060b7816 */ /* 0x008fe40000000005 */
[----:B----4-:R-:W-:Y:S02]  /*c1560*/  PRMT R12, R12, 0x5410, R7 ;  /* 0x000054100c0c7816 */ /* 0x010fe40000000007 */
[----:B------:R-:W0:Y:S01]  /*c1570*/  LDS.128 R4, [R25] ;  /* 0x0000000019047984 */ /* 0x000e220000000c00 */
[----:B------:R-:W-:-:S03]  /*c1580*/  PRMT R13, R13, 0x5410, R20 ;  /* 0x000054100d0d7816 */ /* 0x000fc60000000014 */
[----:B0-----:R-:W-:Y:S04]  /*c1590*/  STL.64 [R1+0x20], R4 ;  /* 0x0000200401007387 */ /* 0x001fe80000100a00 */
[----:B------:R-:W-:Y:S04]  /*c15a0*/  STL.64 [R1+0x28], R6 ;  /* 0x0000280601007387 */ /* 0x000fe80000100a00 */
[----:B------:R-:W0:Y:S01]  /*c15b0*/  LDS.128 R4, [R25+0x400] ;  /* 0x0004000019047984 */ /* 0x000e220000000c00 */
[----:B------:R-:W-:Y:S01]  /*c15c0*/  PRMT R14, R14, 0x5410, R21 ;  /* 0x000054100e0e7816 */ /* 0x000fe20000000015 */
[----:B------:R-:W-:Y:S06]  /*c15d0*/  BAR.SYNC.DEFER_BLOCKING 0x0 ;  /* 0x0000000000007b1d */ /* 0x000fec0000010000 */
[----:B------:R1:W-:Y:S04]  /*c15e0*/  STSM.16.M88.4 [R27], R12 ;  /* 0x0000000c1b007844 */ /* 0x0003e80000000200 */
[----:B0-----:R-:W-:Y:S04]  /*c15f0*/  STL.64 [R1+0x10], R4 ;  /* 0x0000100401007387 */ /* 0x001fe80000100a00 */
[----:B------:R-:W-:Y:S04]  /*c1600*/  STL.64 [R1+0x18], R6 ;  /* 0x0000180601007387 */ /* 0x000fe80000100a00 */
[----:B-1----:R-:W3:Y:S04]  /*c1610*/  LDL.LU R15, [R1+0x1750] ;  /* 0x00175000010f7983 */ /* 0x002ee80000300800 */
[----:B------:R-:W4:Y:S04]  /*c1620*/  LDL.LU R12, [R1+0x174c] ;  /* 0x00174c00010c7983 */ /* 0x000f280000300800 */
[----:B------:R-:W4:Y:S04]  /*c1630*/  LDL.LU R13, [R1+0x808] ;  /* 0x00080800010d7983 */ /* 0x000f280000300800 */
[----:B------:R-:W3:Y:S04]  /*c1640*/  LDL.LU R14, [R1+0x1748] ;  /* 0x00174800010e7983 */ /* 0x000ee80000300800 */
[----:B------:R-:W-:Y:S01]  /*c1650*/  STSM.16.M88.4 [R27+0x200], R8 ;  /* 0x000200081b007844 */ /* 0x000fe20000000200 */
[----:B------:R-:W-:Y:S06]  /*c1660*/  BAR.SYNC.DEFER_BLOCKING 0x0 ;  /* 0x0000000000007b1d */ /* 0x000fec0000010000 */
[----:B------:R-:W0:Y:S04]  /*c1670*/  LDS.128 R4, [R25] ;  /* 0x0000000019047984 */ /* 0x000e280000000c00 */
[----:B---3--:R-:W-:Y:S04]  /*c1680*/  STL.64 [R1+0x3250], R14 ;  /* 0x0032500e01007387 */ /* 0x008fe80000100a00 */
[----:B----4-:R1:W-:Y:S04]  /*c1690*/  STL.64 [R1+0x3248], R12 ;  /* 0x0032480c01007387 */ /* 0x0103e80000100a00 */
[----:B-1----:R-:W3:Y:S04]  /*c16a0*/  LDL.LU R12, [R1+0x1c0] ;  /* 0x0001c000010c7983 */ /* 0x002ee80000300800 */
[----:B------:R-:W3:Y:S04]  /*c16b0*/  LDL.LU R13, [R1+0x1c4] ;  /* 0x0001c400010d7983 */ /* 0x000ee80000300800 */
[----:B------:R-:W3:Y:S04]  /*c16c0*/  LDL.LU R14, [R1+0x1c8] ;  /* 0x0001c800010e7983 */ /* 0x000ee80000300800 */
[----:B------:R-:W4:Y:S04]  /*c16d0*/  LDL.LU R8, [R1+0x81c] ;  /* 0x00081c0001087983 */ /* 0x000f280000300800 */
[----:B------:R-:W4:Y:S04]  /*c16e0*/  LDL.LU R9, [R1+0x1754] ;  /* 0x0017540001097983 */ /* 0x000f280000300800 */
[----:B------:R-:W3:Y:S04]  /*c16f0*/  LDL.LU R10, [R1+0x810] ;  /* 0x00081000010a7983 */ /* 0x000ee80000300800 */
[----:B------:R-:W3:Y:S01]  /*c1700*/  LDL.LU R11, [R1+0x80c] ;  /* 0x00080c00010b7983 */ /* 0x000ee20000300800 */
[----:B--2---:R-:W-:-:S03]  /*c1710*/  PRMT R15, R19, 0x5410, R26 ;  /* 0x00005410130f7816 */ /* 0x004fc6000000001a */
[----:B---3--:R-:W-:Y:S04]  /*c1720*/  STL.64 [R1+0x3260], R10 ;  /* 0x0032600a01007387 */ /* 0x008fe80000100a00 */
[----:B----4-:R1:W-:Y:S04]  /*c1730*/  STL.64 [R1+0x3258], R8 ;  /* 0x0032580801007387 */ /* 0x0103e80000100a00 */
[----:B-1----:R-:W2:Y:S04]  /*c1740*/  LDL.LU R8, [R1+0x1b0] ;  /* 0x0001b00001087983 */ /* 0x002ea80000300800 */
[----:B------:R-:W2:Y:S04]  /*c1750*/  LDL.LU R9, [R1+0x1b4] ;  /* 0x0001b40001097983 */ /* 0x000ea80000300800 */
[----:B------:R-:W2:Y:S04]  /*c1760*/  LDL.LU R10, [R1+0x1b8] ;  /* 0x0001b800010a7983 */ /* 0x000ea80000300800 */
[----:B------:R-:W2:Y:S04]  /*c1770*/  LDL.LU R11, [R1+0x1bc] ;  /* 0x0001bc00010b7983 */ /* 0x000ea80000300800 */
[----:B------:R-:W5:Y:S04]  /*c1780*/  LDL.LU R26, [R1+0x3268] ;  /* 0x00326800011a7983 */ /* 0x000f680000300800 */
[----:B------:R-:W3:Y:S04]  /*c1790*/  LDL.LU.64 R20, [R1+0x1478] ;  /* 0x0014780001147983 */ /* 0x000ee80000300a00 */
[----:B------:R-:W4:Y:S04]  /*c17a0*/  LDL.LU.64 R18, [R1+0x1470] ;  /* 0x0014700001127983 */ /* 0x000f280000300a00 */
[----:B0-----:R-:W-:Y:S04]  /*c17b0*/  STL.64 [R1], R4 ;  /* 0x0000000401007387 */ /* 0x001fe80000100a00 */
[----:B------:R-:W-:Y:S04]  /*c17c0*/  STL.64 [R1+0x8], R6 ;  /* 0x0000080601007387 */ /* 0x000fe80000100a00 */
[----:B------:R-:W0:Y:S01]  /*c17d0*/  LDS.128 R4, [R25+0x400] ;  /* 0x0004000019047984 */ /* 0x000e220000000c00 */
[----:B------:R-:W-:Y:S06]  /*c17e0*/  BAR.SYNC.DEFER_BLOCKING 0x0 ;  /* 0x0000000000007b1d */ /* 0x000fec0000010000 */
[----:B0-----:R0:W-:Y:S04]  /*c17f0*/  STL [R1+0x2fe4], R4 ;  /* 0x002fe40401007387 */ /* 0x0011e80000100800 */
[----:B0-----:R-:W3:Y:S04]  /*c1800*/  LDL.LU R4, [R1+0x1758] ;  /* 0x0017580001047983 */ /* 0x001ee80000300800 */
[----:B------:R0:W-:Y:S04]  /*c1810*/  STL [R1+0x2fe0], R5 ;  /* 0x002fe00501007387 */ /* 0x0001e80000100800 */
[----:B0-----:R-:W3:Y:S04]  /*c1820*/  LDL.LU R5, [R1+0x830] ;  /* 0x0008300001057983 */ /* 0x001ee80000300800 */
[----:B------:R-:W-:Y:S04]  /*c1830*/  STL.64 [R1+0x2fd8], R6 ;  /* 0x002fd80601007387 */ /* 0x000fe80000100a00 */
[----:B--2---:R0:W-:Y:S04]  /*c1840*/  STSM.16.M88.4 [R27], R8 ;  /* 0x000000081b007844 */ /* 0x0041e80000000200 */
[----:B------:R1:W-:Y:S04]  /*c1850*/  STSM.16.M88.4 [R27+0x200], R12 ;  /* 0x0002000c1b007844 */ /* 0x0003e80000000200 */
[----:B0-----:R-:W2:Y:S04]  /*c1860*/  LDL.LU.64 R10, [R1+0x3260] ;  /* 0x00326000010a7983 */ /* 0x001ea80000300a00 */
[----:B------:R-:W2:Y:S04]  /*c1870*/  LDL.LU.64 R8, [R1+0x3258] ;  /* 0x0032580001087983 */ /* 0x000ea80000300a00 */
[----:B-1----:R-:W4:Y:S04]  /*c1880*/  LDL.LU.64 R14, [R1+0x3250] ;  /* 0x00325000010e7983 */ /* 0x002f280000300a00 */
[----:B------:R-:W5:Y:S01]  /*c1890*/  LDL.LU.64 R12, [R1+0x3248] ;  /* 0x00324800010c7983 */ /* 0x000f620000300a00 */
[----:B---3--:R-:W-:Y:S01]  /*c18a0*/  PRMT R6, R4, 0x5410, R5 ;  /* 0x0000541004067816 */ /* 0x008fe20000000005 */
[----:B------:R-:W-:Y:S01]  /*c18b0*/  BAR.SYNC.DEFER_BLOCKING 0x0 ;  /* 0x0000000000007b1d */ /* 0x000fe20000010000 */
[----:B--2---:R-:W-:-:S02]  /*c18c0*/  PRMT R7, R9, 0x5410, R8 ;  /* 0x0000541009077816 */ /* 0x004fc40000000008 */
[----:B----4-:R-:W-:Y:S02]  /*c18d0*/  PRMT R15, R15, 0x5410, R10 ;  /* 0x000054100f0f7816 */ /* 0x010fe4000000000a */
[----:B-----5:R-:W-:Y:S02]  /*c18e0*/  PRMT R4, R12, 0x5410, R11 ;  /* 0x000054100c047816 */ /* 0x020fe4000000000b */
[----:B------:R-:W0:Y:S01]  /*c18f0*/  LDS.128 R8, [R25] ;  /* 0x0000000019087984 */ /* 0x000e220000000c00 */
[----:B------:R-:W-:Y:S02]  /*c1900*/  PRMT R5, R14, 0x5410, R13 ;  /* 0x000054100e057816 */ /* 0x000fe4000000000d */
[----:B------:R-:W-:Y:S02]  /*c1910*/  PRMT R12, R26, 0x5410, R23 ;  /* 0x000054101a0c7816 */ /* 0x000fe40000000017 */
[----:B------:R-:W-:Y:S01]  /*c1920*/  PRMT R14, R17, 0x5410, R16 ;  /* 0x00005410110e7816 */ /* 0x000fe20000000010 */
[----:B------:R-:W2:Y:S01]  /*c1930*/  LDL.LU R23, [R1+0x3244] ;  /* 0x0032440001177983 */ /* 0x000ea20000300800 */
[----:B------:R-:W-:-:S03]  /*c1940*/  PRMT R13, R29, 0x5410, R3 ;  /* 0x000054101d0d7816 */ /* 0x000fc60000000003 */
[----:B------:R-:W3:Y:S04]  /*c1950*/  LDL.LU R26, [R1+0x3240] ;  /* 0x00324000011a7983 */ /* 0x000ee80000300800 */
[----:B0-----:R0:W-:Y:S04]  /*c1960*/  STL.64 [R1+0x2ff0], R8 ;  /* 0x002ff00801007387 */ /* 0x0011e80000100a00 */
[----:B------:R1:W-:Y:S04]  /*c1970*/  STL [R1+0x2fe8], R10 ;  /* 0x002fe80a01007387 */ /* 0x0003e80000100800 */
[----:B------:R4:W-:Y:S01]  /*c1980*/  STL [R1+0x2fd0], R11 ;  /* 0x002fd00b01007387 */ /* 0x0009e20000100800 */
[----:B0-----:R-:W-:-:S02]  /*c1990*/  IMAD.MOV.U32 R8, RZ, RZ, R15 ;  /* 0x000000ffff087224 */ /* 0x001fc400078e000f */
[----:B------:R-:W-:Y:S02]  /*c19a0*/  IMAD.MOV.U32 R9, RZ, RZ, R14 ;  /* 0x000000ffff097224 */ /* 0x000fe400078e000e */
[----:B-1----:R-:W-:Y:S02]  /*c19b0*/  IMAD.MOV.U32 R10, RZ, RZ, R13 ;  /* 0x000000ffff0a7224 */ /* 0x002fe400078e000d */
[----:B----4-:R-:W-:Y:S02]  /*c19c0*/  IMAD.MOV.U32 R11, RZ, RZ, R12 ;  /* 0x000000ffff0b7224 */ /* 0x010fe400078e000c */
[----:B------:R0:W1:Y:S01]  /*c19d0*/  LDS.128 R12, [R25+0x400] ;  /* 0x00040000190c7984 */ /* 0x0000620000000c00 */
[----:B------:R-:W-:Y:S01]  /*c19e0*/  BAR.SYNC.DEFER_BLOCKING 0x0 ;  /* 0x0000000000007b1d */ /* 0x000fe20000010000 */
[----:B------:R-:W-:-:S05]  /*c19f0*/  PRMT R3, R24, 0x7770, RZ ;  /* 0x0000777018037816 */ /* 0x000fca00000000ff */
[----:B0-----:R-:W4:Y:S04]  /*c1a00*/  LDL.LU R25, [R1+0x323c] ;  /* 0x00323c0001197983 */ /* 0x001f280000300800 */
[----:B------:R-:W-:Y:S04]  /*c1a10*/  STSM.16.M88.4 [R27], R8 ;  /* 0x000000081b007844 */ /* 0x000fe80000000200 */
[----:B------:R0:W-:Y:S01]  /*c1a20*/  STSM.16.M88.4 [R27+0x200], R4 ;  /* 0x000200041b007844 */ /* 0x0001e20000000200 */
[----:B------:R-:W-:Y:S06]  /*c1a30*/  BAR.SYNC.DEFER_BLOCKING 0x0 ;  /* 0x0000000000007b1d */ /* 0x000fec0000010000 */
[----:B-1----:R-:W-:Y:S01]  /*c1a40*/  STL.64 [R1+0x3000], R12 ;  /* 0x0030000c01007387 */ /* 0x002fe20000100a00 */
[----:B0-----:R-:W-:-:S03]  /*c1a50*/  PRMT R27, R24, 0x7771, RZ ;  /* 0x00007771181b7816 */ /* 0x001fc600000000ff */
[----:B------:R-:W-:Y:S04]  /*c1a60*/  STL.64 [R1+0x2ff8], R14 ;  /* 0x002ff80e01007387 */ /* 0x000fe80000100a00 */
[----:B------:R-:W5:Y:S04]  /*c1a70*/  LDL.LU.64 R8, [R1+0x1468] ;  /* 0x0014680001087983 */ /* 0x000f680000300a00 */
[----:B------:R0:W-:Y:S04]  /*c1a80*/  @P5 STG.E.U8 desc[UR6][R20.64], R3 ;  /* 0x0000000314005986 */ /* 0x0001e8000c101106 */
[----:B------:R1:W-:Y:S04]  /*c1a90*/  @P6 STG.E.U8 desc[UR6][R18.64], R27 ;  /* 0x0000001b12006986 */ /* 0x0003e8000c101106 */
[----:B0-----:R-:W3:Y:S01]  /*c1aa0*/  LDL.LU.64 R20, [R1+0x1460] ;  /* 0x0014600001147983 */ /* 0x001ee20000300a00 */
[----:B-1----:R-:W-:-:S03]  /*c1ab0*/  IMAD.MOV.U32 R19, RZ, RZ, R28 ;  /* 0x000000ffff137224 */ /* 0x002fc600078e001c */
[----:B------:R-:W4:Y:S04]  /*c1ac0*/  LDL.LU.64 R28, [R1+0x1458] ;  /* 0x00145800011c7983 */ /* 0x000f280000300a00 */
[----:B------:R-:W4:Y:S04]  /*c1ad0*/  LDL.LU.64 R6, [R1+0x1450] ;  /* 0x0014500001067983 */ /* 0x000f280000300a00 */
[----:B------:R-:W4:Y:S04]  /*c1ae0*/  LDL.LU.64 R4, [R1+0x1448] ;  /* 0x0014480001047983 */ /* 0x000f280000300a00 */
[----:B------:R-:W4:Y:S01]  /*c1af0*/  LDL.LU R3, [R1+0x1a4] ;  /* 0x0001a40001037983 */ /* 0x000f220000300800 */
[----:B------:R-:W-:-:S03]  /*c1b00*/  PRMT R27, R24, 0x7772, RZ ;  /* 0x00007772181b7816 */ /* 0x000fc600000000ff */
[----:B------:R-:W4:Y:S04]  /*c1b10*/  LDL.LU.64 R16, [R1+0x1440] ;  /* 0x0014400001107983 */ /* 0x000f280000300a00 */
[----:B------:R-:W4:Y:S01]  /*c1b20*/  LDL.LU R18, [R1+0x1a8] ;  /* 0x0001a80001127983 */ /* 0x000f220000300800 */
[C---:B--2---:R-:W-:Y:S02]  /*c1b30*/  LOP3.LUT P3, RZ, R23.reuse, 0x4000000, RZ, 0xc0, !PT ;  /* 0x0400000017ff7812 */ /* 0x044fe4000786c0ff */
[C---:B------:R-:W-:Y:S02]  /*c1b40*/  LOP3.LUT P4, RZ, R23.reuse, 0x800000, RZ, 0xc0, !PT ;  /* 0x0080000017ff7812 */ /* 0x040fe4000788c0ff */
[----:B------:R-:W-:Y:S01]  /*c1b50*/  LOP3.LUT P5, RZ, R23, 0x200000, RZ, 0xc0, !PT ;  /* 0x0020000017ff7812 */ /* 0x000fe200078ac0ff */
[----:B------:R-:W-:Y:S08]  /*c1b60*/  STL.64 [R1+0x3180], R22 ;  /* 0x0031801601007387 */ /* 0x000ff00000100a00 */
[----:B-----5:R0:W-:Y:S02]  /*c1b70*/  @P3 STG.E.U8 desc[UR6][R8.64], R27 ;  /* 0x0000001b08003986 */ /* 0x0201e4000c101106 */
[----:B0-----:R-:W-:-:S02]  /*c1b80*/  PRMT R27, R24, 0x7773, RZ ;  /* 0x00007773181b7816 */ /* 0x001fc400000000ff */
[----:B------:R-:W2:Y:S04]  /*c1b90*/  LDL.LU R24, [R1+0x3238] ;  /* 0x0032380001187983 */ /* 0x000ea80000300800 */
[----:B---3--:R0:W-:Y:S04]  /*c1ba0*/  @P4 STG.E.U8 desc[UR6][R20.64], R27 ;  /* 0x0000001b14004986 */ /* 0x0081e8000c101106 */
[----:B0-----:R-:W3:Y:S01]  /*c1bb0*/  LDL.LU.64 R20, [R1+0x1438] ;  /* 0x0014380001147983 */ /* 0x001ee20000300a00 */
[----:B----4-:R-:W-:-:S05]  /*c1bc0*/  PRMT R27, R3, 0x7770, RZ ;  /* 0x00007770031b7816 */ /* 0x010fca00000000ff */
[----:B------:R0:W-:Y:S04]  /*c1bd0*/  @P5 STG.E.U8 desc[UR6][R28.64], R27 ;  /* 0x0000001b1c005986 */ /* 0x0001e8000c101106 */
[----:B0-----:R-:W4:Y:S04]  /*c1be0*/  LDL.LU.64 R28, [R1+0x1420] ;  /* 0x00142000011c7983 */ /* 0x001f280000300a00 */
[----:B----4-:R0:W-:Y:S04]  /*c1bf0*/  STL.64 [R1+0x3228], R28 ;  /* 0x0032281c01007387 */ /* 0x0101e80000100a00 */
[----:B0-----:R-:W4:Y:S01]  /*c1c00*/  LDL.LU.64 R28, [R1+0x1428] ;  /* 0x00142800011c7983 */ /* 0x001f220000300a00 */
[----:B------:R-:W-:-:S02]  /*c1c10*/  LOP3.LUT P1, RZ, R23, 0x4, RZ, 0xc0, !PT ;  /* 0x0000000417ff7812 */ /* 0x000fc4000782c0ff */
[----:B------:R-:W-:-:S11]  /*c1c20*/  LOP3.LUT R26, R26, 0xffffffdf, RZ, 0xc0, !PT ;  /* 0xffffffdf1a1a7812 */ /* 0x000fd600078ec0ff */
[----:B------:R-:W-:Y:S02]  /*c1c30*/  @P1 LOP3.LUT R26, R26, 0x20, RZ, 0xfc, !PT ;  /* 0x000000201a1a1812 */ /* 0x000fe400078efcff */
[----:B------:R-:W-:Y:S02]  /*c1c40*/  LOP3.LUT P1, RZ, R23, 0x10, RZ, 0xc0, !PT ;  /* 0x0000001017ff7812 */ /* 0x000fe4000782c0ff */
        /* <DEDUP_REMOVED lines=12> */
[----:B------:R-:W-:Y:S01]  /*c1d10*/  LOP3.LUT R26, R26, 0xfffffbff, RZ, 0xc0, !PT ;  /* 0xfffffbff1a1a7812 */ /* 0x000fe200078ec0ff */
[----:B----4-:R0:W-:Y:S04]  /*c1d20*/  STL.64 [R1+0x3230], R28 ;  /* 0x0032301c01007387 */ /* 0x0101e80000100a00 */
[----:B0-----:R-:W4:Y:S06]  /*c1d30*/  LDL.LU.64 R28, [R1+0x1430] ;  /* 0x00143000011c7983 */ /* 0x001f2c0000300a00 */
[----:B------:R-:W-:-:S02]  /*c1d40*/  @P1 LOP3.LUT R26, R26, 0x400, RZ, 0xfc, !PT ;  /* 0x000004001a1a1812 */ /* 0x000fc400078efcff */
[C---:B------:R-:W-:Y:S02]  /*c1d50*/  LOP3.LUT P1, RZ, R23.reuse, 0x2000, RZ, 0xc0, !PT ;  /* 0x0000200017ff7812 */ /* 0x040fe4000782c0ff */
[----:B------:R-:W-:Y:S02]  /*c1d60*/  LOP3.LUT R26, R26, 0xfffff7ff, RZ, 0xc0, !PT ;  /* 0xfffff7ff1a1a7812 */ /* 0x000fe400078ec0ff */
[----:B------:R-:W-:-:S09]  /*c1d70*/  LOP3.LUT P6, RZ, R23, 0x100000, RZ, 0xc0, !PT ;  /* 0x0010000017ff7812 */ /* 0x000fd200078cc0ff */
[----:B------:R-:W-:Y:S02]  /*c1d80*/  @P1 LOP3.LUT R26, R26, 0x800, RZ, 0xfc, !PT ;  /* 0x000008001a1a1812 */ /* 0x000fe400078efcff */
[----:B------:R-:W-:Y:S02]  /*c1d90*/  LOP3.LUT P1, RZ, R23, 0x8000, RZ, 0xc0, !PT ;  /* 0x0000800017ff7812 */ /* 0x000fe4000782c0ff */
[----:B------:R-:W-:Y:S02]  /*c1da0*/  LOP3.LUT R26, R26, 0xffffefff, RZ, 0xc0, !PT ;  /* 0xffffefff1a1a7812 */ /* 0x000fe400078ec0ff */
[----:B------:R-:W-:-:S09]  /*c1db0*/  PRMT R27, R3, 0x7771, RZ ;  /* 0x00007771031b7816 */ /* 0x000fd200000000ff */
[----:B------:R-:W-:Y:S02]  /*c1dc0*/  @P1 LOP3.LUT R26, R26, 0x1000, RZ, 0xfc, !PT ;  /* 0x000010001a1a1812 */ /* 0x000fe400078efcff */
[----:B------:R-:W-:Y:S01]  /*c1dd0*/  LOP3.LUT P1, RZ, R23, 0x40000, RZ, 0xc0, !PT ;  /* 0x0004000017ff7812 */ /* 0x000fe2000782c0ff */
[----:B------:R0:W-:Y:S04]  /*c1de0*/  @P6 STG.E.U8 desc[UR6][R6.64], R27 ;  /* 0x0000001b06006986 */ /* 0x0001e8000c101106 */
[----:B------:R-:W5:Y:S04]  /*c1df0*/  LDL.LU.64 R22, [R1+0x1418] ;  /* 0x0014180001167983 */ /* 0x000f680000300a00 */
[----:B------:R-:W2:Y:S01]  /*c1e00*/  LDL.LU.64 R14, [R1+0x1410] ;  /* 0x00141000010e7983 */ /* 0x000ea20000300a00 */
[----:B0-----:R-:W-:-:S03]  /*c1e10*/  PRMT R27, R3, 0x7772, RZ ;  /* 0x00007772031b7816 */ /* 0x001fc600000000ff */
[----:B------:R-:W2:Y:S04]  /*c1e20*/  LDL.LU.64 R12, [R1+0x1408] ;  /* 0x00140800010c7983 */ /* 0x000ea80000300a00 */
[----:B------:R0:W-:Y:S01]  /*c1e30*/  @P1 STG.E.U8 desc[UR6][R4.64], R27 ;  /* 0x0000001b04001986 */ /* 0x0001e2000c101106 */
[----:B------:R-:W-:-:S03]  /*c1e40*/  LOP3.LUT P1, RZ, R26, 0x1000, RZ, 0xc0, !PT ;  /* 0x000010001aff7812 */ /* 0x000fc6000782c0ff */
[----:B------:R-:W2:Y:S04]  /*c1e50*/  LDL.LU.64 R10, [R1+0x1400] ;  /* 0x00140000010a7983 */ /* 0x000ea80000300a00 */
[----:B------:R-:W2:Y:S01]  /*c1e60*/  LDL.LU.64 R8, [R1+0x13f8] ;  /* 0x0013f80001087983 */ /* 0x000ea20000300a00 */
[----:B0-----:R-:W-:-:S03]  /*c1e70*/  PRMT R27, R3, 0x7773, RZ ;  /* 0x00007773031b7816 */ /* 0x001fc600000000ff */
[----:B------:R-:W2:Y:S04]  /*c1e80*/  LDL.LU.64 R6, [R1+0x13f0] ;  /* 0x0013f00001067983 */ /* 0x000ea80000300a00 */
[----:B------:R0:W-:Y:S01]  /*c1e90*/  @P1 STG.E.U8 desc[UR6][R16.64], R27 ;  /* 0x0000001b10001986 */ /* 0x0001e2000c101106 */
[----:B------:R-:W-:-:S03]  /*c1ea0*/  LOP3.LUT P1, RZ, R26, 0x800, RZ, 0xc0, !PT ;  /* 0x000008001aff7812 */ /* 0x000fc6000782c0ff */
[----:B------:R-:W2:Y:S01]  /*c1eb0*/  LDL.LU.64 R4, [R1+0x13e8] ;  /* 0x0013e80001047983 */ /* 0x000ea20000300a00 */
[----:B0-----:R-:W-:-:S03]  /*c1ec0*/  PRMT R27, R18, 0x7770, RZ ;  /* 0x00007770121b7816 */ /* 0x001fc600000000ff */
[----:B------:R-:W2:Y:S06]  /*c1ed0*/  LDL.LU.64 R16, [R1+0x13e0] ;  /* 0x0013e00001107983 */ /* 0x000eac0000300a00 */
[----:B---3--:R0:W-:Y:S01]  /*c1ee0*/  @P1 STG.E.U8 desc[UR6][R20.64], R27 ;  /* 0x0000001b14001986 */ /* 0x0081e2000c101106 */
[----:B------:R-:W-:-:S03]  /*c1ef0*/  LOP3.LUT P1, RZ, R26, 0x400, RZ, 0xc0, !PT ;  /* 0x000004001aff7812 */ /* 0x000fc6000782c0ff */
[----:B------:R-:W3:Y:S01]  /*c1f00*/  LDL.LU R3, [R1+0x194] ;  /* 0x0001940001037983 */ /* 0x000ee20000300800 */
[----:B0-----:R-:W-:-:S03]  /*c1f10*/  PRMT R27, R18, 0x7771, RZ ;  /* 0x00007771121b7816 */ /* 0x001fc600000000ff */
[----:B------:R-:W2:Y:S06]  /*c1f20*/  LDL.LU.64 R20, [R1+0x13d8] ;  /* 0x0013d80001147983 */ /* 0x000eac0000300a00 */
[----:B----4-:R0:W-:Y:S04]  /*c1f30*/  @P1 STG.E.U8 desc[UR6][R28.64], R27 ;  /* 0x0000001b1c001986 */ /* 0x0101e8000c101106 */
[----:B0-----:R-:W4:Y:S01]  /*c1f40*/  LDL.LU.64 R28, [R1+0x3230] ;  /* 0x00323000011c7983 */ /* 0x001f220000300a00 */
[----:B------:R-:W-:-:S02]  /*c1f50*/  LOP3.LUT P1, RZ, R26, 0x200, RZ, 0xc0, !PT ;  /* 0x000002001aff7812 */ /* 0x000fc4000782c0ff */
[----:B------:R-:W-:-:S11]  /*c1f60*/  PRMT R27, R18, 0x7772, RZ ;  /* 0x00007772121b7816 */ /* 0x000fd600000000ff */
[----:B----4-:R0:W-:Y:S04]  /*c1f70*/  @P1 STG.E.U8 desc[UR6][R28.64], R27 ;  /* 0x0000001b1c001986 */ /* 0x0101e8000c101106 */
[----:B0-----:R-:W4:Y:S01]  /*c1f80*/  LDL.LU.64 R28, [R1+0x3228] ;  /* 0x00322800011c7983 */ /* 0x001f220000300a00 */
[----:B------:R-:W-:Y:S02]  /*c1f90*/  LOP3.LUT P1, RZ, R26, 0x100, RZ, 0xc0, !PT ;  /* 0x000001001aff7812 */ /* 0x000fe4000782c0ff */
[----:B------:R-:W-:-:S11]  /*c1fa0*/  PRMT R27, R18, 0x7773, RZ ;  /* 0x00007773121b7816 */ /* 0x000fd600000000ff */
[----:B----4-:R0:W-:Y:S04]  /*c1fb0*/  @P1 STG.E.U8 desc[UR6][R28.64], R27 ;  /* 0x0000001b1c001986 */ /* 0x0101e8000c101106 */
[----:B0-----:R-:W4:Y:S01]  /*c1fc0*/  LDL.LU.64 R28, [R1+0x3220] ;  /* 0x00322000011c7983 */ /* 0x001f220000300a00 */
[----:B------:R-:W-:Y:S02]  /*c1fd0*/  LOP3.LUT P1, RZ, R26, 0x80, RZ, 0xc0, !PT ;  /* 0x000000801aff7812 */ /* 0x000fe4000782c0ff */
[C---:B------:R-:W-:Y:S02]  /*c1fe0*/  LOP3.LUT P2, RZ, R25.reuse, 0x80000000, RZ, 0xc0, !PT ;  /* 0x8000000019ff7812 */ /* 0x040fe4000784c0ff */
[C---:B------:R-:W-:Y:S02]  /*c1ff0*/  LOP3.LUT P0, RZ, R25.reuse, 0x20000000, RZ, 0xc0, !PT ;  /* 0x2000000019ff7812 */ /* 0x040fe4000780c0ff */
[----:B------:R-:W-:-:S02]  /*c2000*/  LOP3.LUT P3, RZ, R25, 0x10000000, RZ, 0xc0, !PT ;  /* 0x1000000019ff7812 */ /* 0x000fc4000786c0ff */
[C---:B------:R-:W-:Y:S02]  /*c2010*/  LOP3.LUT P4, RZ, R25.reuse, 0x4000000, RZ, 0xc0, !PT ;  /* 0x0400000019ff7812 */ /* 0x040fe4000788c0ff */
[C---:B------:R-:W-:Y:S02]  /*c2020*/  LOP3.LUT P5, RZ, R25.reuse, 0x800000, RZ, 0xc0, !PT ;  /* 0x0080000019ff7812 */ /* 0x040fe400078ac0ff */
[----:B------:R-:W-:Y:S02]  /*c2030*/  LOP3.LUT P6, RZ, R25, 0x200000, RZ, 0xc0, !PT ;  /* 0x0020000019ff7812 */ /* 0x000fe400078cc0ff */
[----:B----4-:R-:W-:-:S05]  /*c2040*/  PRMT R27, R29, 0x7770, RZ ;  /* 0x000077701d1b7816 */ /* 0x010fca00000000ff */
[----:B-----5:R0:W-:Y:S01]  /*c2050*/  @P1 STG.E.U8 desc[UR6][R22.64], R27 ;  /* 0x0000001b16001986 */ /* 0x0201e2000c101106 */
[----:B------:R-:W-:Y:S02]  /*c2060*/  LOP3.LUT P1, RZ, R26, 0x40, RZ, 0xc0, !PT ;  /* 0x000000401aff7812 */ /* 0x000fe4000782c0ff */
[----:B0-----:R-:W-:-:S11]  /*c2070*/  PRMT R27, R29, 0x7771, RZ ;  /* 0x000077711d1b7816 */ /* 0x001fd600000000ff */
[----:B--2---:R0:W-:Y:S01]  /*c2080*/  @P1 STG.E.U8 desc[UR6][R14.64], R27 ;  /* 0x0000001b0e001986 */ /* 0x0041e2000c101106 */
[----:B------:R-:W-:Y:S02]  /*c2090*/  LOP3.LUT P1, RZ, R26, 0x20, RZ, 0xc0, !PT ;  /* 0x000000201aff7812 */ /* 0x000fe4000782c0ff */
[----:B0-----:R-:W-:-:S11]  /*c20a0*/  PRMT R27, R29, 0x7772, RZ ;  /* 0x000077721d1b7816 */ /* 0x001fd600000000ff */
[----:B------:R0:W-:Y:S02]  /*c20b0*/  @P1 STG.E.U8 desc[UR6][R12.64], R27 ;  /* 0x0000001b0c001986 */ /* 0x0001e4000c101106 */
[----:B0-----:R-:W-:Y:S02]  /*c20c0*/  PRMT R27, R29, 0x7773, RZ ;  /* 0x000077731d1b7816 */ /* 0x001fe400000000ff */
[----:B------:R-:W2:Y:S04]  /*c20d0*/  LDL.LU R29, [R1+0x321c] ;  /* 0x00321c00011d7983 */ /* 0x000ea80000300800 */
[----:B------:R0:W-:Y:S02]  /*c20e0*/  @P2 STG.E.U8 desc[UR6][R10.64], R27 ;  /* 0x0000001b0a002986 */ /* 0x0001e4000c101106 */
[----:B0-----:R-:W-:-:S05]  /*c20f0*/  PRMT R27, R24, 0x7770, RZ ;  /* 0x00007770181b7816 */ /* 0x001fca00000000ff */
[----:B------:R0:W-:Y:S02]  /*c2100*/  @P0 STG.E.U8 desc[UR6][R8.64], R27 ;  /* 0x0000001b08000986 */ /* 0x0001e4000c101106 */
[----:B0-----:R-:W-:-:S05]  /*c2110*/  PRMT R27, R24, 0x7771, RZ ;  /* 0x00007771181b7816 */ /* 0x001fca00000000ff */
[----:B------:R0:W-:Y:S02]  /*c2120*/  @P3 STG.E.U8 desc[UR6][R6.64], R27 ;  /* 0x0000001b06003986 */ /* 0x0001e4000c101106 */
[----:B0-----:R-:W-:-:S05]  /*c2130*/  PRMT R27, R24, 0x7772, RZ ;  /* 0x00007772181b7816 */ /* 0x001fca00000000ff */
[----:B------:R0:W-:Y:S02]  /*c2140*/  @P4 STG.E.U8 desc[UR6][R4.64], R27 ;  /* 0x0000001b04004986 */ /* 0x0001e4000c101106 */
[----:B0-----:R-:W-:Y:S02]  /*c2150*/  PRMT R27, R24, 0x7773, RZ ;  /* 0x00007773181b7816 */ /* 0x001fe400000000ff */
[----:B------:R-:W4:Y:S04]  /*c2160*/  LDL.LU R24, [R1+0x3218] ;  /* 0x0032180001187983 */ /* 0x000f280000300800 */
[----:B------:R3:W-:Y:S04]  /*c2170*/  @P5 STG.E.U8 desc[UR6][R16.64], R27 ;  /* 0x0000001b10005986 */ /* 0x0007e8000c101106 */
[----:B------:R-:W5:Y:S01]  /*c2180*/  LDL.LU.64 R4, [R1+0x13d0] ;  /* 0x0013d00001047983 */ /* 0x000f620000300a00 */
[----:B---3--:R-:W-:-:S05]  /*c2190*/  PRMT R27, R3, 0x7770, RZ ;  /* 0x00007770031b7816 */ /* 0x008fca00000000ff */
[----:B------:R0:W-:Y:S04]  /*c21a0*/  @P6 STG.E.U8 desc[UR6][R20.64], R27 ;  /* 0x0000001b14006986 */ /* 0x0001e8000c101106 */
[----:B0-----:R-:W3:Y:S01]  /*c21b0*/  LDL.LU.64 R20, [R1+0x13c8] ;  /* 0x0013c80001147983 */ /* 0x001ee20000300a00 */
[----:B------:R-:W-:Y:S02]  /*c21c0*/  LOP3.LUT R26, R26, 0xfffffffe, RZ, 0xc0, !PT ;  /* 0xfffffffe1a1a7812 */ /* 0x000fe400078ec0ff */
[C---:B------:R-:W-:Y:S01]  /*c21d0*/  LOP3.LUT P3, RZ, R25.reuse, 0x100000, RZ, 0xc0, !PT ;  /* 0x0010000019ff7812 */ /* 0x040fe2000786c0ff */
[----:B------:R-:W3:Y:S01]  /*c21e0*/  LDL.LU.64 R10, [R1+0x13c0] ;  /* 0x0013c000010a7983 */ /* 0x000ee20000300a00 */
[----:B------:R-:W-:Y:S02]  /*c21f0*/  LOP3.LUT P4, RZ, R25, 0x40000, RZ, 0xc0, !PT ;  /* 0x0004000019ff7812 */ /* 0x000fe4000788c0ff */
[----:B------:R-:W-:Y:S01]  /*c2200*/  PRMT R27, R3, 0x7771, RZ ;  /* 0x00007771031b7816 */ /* 0x000fe200000000ff */
[----:B------:R-:W3:Y:S01]  /*c2210*/  LDL.LU.64 R8, [R1+0x13b8] ;  /* 0x0013b80001087983 */ /* 0x000ee20000300a00 */
[----:B------:R-:W-:-:S03]  /*c2220*/  IMAD.MOV.U32 R18, RZ, RZ, R28 ;  /* 0x000000ffff127224 */ /* 0x000fc600078e001c */
[----:B------:R-:W3:Y:S04]  /*c2230*/  LDL.LU.64 R6, [R1+0x13b0] ;  /* 0x0013b00001067983 */ /* 0x000ee80000300a00 */
[----:B------:R-:W3:Y:S01]  /*c2240*/  LDL.LU R17, [R1+0x198] ;  /* 0x0001980001117983 */ /* 0x000ee20000300800 */
[C---:B------:R-:W-:Y:S02]  /*c2250*/  LOP3.LUT P5, RZ, R25.reuse, 0x8000, RZ, 0xc0, !PT ;  /* 0x0000800019ff7812 */ /* 0x040fe400078ac0ff */
[----:B------:R-:W-:Y:S02]  /*c2260*/  LOP3.LUT P6, RZ, R25, 0x2000, RZ, 0xc0, !PT ;  /* 0x0000200019ff7812 */ /* 0x000fe400078cc0ff */
[----:B--2---:R-:W-:Y:S02]  /*c2270*/  LOP3.LUT P1, RZ, R29, 0x10000000, RZ, 0xc0, !PT ;  /* 0x100000001dff7812 */ /* 0x004fe4000782c0ff */
[----:B----4-:R-:W-:-:S11]  /*c2280*/  LOP3.LUT R24, R24, 0xdfffffff, RZ, 0xc0, !PT ;  /* 0xdfffffff18187812 */ /* 0x010fd600078ec0ff */
[----:B------:R-:W-:Y:S02]  /*c2290*/  @P1 LOP3.LUT R24, R24, 0x20000000, RZ, 0xfc, !PT ;  /* 0x2000000018181812 */ /* 0x000fe400078efcff */
[----:B------:R-:W-:Y:S02]  /*c22a0*/  LOP3.LUT P1, RZ, R29, 0x20000000, RZ, 0xc0, !PT ;  /* 0x200000001dff7812 */ /* 0x000fe4000782c0ff */
[----:B------:R-:W-:-:S11]  /*c22b0*/  LOP3.LUT R24, R24, 0xbfffffff, RZ, 0xc0, !PT ;  /* 0xbfffffff18187812 */ /* 0x000fd600078ec0ff */
[----:B------:R-:W-:Y:S02]  /*c22c0*/  @P1 LOP3.LUT R24, R24, 0x40000000, RZ, 0xfc, !PT ;  /* 0x4000000018181812 */ /* 0x000fe400078efcff */
[----:B------:R-:W-:Y:S02]  /*c22d0*/  LOP3.LUT P1, RZ, R29, 0x80000000, RZ, 0xc0, !PT ;  /* 0x800000001dff7812 */ /* 0x000fe4000782c0ff */
[----:B------:R-:W-:-:S11]  /*c22e0*/  LOP3.LUT R24, R24, 0x7fffffff, RZ, 0xc0, !PT ;  /* 0x7fffffff18187812 */ /* 0x000fd600078ec0ff */
[----:B------:R-:W-:Y:S02]  /*c22f0*/  @P1 LOP3.LUT R24, R24, 0x80000000, RZ, 0xfc, !PT ;  /* 0x8000000018181812 */ /* 0x000fe400078efcff */
[----:B------:R-:W-:-:S13]  /*c2300*/  LOP3.LUT P1, RZ, R25, 0x4, RZ, 0xc0, !PT ;  /* 0x0000000419ff7812 */ /* 0x000fda000782c0ff */
        /* <DEDUP_REMOVED lines=9> */
[----:B-----5:R0:W-:Y:S10]  /*c23a0*/  @P3 STG.E.U8 desc[UR6][R4.64], R27 ;  /* 0x0000001b04003986 */ /* 0x0201f4000c101106 */
[----:B------:R-:W-:-:S02]  /*c23b0*/  @P1 LOP3.LUT R26, R26, 0x8, RZ, 0xfc, !PT ;  /* 0x000000081a1a1812 */ /* 0x000fc400078efcff */
[----:B------:R-:W-:Y:S02]  /*c23c0*/  LOP3.LUT P1, RZ, R25, 0x400, RZ, 0xc0, !PT ;  /* 0x0000040019ff7812 */ /* 0x000fe4000782c0ff */
[----:B0-----:R-:W-:Y:S02]  /*c23d0*/  PRMT R27, R3, 0x7772, RZ ;  /* 0x00007772031b7816 */ /* 0x001fe400000000ff */
[----:B------:R-:W-:Y:S01]  /*c23e0*/  LOP3.LUT R26, R26, 0xffffffef, RZ, 0xc0, !PT ;  /* 0xffffffef1a1a7812 */ /* 0x000fe200078ec0ff */
[----:B------:R-:W-:Y:S04]  /*c23f0*/  STL.64 [R1+0x3200], R24 ;  /* 0x0032001801007387 */ /* 0x000fe80000100a00 */
[----:B------:R-:W2:Y:S04]  /*c2400*/  LDL.LU.64 R4, [R1+0x13a8] ;  /* 0x0013a80001047983 */ /* 0x000ea80000300a00 */
[----:B------:R-:W-:Y:S01]  /*c2410*/  @P1 LOP3.LUT R26, R26, 0x10, RZ, 0xfc, !PT ;  /* 0x000000101a1a1812 */ /* 0x000fe200078efcff */
[----:B------:R-:W4:Y:S01]  /*c2420*/  LDL.LU R28, [R1+0x19c] ;  /* 0x00019c00011c7983 */ /* 0x000f220000300800 */
[----:B------:R-:W-:-:S03]  /*c2430*/  LOP3.LUT P1, RZ, R25, 0x1000, RZ, 0xc0, !PT ;  /* 0x0000100019ff7812 */ /* 0x000fc6000782c0ff */
[----:B---3--:R0:W-:Y:S04]  /*c2440*/  @P4 STG.E.U8 desc[UR6][R20.64], R27 ;  /* 0x0000001b14004986 */ /* 0x0081e8000c101106 */
[----:B0-----:R-:W3:Y:S04]  /*c2450*/  LDL.LU.64 R20, [R1+0x13a0] ;  /* 0x0013a00001147983 */ /* 0x001ee80000300a00 */
[----:B------:R-:W5:Y:S04]  /*c2460*/  LDL.LU.64 R24, [R1+0x1388] ;  /* 0x0013880001187983 */ /* 0x000f680000300a00 */
[----:B-----5:R0:W-:Y:S04]  /*c2470*/  STL.64 [R1+0x3208], R24 ;  /* 0x0032081801007387 */ /* 0x0201e80000100a00 */
[----:B0-----:R-:W5:Y:S01]  /*c2480*/  LDL.LU.64 R24, [R1+0x1390] ;  /* 0x0013900001187983 */ /* 0x001f620000300a00 */
[----:B------:R-:W-:-:S05]  /*c2490*/  PRMT R27, R3, 0x7773, RZ ;  /* 0x00007773031b7816 */ /* 0x000fca00000000ff */
[----:B------:R0:W-:Y:S02]  /*c24a0*/  @P5 STG.E.U8 desc[UR6][R10.64], R27 ;  /* 0x0000001b0a005986 */ /* 0x0001e4000c101106 */
[----:B0-----:R-:W-:-:S05]  /*c24b0*/  PRMT R27, R17, 0x7770, RZ ;  /* 0x00007770111b7816 */ /* 0x001fca00000000ff */
[----:B------:R0:W-:Y:S02]  /*c24c0*/  @P6 STG.E.U8 desc[UR6][R8.64], R27 ;  /* 0x0000001b08006986 */ /* 0x0001e4000c101106 */
[----:B0-----:R-:W-:-:S05]  /*c24d0*/  PRMT R27, R17, 0x7771, RZ ;  /* 0x00007771111b7816 */ /* 0x001fca00000000ff */
[----:B------:R-:W-:Y:S04]  /*c24e0*/  @P1 STG.E.U8 desc[UR6][R6.64], R27 ;  /* 0x0000001b06001986 */ /* 0x000fe8000c101106 */
[----:B-----5:R0:W-:Y:S04]  /*c24f0*/  STL.64 [R1+0x3210], R24 ;  /* 0x0032101801007387 */ /* 0x0201e80000100a00 */
[----:B0-----:R-:W5:Y:S01]  /*c2500*/  LDL.LU.64 R24, [R1+0x1398] ;  /* 0x0013980001187983 */ /* 0x001f620000300a00 */
[C---:B------:R-:W-:Y:S02]  /*c2510*/  LOP3.LUT P1, RZ, R26.reuse, 0x10, RZ, 0xc0, !PT ;  /* 0x000000101aff7812 */ /* 0x040fe4000782c0ff */
[----:B------:R-:W-:Y:S01]  /*c2520*/  PRMT R27, R17, 0x7772, RZ ;  /* 0x00007772111b7816 */ /* 0x000fe200000000ff */
[----:B------:R-:W5:Y:S04]  /*c2530*/  LDL.LU R3, [R1+0x180] ;  /* 0x0001800001037983 */ /* 0x000f680000300800 */
[----:B------:R-:W5:Y:S04]  /*c2540*/  LDL.LU.64 R22, [R1+0x1380] ;  /* 0x0013800001167983 */ /* 0x000f680000300a00 */
[----:B------:R-:W5:Y:S04]  /*c2550*/  LDL.LU.64 R14, [R1+0x1378] ;  /* 0x00137800010e7983 */ /* 0x000f680000300a00 */
[----:B--2---:R0:W-:Y:S01]  /*c2560*/  @P1 STG.E.U8 desc[UR6][R4.64], R27 ;  /* 0x0000001b04001986 */ /* 0x0041e2000c101106 */
[----:B------:R-:W-:-:S03]  /*c2570*/  LOP3.LUT P1, RZ, R26, 0x8, RZ, 0xc0, !PT ;  /* 0x000000081aff7812 */ /* 0x000fc6000782c0ff */
[----:B------:R-:W2:Y:S04]  /*c2580*/  LDL.LU.64 R12, [R1+0x1370] ;  /* 0x00137000010c7983 */ /* 0x000ea80000300a00 */
[----:B------:R-:W2:Y:S01]  /*c2590*/  LDL.LU.64 R10, [R1+0x1368] ;  /* 0x00136800010a7983 */ /* 0x000ea20000300a00 */
[----:B0-----:R-:W-:-:S03]  /*c25a0*/  PRMT R27, R17, 0x7773, RZ ;  /* 0x00007773111b7816 */ /* 0x001fc600000000ff */
[----:B------:R-:W2:Y:S04]  /*c25b0*/  LDL.LU.64 R8, [R1+0x1360] ;  /* 0x0013600001087983 */ /* 0x000ea80000300a00 */
[----:B---3--:R4:W-:Y:S01]  /*c25c0*/  @P1 STG.E.U8 desc[UR6][R20.64], R27 ;  /* 0x0000001b14001986 */ /* 0x0089e2000c101106 */
[----:B------:R-:W-:-:S03]  /*c25d0*/  LOP3.LUT P1, RZ, R26, 0x4, RZ, 0xc0, !PT ;  /* 0x000000041aff7812 */ /* 0x000fc6000782c0ff */
[----:B------:R-:W3:Y:S04]  /*c25e0*/  LDL.LU.64 R6, [R1+0x1358] ;  /* 0x0013580001067983 */ /* 0x000ee80000300a00 */
[----:B------:R-:W2:Y:S01]  /*c25f0*/  LDL.LU.64 R4, [R1+0x1350] ;  /* 0x0013500001047983 */ /* 0x000ea20000300a00 */
[----:B----4-:R-:W-:-:S03]  /*c2600*/  PRMT R27, R28, 0x7770, RZ ;  /* 0x000077701c1b7816 */ /* 0x010fc600000000ff */
[----:B------:R-:W4:Y:S04]  /*c2610*/  LDL.LU.64 R16, [R1+0x1348] ;  /* 0x0013480001107983 */ /* 0x000f280000300a00 */
[----:B------:R-:W2:Y:S04]  /*c2620*/  LDL.LU.64 R20, [R1+0x1340] ;  /* 0x0013400001147983 */ /* 0x000ea80000300a00 */
[----:B-----5:R0:W-:Y:S04]  /*c2630*/  @P1 STG.E.U8 desc[UR6][R24.64], R27 ;  /* 0x0000001b18001986 */ /* 0x0201e8000c101106 */
[----:B0-----:R-:W5:Y:S01]  /*c2640*/  LDL.LU.64 R24, [R1+0x3210] ;  /* 0x0032100001187983 */ /* 0x001f620000300a00 */
[----:B------:R-:W-:-:S02]  /*c2650*/  LOP3.LUT P1, RZ, R26, 0x2, RZ, 0xc0, !PT ;  /* 0x000000021aff7812 */ /* 0x000fc4000782c0ff */
[----:B------:R-:W-:-:S11]  /*c2660*/  PRMT R27, R28, 0x7771, RZ ;  /* 0x000077711c1b7816 */ /* 0x000fd600000000ff */
[----:B-----5:R0:W-:Y:S04]  /*c2670*/  @P1 STG.E.U8 desc[UR6][R24.64], R27 ;  /* 0x0000001b18001986 */ /* 0x0201e8000c101106 */
[----:B0-----:R-:W5:Y:S01]  /*c2680*/  LDL.LU.64 R24, [R1+0x3208] ;  /* 0x0032080001187983 */ /* 0x001f620000300a00 */
[----:B------:R-:W-:Y:S02]  /*c2690*/  LOP3.LUT P1, RZ, R26, 0x1, RZ, 0xc0, !PT ;  /* 0x000000011aff7812 */ /* 0x000fe4000782c0ff */
[----:B------:R-:W-:-:S11]  /*c26a0*/  PRMT R26, R28, 0x7772, RZ ;  /* 0x000077721c1a7816 */ /* 0x000fd600000000ff */
[----:B-----5:R0:W-:Y:S04]  /*c26b0*/  @P1 STG.E.U8 desc[UR6][R24.64], R26 ;  /* 0x0000001a18001986 */ /* 0x0201e8000c101106 */
[----:B0-----:R-:W5:Y:S01]  /*c26c0*/  LDL.LU.64 R24, [R1+0x3200] ;  /* 0x0032000001187983 */ /* 0x001f620000300a00 */
[----:B------:R-:W-:-:S03]  /*c26d0*/  PRMT R26, R28, 0x7773, RZ ;  /* 0x000077731c1a7816 */ /* 0x000fc600000000ff */
[----:B------:R-:W2:Y:S01]  /*c26e0*/  LDL.LU R28, [R1+0x31fc] ;  /* 0x0031fc00011c7983 */ /* 0x000ea20000300800 */
[C---:B------:R-:W-:Y:S02]  /*c26f0*/  LOP3.LUT P2, RZ, R29.reuse, 0x4000000, RZ, 0xc0, !PT ;  /* 0x040000001dff7812 */ /* 0x040fe4000784c0ff */
[C---:B------:R-:W-:Y:S02]  /*c2700*/  LOP3.LUT P0, RZ, R29.reuse, 0x800000, RZ, 0xc0, !PT ;  /* 0x008000001dff7812 */ /* 0x040fe4000780c0ff */
[C---:B------:R-:W-:Y:S02]  /*c2710*/  LOP3.LUT P3, RZ, R29.reuse, 0x200000, RZ, 0xc0, !PT ;  /* 0x002000001dff7812 */ /* 0x040fe4000786c0ff */
[C---:B------:R-:W-:Y:S02]  /*c2720*/  LOP3.LUT P4, RZ, R29.reuse, 0x100000, RZ, 0xc0, !PT ;  /* 0x001000001dff7812 */ /* 0x040fe4000788c0ff */
[----:B------:R-:W-:Y:S02]  /*c2730*/  LOP3.LUT P5, RZ, R29, 0x40000, RZ, 0xc0, !PT ;  /* 0x000400001dff7812 */ /* 0x000fe400078ac0ff */
[----:B-----5:R-:W-:-:S13]  /*c2740*/  LOP3.LUT P1, RZ, R24, 0x80000000, RZ, 0xc0, !PT ;  /* 0x8000000018ff7812 */ /* 0x020fda000782c0ff */
[----:B------:R0:W-:Y:S01]  /*c2750*/  @P1 STG.E.U8 desc[UR6][R22.64], R26 ;  /* 0x0000001a16001986 */ /* 0x0001e2000c101106 */
[----:B------:R-:W-:Y:S02]  /*c2760*/  LOP3.LUT P1, RZ, R24, 0x40000000, RZ, 0xc0, !PT ;  /* 0x4000000018ff7812 */ /* 0x000fe4000782c0ff */
[----:B0-----:R-:W-:-:S11]  /*c2770*/  PRMT R26, R3, 0x7770, RZ ;  /* 0x00007770031a7816 */ /* 0x001fd600000000ff */
[----:B------:R0:W-:Y:S01]  /*c2780*/  @P1 STG.E.U8 desc[UR6][R14.64], R26 ;  /* 0x0000001a0e001986 */ /* 0x0001e2000c101106 */
[----:B------:R-:W-:Y:S02]  /*c2790*/  LOP3.LUT P1, RZ, R24, 0x20000000, RZ, 0xc0, !PT ;  /* 0x2000000018ff7812 */ /* 0x000fe4000782c0ff */
[----:B0-----:R-:W-:-:S11]  /*c27a0*/  PRMT R26, R3, 0x7771, RZ ;  /* 0x00007771031a7816 */ /* 0x001fd600000000ff */
[----:B--2---:R0:W-:Y:S02]  /*c27b0*/  @P1 STG.E.U8 desc[UR6][R12.64], R26 ;  /* 0x0000001a0c001986 */ /* 0x0041e4000c101106 */
[----:B0-----:R-:W-:-:S05]  /*c27c0*/  PRMT R26, R3, 0x7772, RZ ;  /* 0x00007772031a7816 */ /* 0x001fca00000000ff */
[----:B------:R0:W-:Y:S02]  /*c27d0*/  @P2 STG.E.U8 desc[UR6][R10.64], R26 ;  /* 0x0000001a0a002986 */ /* 0x0001e4000c101106 */
[----:B0-----:R-:W-:-:S05]  /*c27e0*/  PRMT R26, R3, 0x7773, RZ ;  /* 0x00007773031a7816 */ /* 0x001fca00000000ff */
[----:B------:R0:W-:Y:S02]  /*c27f0*/  @P0 STG.E.U8 desc[UR6][R8.64], R26 ;  /* 0x0000001a08000986 */ /* 0x0001e4000c101106 */
[----:B0-----:R-:W-:-:S05]  /*c2800*/  PRMT R26, R28, 0x7770, RZ ;  /* 0x000077701c1a7816 */ /* 0x001fca00000000ff */
[----:B---3--:R0:W-:Y:S02]  /*c2810*/  @P3 STG.E.U8 desc[UR6][R6.64], R26 ;  /* 0x0000001a06003986 */ /* 0x0081e4000c101106 */
[----:B0-----:R-:W-:-:S05]  /*c2820*/  PRMT R26, R28, 0x7771, RZ ;  /* 0x000077711c1a7816 */ /* 0x001fca00000000ff */
[----:B------:R0:W-:Y:S02]  /*c2830*/  @P4 STG.E.U8 desc[UR6][R4.64], R26 ;  /* 0x0000001a04004986 */ /* 0x0001e4000c101106 */
[----:B0-----:R-:W-:-:S05]  /*c2840*/  PRMT R26, R28, 0x7772, RZ ;  /* 0x000077721c1a7816 */ /* 0x001fca00000000ff */
[----:B----4-:R0:W-:Y:S02]  /*c2850*/  @P5 STG.E.U8 desc[UR6][R16.64], R26 ;  /* 0x0000001a10005986 */ /* 0x0101e4000c101106 */
[----:B0-----:R-:W-:Y:S02]  /*c2860*/  PRMT R26, R28, 0x7773, RZ ;  /* 0x000077731c1a7816 */ /* 0x001fe400000000ff */
[----:B------:R-:W2:Y:S04]  /*c2870*/  LDL.LU R28, [R1+0x31f8] ;  /* 0x0031f800011c7983 */ /* 0x000ea80000300800 */
[----:B------:R-:W3:Y:S04]  /*c2880*/  LDL.LU.64 R6, [R1+0x1338] ;  /* 0x0013380001067983 */ /* 0x000ee80000300a00 */
[----:B------:R-:W4:Y:S04]  /*c2890*/  LDL.LU.64 R4, [R1+0x1330] ;  /* 0x0013300001047983 */ /* 0x000f280000300a00 */
[----:B------:R-:W5:Y:S04]  /*c28a0*/  LDL.LU.64 R10, [R1+0x1328] ;  /* 0x00132800010a7983 */ /* 0x000f680000300a00 */
[----:B------:R-:W2:Y:S01]  /*c28b0*/  LDL.LU R16, [R1+0x188] ;  /* 0x0001880001107983 */ /* 0x000ea20000300800 */
[----:B------:R-:W-:-:S02]  /*c28c0*/  LOP3.LUT P6, RZ, R29, 0x8000, RZ, 0xc0, !PT ;  /* 0x000080001dff7812 */ /* 0x000fc400078cc0ff */
[C---:B------:R-:W-:Y:S01]  /*c28d0*/  LOP3.LUT P3, RZ, R29.reuse, 0x2000, RZ, 0xc0, !PT ;  /* 0x000020001dff7812 */ /* 0x040fe2000786c0ff */
[----:B------:R-:W3:Y:S01]  /*c28e0*/  LDL.LU.64 R8, [R1+0x1320] ;  /* 0x0013200001087983 */ /* 0x000ee20000300a00 */
[----:B------:R-:W-:-:S09]  /*c28f0*/  LOP3.LUT P4, RZ, R29, 0x1000, RZ, 0xc0, !PT ;  /* 0x000010001dff7812 */ /* 0x000fd2000788c0ff */
[----:B------:R0:W-:Y:S04]  /*c2900*/  @P6 STG.E.U8 desc[UR6][R20.64], R26 ;  /* 0x0000001a14006986 */ /* 0x0001e8000c101106 */
[----:B0-----:R-:W5:Y:S04]  /*c2910*/  LDL.LU.64 R20, [R1+0x1318] ;  /* 0x0013180001147983 */ /* 0x001f680000300a00 */
[----:B------:R-:W5:Y:S01]  /*c2920*/  LDL.LU R17, [R1+0x18c] ;  /* 0x00018c0001117983 */ /* 0x000f620000300800 */
[----:B------:R-:W-:Y:S02]  /*c2930*/  LOP3.LUT R24, R24, 0xffdfffff, RZ, 0xc0, !PT ;  /* 0xffdfffff18187812 */ /* 0x000fe400078ec0ff */
[----:B--2---:R-:W-:-:S05]  /*c2940*/  PRMT R26, R16, 0x7770, RZ ;  /* 0x00007770101a7816 */ /* 0x004fca00000000ff */
[----:B---3--:R0:W-:Y:S02]  /*c2950*/  @P3 STG.E.U8 desc[UR6][R6.64], R26 ;  /* 0x0000001a06003986 */ /* 0x0081e4000c101106 */
[----:B0-----:R-:W-:Y:S02]  /*c2960*/  PRMT R26, R16, 0x7771, RZ ;  /* 0x00007771101a7816 */ /* 0x001fe400000000ff */
[----:B------:R-:W2:Y:S04]  /*c2970*/  LDL.LU.64 R6, [R1+0x1310] ;  /* 0x0013100001067983 */ /* 0x000ea80000300a00 */
[----:B----4-:R0:W-:Y:S04]  /*c2980*/  @P4 STG.E.U8 desc[UR6][R4.64], R26 ;  /* 0x0000001a04004986 */ /* 0x0101e8000c101106 */
[----:B0-----:R-:W3:Y:S04]  /*c2990*/  LDL.LU.64 R4, [R1+0x1308] ;  /* 0x0013080001047983 */ /* 0x001ee80000300a00 */
[----:B------:R-:W4:Y:S01]  /*c29a0*/  LDL.LU R3, [R1+0x170] ;  /* 0x0001700001037983 */ /* 0x000f220000300800 */
        /* <DEDUP_REMOVED lines=15> */
[----:B------:R-:W-:Y:S02]  /*c2aa0*/  LOP3.LUT R24, R24, 0xfbffffff, RZ, 0xc0, !PT ;  /* 0xfbffffff18187812 */ /* 0x000fe400078ec0ff */
[----:B------:R-:W-:-:S09]  /*c2ab0*/  LOP3.LUT P5, RZ, R29, 0x400, RZ, 0xc0, !PT ;  /* 0x000004001dff7812 */ /* 0x000fd200078ac0ff */
[----:B------:R-:W-:Y:S02]  /*c2ac0*/  @P1 LOP3.LUT R24, R24, 0x4000000, RZ, 0xfc, !PT ;  /* 0x0400000018181812 */ /* 0x000fe400078efcff */
[C---:B------:R-:W-:Y:S02]  /*c2ad0*/  LOP3.LUT P1, RZ, R29.reuse, 0x4, RZ, 0xc0, !PT ;  /* 0x000000041dff7812 */ /* 0x040fe4000782c0ff */
[----:B------:R-:W-:Y:S02]  /*c2ae0*/  LOP3.LUT R24, R24, 0xf7ffffff, RZ, 0xc0, !PT ;  /* 0xf7ffffff18187812 */ /* 0x000fe400078ec0ff */
[----:B------:R-:W-:Y:S02]  /*c2af0*/  LOP3.LUT P6, RZ, R29, 0x80, RZ, 0xc0, !PT ;  /* 0x000000801dff7812 */ /* 0x000fe400078cc0ff */
[----:B------:R-:W-:-:S07]  /*c2b00*/  PRMT R26, R16, 0x7772, RZ ;  /* 0x00007772101a7816 */ /* 0x000fce00000000ff */
[----:B------:R-:W-:Y:S02]  /*c2b10*/  @P1 LOP3.LUT R24, R24, 0x8000000, RZ, 0xfc, !PT ;  /* 0x0800000018181812 */ /* 0x000fe400078efcff */
[----:B------:R-:W-:Y:S01]  /*c2b20*/  LOP3.LUT P1, RZ, R29, 0x10, RZ, 0xc0, !PT ;  /* 0x000000101dff7812 */ /* 0x000fe2000782c0ff */
[----:B-----5:R0:W-:Y:S01]  /*c2b30*/  @P5 STG.E.U8 desc[UR6][R10.64], R26 ;  /* 0x0000001a0a005986 */ /* 0x0201e2000c101106 */
[----:B------:R-:W-:Y:S02]  /*c2b40*/  LOP3.LUT R24, R24, 0xefffffff, RZ, 0xc0, !PT ;  /* 0xefffffff18187812 */ /* 0x000fe400078ec0ff */
[C---:B------:R-:W-:Y:S02]  /*c2b50*/  LOP3.LUT P2, RZ, R28.reuse, 0x100000, RZ, 0xc0, !PT ;  /* 0x001000001cff7812 */ /* 0x040fe4000784c0ff */
[----:B------:R-:W-:Y:S02]  /*c2b60*/  LOP3.LUT P0, RZ, R28, 0x40000, RZ, 0xc0, !PT ;  /* 0x000400001cff7812 */ /* 0x000fe4000780c0ff */
[----:B0-----:R-:W-:-:S05]  /*c2b70*/  PRMT R26, R16, 0x7773, RZ ;  /* 0x00007773101a7816 */ /* 0x001fca00000000ff */
[----:B------:R-:W-:Y:S02]  /*c2b80*/  @P1 LOP3.LUT R24, R24, 0x10000000, RZ, 0xfc, !PT ;  /* 0x1000000018181812 */ /* 0x000fe400078efcff */
[----:B------:R-:W-:Y:S01]  /*c2b90*/  LOP3.LUT P1, RZ, R29, 0x20, RZ, 0xc0, !PT ;  /* 0x000000201dff7812 */ /* 0x000fe2000782c0ff */
[----:B------:R-:W-:Y:S01]  /*c2ba0*/  @P6 STG.E.U8 desc[UR6][R8.64], R26 ;  /* 0x0000001a08006986 */ /* 0x000fe2000c101106 */
[C---:B------:R-:W-:Y:S02]  /*c2bb0*/  LOP3.LUT P3, RZ, R28.reuse, 0x8000, RZ, 0xc0, !PT ;  /* 0x000080001cff7812 */ /* 0x040fe4000786c0ff */
[C---:B------:R-:W-:Y:S02]  /*c2bc0*/  LOP3.LUT P4, RZ, R28.reuse, 0x2000, RZ, 0xc0, !PT ;  /* 0x000020001cff7812 */ /* 0x040fe4000788c0ff */
[C---:B------:R-:W-:Y:S02]  /*c2bd0*/  LOP3.LUT P5, RZ, R28.reuse, 0x1000, RZ, 0xc0, !PT ;  /* 0x000010001cff7812 */ /* 0x040fe400078ac0ff */
[----:B------:R-:W-:Y:S01]  /*c2be0*/  LOP3.LUT P6, RZ, R28, 0x400, RZ, 0xc0, !PT ;  /* 0x000004001cff7812 */ /* 0x000fe200078cc0ff */
[----:B----4-:R0:W-:Y:S04]  /*c2bf0*/  STL.64 [R1+0x31f0], R2 ;  /* 0x0031f00201007387 */ /* 0x0101e80000100a00 */
[----:B0-----:R-:W4:Y:S04]  /*c2c00*/  LDL.LU.64 R2, [R1+0x1300] ;  /* 0x0013000001027983 */ /* 0x001f280000300a00 */
[----:B------:R0:W-:Y:S04]  /*c2c10*/  STL.64 [R1+0x31d8], R28 ;  /* 0x0031d81c01007387 */ /* 0x0001e80000100a00 */
[----:B0-----:R-:W5:Y:S01]  /*c2c20*/  LDL.LU.64 R28, [R1+0x12e8] ;  /* 0x0012e800011c7983 */ /* 0x001f620000300a00 */
[----:B------:R-:W-:-:S05]  /*c2c30*/  PRMT R26, R17, 0x7770, RZ ;  /* 0x00007770111a7816 */ /* 0x000fca00000000ff */
[----:B------:R0:W-:Y:S01]  /*c2c40*/  @P1 STG.E.U8 desc[UR6][R20.64], R26 ;  /* 0x0000001a14001986 */ /* 0x0001e2000c101106 */
[C---:B------:R-:W-:Y:S02]  /*c2c50*/  LOP3.LUT P1, RZ, R24.reuse, 0x10000000, RZ, 0xc0, !PT ;  /* 0x1000000018ff7812 */ /* 0x040fe4000782c0ff */
[----:B0-----:R-:W-:Y:S01]  /*c2c60*/  PRMT R26, R17, 0x7771, RZ ;  /* 0x00007771111a7816 */ /* 0x001fe200000000ff */
[----:B-----5:R0:W-:Y:S04]  /*c2c70*/  STL.64 [R1+0x31e0], R28 ;  /* 0x0031e01c01007387 */ /* 0x0201e80000100a00 */
[----:B0-----:R-:W5:Y:S06]  /*c2c80*/  LDL.LU.64 R28, [R1+0x12f0] ;  /* 0x0012f000011c7983 */ /* 0x001f6c0000300a00 */
[----:B--2---:R0:W-:Y:S01]  /*c2c90*/  @P1 STG.E.U8 desc[UR6][R6.64], R26 ;  /* 0x0000001a06001986 */ /* 0x0041e2000c101106 */
[----:B------:R-:W-:-:S02]  /*c2ca0*/  LOP3.LUT P1, RZ, R24, 0x8000000, RZ, 0xc0, !PT ;  /* 0x0800000018ff7812 */ /* 0x000fc4000782c0ff */
[----:B0-----:R-:W-:-:S11]  /*c2cb0*/  PRMT R26, R17, 0x7772, RZ ;  /* 0x00007772111a7816 */ /* 0x001fd600000000ff */
[----:B---3--:R0:W-:Y:S01]  /*c2cc0*/  @P1 STG.E.U8 desc[UR6][R4.64], R26 ;  /* 0x0000001a04001986 */ /* 0x0081e2000c101106 */
[----:B------:R-:W-:Y:S02]  /*c2cd0*/  LOP3.LUT P1, RZ, R24, 0x4000000, RZ, 0xc0, !PT ;  /* 0x0400000018ff7812 */ /* 0x000fe4000782c0ff */
[----:B0-----:R-:W-:-:S11]  /*c2ce0*/  PRMT R26, R17, 0x7773, RZ ;  /* 0x00007773111a7816 */ /* 0x001fd600000000ff */
[----:B----4-:R-:W-:Y:S04]  /*c2cf0*/  @P1 STG.E.U8 desc[UR6][R2.64], R26 ;  /* 0x0000001a02001986 */ /* 0x010fe8000c101106 */
[----:B-----5:R0:W-:Y:S04]  /*c2d00*/  STL.64 [R1+0x31e8], R28 ;  /* 0x0031e81c01007387 */ /* 0x0201e80000100a00 */
[----:B0-----:R-:W2:Y:S04]  /*c2d10*/  LDL.LU.64 R28, [R1+0x12f8] ;  /* 0x0012f800011c7983 */ /* 0x001ea80000300a00 */
[----:B------:R-:W3:Y:S04]  /*c2d20*/  LDL.LU.64 R20, [R1+0x12e0] ;  /* 0x0012e00001147983 */ /* 0x000ee80000300a00 */
[----:B------:R-:W4:Y:S04]  /*c2d30*/  LDL.LU.64 R22, [R1+0x12d8] ;  /* 0x0012d80001167983 */ /* 0x000f280000300a00 */
[----:B------:R-:W5:Y:S04]  /*c2d40*/  LDL.LU.64 R14, [R1+0x12d0] ;  /* 0x0012d000010e7983 */ /* 0x000f680000300a00 */
[----:B------:R-:W2:Y:S04]  /*c2d50*/  LDL.LU R13, [R1+0x178] ;  /* 0x00017800010d7983 */ /* 0x000ea80000300800 */
[----:B------:R-:W2:Y:S04]  /*c2d60*/  LDL.LU.64 R10, [R1+0x12c8] ;  /* 0x0012c800010a7983 */ /* 0x000ea80000300a00 */
[----:B------:R-:W2:Y:S04]  /*c2d70*/  LDL.LU.64 R8, [R1+0x12c0] ;  /* 0x0012c00001087983 */ /* 0x000ea80000300a00 */
[----:B------:R-:W2:Y:S04]  /*c2d80*/  LDL.LU.64 R6, [R1+0x12b8] ;  /* 0x0012b80001067983 */ /* 0x000ea80000300a00 */
[----:B------:R-:W2:Y:S04]  /*c2d90*/  LDL.LU.64 R4, [R1+0x12b0] ;  /* 0x0012b00001047983 */ /* 0x000ea80000300a00 */
[----:B------:R-:W2:Y:S04]  /*c2da0*/  LDL.LU.64 R16, [R1+0x12a8] ;  /* 0x0012a80001107983 */ /* 0x000ea80000300a00 */
[----:B------:R-:W2:Y:S01]  /*c2db0*/  LDL.LU.64 R2, [R1+0x31f0] ;  /* 0x0031f00001027983 */ /* 0x000ea20000300a00 */
[----:B------:R-:W-:-:S02]  /*c2dc0*/  LOP3.LUT P1, RZ, R24, 0x2000000, RZ, 0xc0, !PT ;  /* 0x0200000018ff7812 */ /* 0x000fc4000782c0ff */
[----:B--2---:R-:W-:-:S11]  /*c2dd0*/  PRMT R26, R3, 0x7770, RZ ;  /* 0x00007770031a7816 */ /* 0x004fd600000000ff */
[----:B------:R0:W-:Y:S04]  /*c2de0*/  @P1 STG.E.U8 desc[UR6][R28.64], R26 ;  /* 0x0000001a1c001986 */ /* 0x0001e8000c101106 */
[----:B0-----:R-:W2:Y:S01]  /*c2df0*/  LDL.LU.64 R28, [R1+0x31e8] ;  /* 0x0031e800011c7983 */ /* 0x001ea20000300a00 */
[----:B------:R-:W-:Y:S02]  /*c2e00*/  LOP3.LUT P1, RZ, R24, 0x1000000, RZ, 0xc0, !PT ;  /* 0x0100000018ff7812 */ /* 0x000fe4000782c0ff */
[----:B------:R-:W-:-:S11]  /*c2e10*/  PRMT R26, R3, 0x7771, RZ ;  /* 0x00007771031a7816 */ /* 0x000fd600000000ff */
[----:B--2---:R0:W-:Y:S04]  /*c2e20*/  @P1 STG.E.U8 desc[UR6][R28.64], R26 ;  /* 0x0000001a1c001986 */ /* 0x0041e8000c101106 */
[----:B0-----:R-:W2:Y:S01]  /*c2e30*/  LDL.LU.64 R28, [R1+0x31e0] ;  /* 0x0031e000011c7983 */ /* 0x001ea20000300a00 */
[----:B------:R-:W-:Y:S02]  /*c2e40*/  LOP3.LUT P1, RZ, R24, 0x800000, RZ, 0xc0, !PT ;  /* 0x0080000018ff7812 */ /* 0x000fe4000782c0ff */
[----:B------:R-:W-:-:S11]  /*c2e50*/  PRMT R26, R3, 0x7772, RZ ;  /* 0x00007772031a7816 */ /* 0x000fd600000000ff */
[----:B--2---:R0:W-:Y:S01]  /*c2e60*/  @P1 STG.E.U8 desc[UR6][R28.64], R26 ;  /* 0x0000001a1c001986 */ /* 0x0041e2000c101106 */
[C---:B------:R-:W-:Y:S02]  /*c2e70*/  LOP3.LUT P1, RZ, R24.reuse, 0x400000, RZ, 0xc0, !PT ;  /* 0x0040000018ff7812 */ /* 0x040fe4000782c0ff */
[----:B0-----:R-:W-:Y:S01]  /*c2e80*/  PRMT R26, R3, 0x7773, RZ ;  /* 0x00007773031a7816 */ /* 0x001fe200000000ff */
[----:B------:R-:W2:Y:S10]  /*c2e90*/  LDL.LU.64 R28, [R1+0x31d8] ;  /* 0x0031d800011c7983 */ /* 0x000eb40000300a00 */
[----:B---3--:R0:W-:Y:S04]  /*c2ea0*/  @P1 STG.E.U8 desc[UR6][R20.64], R26 ;  /* 0x0000001a14001986 */ /* 0x0081e8000c101106 */
[----:B0-----:R-:W3:Y:S01]  /*c2eb0*/  LDL.LU.64 R20, [R1+0x31d0] ;  /* 0x0031d00001147983 */ /* 0x001ee20000300a00 */
[----:B------:R-:W-:-:S02]  /*c2ec0*/  LOP3.LUT P1, RZ, R24, 0x200000, RZ, 0xc0, !PT ;  /* 0x0020000018ff7812 */ /* 0x000fc4000782c0ff */
[----:B---3--:R-:W-:-:S11]  /*c2ed0*/  PRMT R26, R21, 0x7770, RZ ;  /* 0x00007770151a7816 */ /* 0x008fd600000000ff */
[----:B----4-:R0:W-:Y:S02]  /*c2ee0*/  @P1 STG.E.U8 desc[UR6][R22.64], R26 ;  /* 0x0000001a16001986 */ /* 0x0101e4000c101106 */
[----:B0-----:R-:W-:-:S05]  /*c2ef0*/  PRMT R26, R21, 0x7771, RZ ;  /* 0x00007771151a7816 */ /* 0x001fca00000000ff */
[----:B-----5:R0:W-:Y:S02]  /*c2f00*/  @P2 STG.E.U8 desc[UR6][R14.64], R26 ;  /* 0x0000001a0e002986 */ /* 0x0201e4000c101106 */
[----:B0-----:R-:W-:-:S05]  /*c2f10*/  PRMT R26, R21, 0x7772, RZ ;  /* 0x00007772151a7816 */ /* 0x001fca00000000ff */
[----:B------:R0:W-:Y:S02]  /*c2f20*/  @P0 STG.E.U8 desc[UR6][R10.64], R26 ;  /* 0x0000001a0a000986 */ /* 0x0001e4000c101106 */
[----:B0-----:R-:W-:Y:S02]  /*c2f30*/  PRMT R26, R21, 0x7773, RZ ;  /* 0x00007773151a7816 */ /* 0x001fe400000000ff */
[----:B------:R-:W3:Y:S04]  /*c2f40*/  LDL.LU R21, [R1+0x31c8] ;  /* 0x0031c80001157983 */ /* 0x000ee80000300800 */
[----:B------:R0:W-:Y:S02]  /*c2f50*/  @P3 STG.E.U8 desc[UR6][R8.64], R26 ;  /* 0x0000001a08003986 */ /* 0x0001e4000c101106 */
[----:B0-----:R-:W-:-:S05]  /*c2f60*/  PRMT R26, R13, 0x7770, RZ ;  /* 0x000077700d1a7816 */ /* 0x001fca00000000ff */
[----:B------:R0:W-:Y:S02]  /*c2f70*/  @P4 STG.E.U8 desc[UR6][R6.64], R26 ;  /* 0x0000001a06004986 */ /* 0x0001e4000c101106 */
[----:B0-----:R-:W-:-:S05]  /*c2f80*/  PRMT R26, R13, 0x7771, RZ ;  /* 0x000077710d1a7816 */ /* 0x001fca00000000ff */
[----:B------:R0:W-:Y:S02]  /*c2f90*/  @P5 STG.E.U8 desc[UR6][R4.64], R26 ;  /* 0x0000001a04005986 */ /* 0x0001e4000c101106 */
[----:B0-----:R-:W-:Y:S02]  /*c2fa0*/  PRMT R26, R13, 0x7772, RZ ;  /* 0x000077720d1a7816 */ /* 0x001fe400000000ff */
[----:B------:R-:W4:Y:S04]  /*c2fb0*/  LDL.LU.64 R4, [R1+0x12a0] ;  /* 0x0012a00001047983 */ /* 0x000f280000300a00 */
[----:B------:R0:W-:Y:S04]  /*c2fc0*/  @P6 STG.E.U8 desc[UR6][R16.64], R26 ;  /* 0x0000001a10006986 */ /* 0x0001e8000c101106 */
[----:B------:R-:W5:Y:S04]  /*c2fd0*/  LDL.LU.64 R10, [R1+0x1298] ;  /* 0x00129800010a7983 */ /* 0x000f680000300a00 */
[----:B0-----:R-:W5:Y:S04]  /*c2fe0*/  LDL.LU.64 R16, [R1+0x1290] ;  /* 0x0012900001107983 */ /* 0x001f680000300a00 */
[----:B------:R-:W5:Y:S04]  /*c2ff0*/  LDL.LU.64 R8, [R1+0x1288] ;  /* 0x0012880001087983 */ /* 0x000f680000300a00 */
[----:B------:R-:W5:Y:S01]  /*c3000*/  LDL.LU R3, [R1+0x17c] ;  /* 0x00017c0001037983 */ /* 0x000f620000300800 */
[----:B--2---:R-:W-:-:S02]  /*c3010*/  LOP3.LUT P1, RZ, R28, 0x100, RZ, 0xc0, !PT ;  /* 0x000001001cff7812 */ /* 0x004fc4000782c0ff */
[----:B------:R-:W-:Y:S01]  /*c3020*/  LOP3.LUT R24, R24, 0xffffdfff, RZ, 0xc0, !PT ;  /* 0xffffdfff18187812 */ /* 0x000fe200078ec0ff */
[----:B------:R-:W2:Y:S01]  /*c3030*/  LDL.LU.64 R6, [R1+0x1280] ;  /* 0x0012800001067983 */ /* 0x000ea20000300a00 */
[C---:B------:R-:W-:Y:S02]  /*c3040*/  LOP3.LUT P3, RZ, R28.reuse, 0x80, RZ, 0xc0, !PT ;  /* 0x000000801cff7812 */ /* 0x040fe4000786c0ff */
[----:B------:R-:W-:Y:S01]  /*c3050*/  LOP3.LUT P4, RZ, R28, 0x20, RZ, 0xc0, !PT ;  /* 0x000000201cff7812 */ /* 0x000fe2000788c0ff */
[----:B------:R-:W2:Y:S06]  /*c3060*/  LDL.LU R27, [R1+0x160] ;  /* 0x00016000011b7983 */ /* 0x000eac0000300800 */
[----:B------:R-:W-:-:S02]  /*c3070*/  @P1 LOP3.LUT R24, R24, 0x2000, RZ, 0xfc, !PT ;  /* 0x0000200018181812 */ /* 0x000fc400078efcff */
[----:B------:R-:W-:Y:S02]  /*c3080*/  LOP3.LUT P1, RZ, R28, 0x40, RZ, 0xc0, !PT ;  /* 0x000000401cff7812 */ /* 0x000fe4000782c0ff */
[----:B------:R-:W-:Y:S02]  /*c3090*/  LOP3.LUT R24, R24, 0xffffbfff, RZ, 0xc0, !PT ;  /* 0xffffbfff18187812 */ /* 0x000fe400078ec0ff */
[----:B------:R-:W-:-:S09]  /*c30a0*/  PRMT R26, R13, 0x7773, RZ ;  /* 0x000077730d1a7816 */ /* 0x000fd200000000ff */
[----:B------:R-:W-:Y:S02]  /*c30b0*/  @P1 LOP3.LUT R24, R24, 0x4000, RZ, 0xfc, !PT ;  /* 0x0000400018181812 */ /* 0x000fe400078efcff */
[C---:B------:R-:W-:Y:S02]  /*c30c0*/  LOP3.LUT P1, RZ, R28.reuse, 0x8, RZ, 0xc0, !PT ;  /* 0x000000081cff7812 */ /* 0x040fe4000782c0ff */
[----:B------:R-:W-:Y:S02]  /*c30d0*/  LOP3.LUT P5, RZ, R28, 0x10, RZ, 0xc0, !PT ;  /* 0x000000101cff7812 */ /* 0x000fe400078ac0ff */
[----:B------:R-:W-:Y:S02]  /*c30e0*/  LOP3.LUT R24, R24, 0xffff7fff, RZ, 0xc0, !PT ;  /* 0xffff7fff18187812 */ /* 0x000fe400078ec0ff */
[----:B------:R-:W-:-:S07]  /*c30f0*/  LOP3.LUT P6, RZ, R28, 0x4, RZ, 0xc0, !PT ;  /* 0x000000041cff7812 */ /* 0x000fce00078cc0ff */
[----:B------:R-:W-:Y:S02]  /*c3100*/  @P1 LOP3.LUT R24, R24, 0x8000, RZ, 0xfc, !PT ;  /* 0x0000800018181812 */ /* 0x000fe400078efcff */
[----:B------:R-:W-:Y:S02]  /*c3110*/  LOP3.LUT P1, RZ, R28, 0x2, RZ, 0xc0, !PT ;  /* 0x000000021cff7812 */ /* 0x000fe4000782c0ff */
[----:B------:R-:W-:Y:S02]  /*c3120*/  LOP3.LUT R24, R24, 0xfffeffff, RZ, 0xc0, !PT ;  /* 0xfffeffff18187812 */ /* 0x000fe400078ec0ff */
[C---:B------:R-:W-:Y:S02]  /*c3130*/  LOP3.LUT P2, RZ, R28.reuse, 0x200, RZ, 0xc0, !PT ;  /* 0x000002001cff7812 */ /* 0x040fe4000784c0ff */
[----:B------:R-:W-:-:S07]  /*c3140*/  LOP3.LUT P0, RZ, R28, 0x800, RZ, 0xc0, !PT ;  /* 0x000008001cff7812 */ /* 0x000fce000780c0ff */
[----:B------:R-:W-:Y:S02]  /*c3150*/  @P1 LOP3.LUT R24, R24, 0x10000, RZ, 0xfc, !PT ;  /* 0x0001000018181812 */ /* 0x000fe400078efcff */
[C---:B------:R-:W-:Y:S01]  /*c3160*/  LOP3.LUT P1, RZ, R28.reuse, 0x1, RZ, 0xc0, !PT ;  /* 0x000000011cff7812 */ /* 0x040fe2000782c0ff */
[----:B---3--:R-:W-:Y:S04]  /*c3170*/  STL.64 [R1+0x3108], R20 ;  /* 0x0031081401007387 */ /* 0x008fe80000100a00 */
[----:B----4-:R0:W-:Y:S01]  /*c3180*/  @P3 STG.E.U8 desc[UR6][R4.64], R26 ;  /* 0x0000001a04003986 */ /* 0x0101e2000c101106 */
[----:B------:R-:W-:-:S03]  /*c3190*/  LOP3.LUT P3, RZ, R28, 0x4000, RZ, 0xc0, !PT ;  /* 0x000040001cff7812 */ /* 0x000fc6000786c0ff */
[----:B0-----:R-:W3:Y:S01]  /*c31a0*/  LDL.LU.64 R4, [R1+0x1278] ;  /* 0x0012780001047983 */ /* 0x001ee20000300a00 */
[----:B-----5:R-:W-:-:S05]  /*c31b0*/  PRMT R26, R3, 0x7770, RZ ;  /* 0x00007770031a7816 */ /* 0x020fca00000000ff */
[----:B------:R0:W-:Y:S02]  /*c31c0*/  @P4 STG.E.U8 desc[UR6][R10.64], R26 ;  /* 0x0000001a0a004986 */ /* 0x0001e4000c101106 */
[----:B0-----:R-:W-:-:S05]  /*c31d0*/  PRMT R26, R3, 0x7771, RZ ;  /* 0x00007771031a7816 */ /* 0x001fca00000000ff */
[----:B------:R0:W-:Y:S01]  /*c31e0*/  @P5 STG.E.U8 desc[UR6][R16.64], R26 ;  /* 0x0000001a10005986 */ /* 0x0001e2000c101106 */
[C---:B------:R-:W-:Y:S02]  /*c31f0*/  LOP3.LUT P4, RZ, R28.reuse, 0x10000, RZ, 0xc0, !PT ;  /* 0x000100001cff7812 */ /* 0x040fe4000788c0ff */
[C---:B------:R-:W-:Y:S02]  /*c3200*/  LOP3.LUT P5, RZ, R28.reuse, 0x20000, RZ, 0xc0, !PT ;  /* 0x000200001cff7812 */ /* 0x040fe400078ac0ff */
[----:B0-----:R-:W-:Y:S01]  /*c3210*/  PRMT R26, R3, 0x7772, RZ ;  /* 0x00007772031a7816 */ /* 0x001fe200000000ff */
[----:B------:R-:W4:Y:S04]  /*c3220*/  LDL.LU.64 R16, [R1+0x1270] ;  /* 0x0012700001107983 */ /* 0x000f280000300a00 */
[----:B------:R-:W5:Y:S04]  /*c3230*/  LDL.LU R12, [R1+0x164] ;  /* 0x00016400010c7983 */ /* 0x000f680000300800 */
[----:B------:R-:W-:Y:S01]  /*c3240*/  @P6 STG.E.U8 desc[UR6][R8.64], R26 ;  /* 0x0000001a08006986 */ /* 0x000fe2000c101106 */
[----:B------:R-:W-:-:S03]  /*c3250*/  LOP3.LUT P6, RZ, R28, 0x80000, RZ, 0xc0, !PT ;  /* 0x000800001cff7812 */ /* 0x000fc600078cc0ff */
[----:B------:R0:W-:Y:S04]  /*c3260*/  STL.64 [R1+0x31a8], R28 ;  /* 0x0031a81c01007387 */ /* 0x0001e80000100a00 */
[----:B0-----:R-:W2:Y:S04]  /*c3270*/  LDL.LU.64 R28, [R1+0x1250] ;  /* 0x00125000011c7983 */ /* 0x001ea80000300a00 */
[----:B--2---:R0:W-:Y:S04]  /*c3280*/  STL.64 [R1+0x31b0], R28 ;  /* 0x0031b01c01007387 */ /* 0x0041e80000100a00 */
[----:B0-----:R-:W2:Y:S04]  /*c3290*/  LDL.LU.64 R28, [R1+0x1258] ;  /* 0x00125800011c7983 */ /* 0x001ea80000300a00 */
[----:B--2---:R0:W-:Y:S04]  /*c32a0*/  STL.64 [R1+0x31b8], R28 ;  /* 0x0031b81c01007387 */ /* 0x0041e80000100a00 */
[----:B0-----:R-:W2:Y:S01]  /*c32b0*/  LDL.LU.64 R28, [R1+0x1260] ;  /* 0x00126000011c7983 */ /* 0x001ea20000300a00 */
[----:B------:R-:W-:-:S04]  /*c32c0*/  LOP3.LUT R24, R24, 0xfffdffff, RZ, 0xc0, !PT ;  /* 0xfffdffff18187812 */ /* 0x000fc800078ec0ff */
        /* <DEDUP_REMOVED lines=9> */
[----:B------:R-:W-:-:S09]  /*c3360*/  PRMT R26, R3, 0x7773, RZ ;  /* 0x00007773031a7816 */ /* 0x000fd200000000ff */
[----:B------:R-:W-:Y:S02]  /*c3370*/  @P1 LOP3.LUT R24, R24, 0x100000, RZ, 0xfc, !PT ;  /* 0x0010000018181812 */ /* 0x000fe400078efcff */
[----:B------:R-:W-:Y:S01]  /*c3380*/  LOP3.LUT P1, RZ, R21, 0x80000000, RZ, 0xc0, !PT ;  /* 0x8000000015ff7812 */ /* 0x000fe2000782c0ff */
[----:B--2---:R0:W-:Y:S04]  /*c3390*/  STL.64 [R1+0x31c0], R28 ;  /* 0x0031c01c01007387 */ /* 0x0041e80000100a00 */
[----:B0-----:R-:W2:Y:S08]  /*c33a0*/  LDL.LU.64 R28, [R1+0x1268] ;  /* 0x00126800011c7983 */ /* 0x001eb00000300a00 */
[----:B------:R0:W-:Y:S01]  /*c33b0*/  @P1 STG.E.U8 desc[UR6][R6.64], R26 ;  /* 0x0000001a06001986 */ /* 0x0001e2000c101106 */
[----:B------:R-:W-:-:S03]  /*c33c0*/  LOP3.LUT P1, RZ, R24, 0x100000, RZ, 0xc0, !PT ;  /* 0x0010000018ff7812 */ /* 0x000fc6000782c0ff */
[----:B------:R-:W5:Y:S04]  /*c33d0*/  LDL.LU.64 R20, [R1+0x1248] ;  /* 0x0012480001147983 */ /* 0x000f680000300a00 */
[----:B------:R-:W5:Y:S01]  /*c33e0*/  LDL.LU.64 R22, [R1+0x1240] ;  /* 0x0012400001167983 */ /* 0x000f620000300a00 */
[----:B0-----:R-:W-:-:S03]  /*c33f0*/  PRMT R26, R27, 0x7770, RZ ;  /* 0x000077701b1a7816 */ /* 0x001fc600000000ff */
[----:B------:R-:W5:Y:S04]  /*c3400*/  LDL.LU.64 R14, [R1+0x1238] ;  /* 0x00123800010e7983 */ /* 0x000f680000300a00 */
[----:B---3--:R0:W-:Y:S01]  /*c3410*/  @P1 STG.E.U8 desc[UR6][R4.64], R26 ;  /* 0x0000001a04001986 */ /* 0x0081e2000c101106 */
[----:B------:R-:W-:-:S03]  /*c3420*/  LOP3.LUT P1, RZ, R24, 0x80000, RZ, 0xc0, !PT ;  /* 0x0008000018ff7812 */ /* 0x000fc6000782c0ff */
[----:B------:R-:W3:Y:S04]  /*c3430*/  LDL.LU R3, [R1+0x168] ;  /* 0x0001680001037983 */ /* 0x000ee80000300800 */
[----:B------:R-:W3:Y:S01]  /*c3440*/  LDL.LU R13, [R1+0x16c] ;  /* 0x00016c00010d7983 */ /* 0x000ee20000300800 */
[----:B0-----:R-:W-:-:S03]  /*c3450*/  PRMT R26, R27, 0x7771, RZ ;  /* 0x000077711b1a7816 */ /* 0x001fc600000000ff */
[----:B------:R-:W3:Y:S04]  /*c3460*/  LDL.LU.64 R10, [R1+0x1230] ;  /* 0x00123000010a7983 */ /* 0x000ee80000300a00 */
[----:B----4-:R0:W-:Y:S01]  /*c3470*/  @P1 STG.E.U8 desc[UR6][R16.64], R26 ;  /* 0x0000001a10001986 */ /* 0x0101e2000c101106 */
[----:B------:R-:W-:-:S03]  /*c3480*/  LOP3.LUT P1, RZ, R24, 0x40000, RZ, 0xc0, !PT ;  /* 0x0004000018ff7812 */ /* 0x000fc6000782c0ff */
[----:B------:R-:W4:Y:S04]  /*c3490*/  LDL.LU.64 R8, [R1+0x1228] ;  /* 0x0012280001087983 */ /* 0x000f280000300a00 */
[----:B------:R-:W3:Y:S01]  /*c34a0*/  LDL.LU.64 R6, [R1+0x1220] ;  /* 0x0012200001067983 */ /* 0x000ee20000300a00 */
[----:B0-----:R-:W-:-:S03]  /*c34b0*/  PRMT R26, R27, 0x7772, RZ ;  /* 0x000077721b1a7816 */ /* 0x001fc600000000ff */
[----:B------:R-:W3:Y:S04]  /*c34c0*/  LDL.LU.64 R4, [R1+0x1218] ;  /* 0x0012180001047983 */ /* 0x000ee80000300a00 */
[----:B------:R-:W3:Y:S04]  /*c34d0*/  LDL.LU.64 R16, [R1+0x1210] ;  /* 0x0012100001107983 */ /* 0x000ee80000300a00 */
[----:B--2---:R0:W-:Y:S04]  /*c34e0*/  @P1 STG.E.U8 desc[UR6][R28.64], R26 ;  /* 0x0000001a1c001986 */ /* 0x0041e8000c101106 */
[----:B0-----:R-:W2:Y:S01]  /*c34f0*/  LDL.LU.64 R28, [R1+0x31c0] ;  /* 0x0031c000011c7983 */ /* 0x001ea20000300a00 */
[----:B------:R-:W-:-:S02]  /*c3500*/  LOP3.LUT P1, RZ, R24, 0x20000, RZ, 0xc0, !PT ;  /* 0x0002000018ff7812 */ /* 0x000fc4000782c0ff */
[----:B------:R-:W-:-:S11]  /*c3510*/  PRMT R26, R27, 0x7773, RZ ;  /* 0x000077731b1a7816 */ /* 0x000fd600000000ff */
[----:B--2---:R0:W-:Y:S04]  /*c3520*/  @P1 STG.E.U8 desc[UR6][R28.64], R26 ;  /* 0x0000001a1c001986 */ /* 0x0041e8000c101106 */
[----:B0-----:R-:W2:Y:S01]  /*c3530*/  LDL.LU.64 R28, [R1+0x31b8] ;  /* 0x0031b800011c7983 */ /* 0x001ea20000300a00 */
[----:B------:R-:W-:Y:S02]  /*c3540*/  LOP3.LUT P1, RZ, R24, 0x10000, RZ, 0xc0, !PT ;  /* 0x0001000018ff7812 */ /* 0x000fe4000782c0ff */
[----:B-----5:R-:W-:-:S11]  /*c3550*/  PRMT R26, R12, 0x7770, RZ ;  /* 0x000077700c1a7816 */ /* 0x020fd600000000ff */
[----:B--2---:R0:W-:Y:S04]  /*c3560*/  @P1 STG.E.U8 desc[UR6][R28.64], R26 ;  /* 0x0000001a1c001986 */ /* 0x0041e8000c101106 */
[----:B0-----:R-:W2:Y:S01]  /*c3570*/  LDL.LU.64 R28, [R1+0x31b0] ;  /* 0x0031b000011c7983 */ /* 0x001ea20000300a00 */
[----:B------:R-:W-:Y:S02]  /*c3580*/  LOP3.LUT P1, RZ, R24, 0x8000, RZ, 0xc0, !PT ;  /* 0x0000800018ff7812 */ /* 0x000fe4000782c0ff */
[----:B------:R-:W-:-:S11]  /*c3590*/  PRMT R26, R12, 0x7771, RZ ;  /* 0x000077710c1a7816 */ /* 0x000fd600000000ff */
[----:B--2---:R0:W-:Y:S04]  /*c35a0*/  @P1 STG.E.U8 desc[UR6][R28.64], R26 ;  /* 0x0000001a1c001986 */ /* 0x0041e8000c101106 */
[----:B0-----:R-:W2:Y:S01]  /*c35b0*/  LDL.LU.64 R28, [R1+0x31a8] ;  /* 0x0031a800011c7983 */ /* 0x001ea20000300a00 */
[----:B------:R-:W-:Y:S02]  /*c35c0*/  LOP3.LUT P1, RZ, R24, 0x4000, RZ, 0xc0, !PT ;  /* 0x0000400018ff7812 */ /* 0x000fe4000782c0ff */
[----:B------:R-:W-:-:S11]  /*c35d0*/  PRMT R26, R12, 0x7772, RZ ;  /* 0x000077720c1a7816 */ /* 0x000fd600000000ff */
[----:B------:R0:W-:Y:S01]  /*c35e0*/  @P1 STG.E.U8 desc[UR6][R20.64], R26 ;  /* 0x0000001a14001986 */ /* 0x0001e2000c101106 */
[----:B------:R-:W-:Y:S02]  /*c35f0*/  LOP3.LUT P1, RZ, R24, 0x2000, RZ, 0xc0, !PT ;  /* 0x0000200018ff7812 */ /* 0x000fe4000782c0ff */
[----:B0-----:R-:W-:-:S11]  /*c3600*/  PRMT R26, R12, 0x7773, RZ ;  /* 0x000077730c1a7816 */ /* 0x001fd600000000ff */
[----:B------:R3:W-:Y:S02]  /*c3610*/  @P1 STG.E.U8 desc[UR6][R22.64], R26 ;  /* 0x0000001a16001986 */ /* 0x0007e4000c101106 */
[----:B---3--:R-:W-:-:S05]  /*c3620*/  PRMT R26, R3, 0x7770, RZ ;  /* 0x00007770031a7816 */ /* 0x008fca00000000ff */
[----:B------:R0:W-:Y:S02]  /*c3630*/  @P2 STG.E.U8 desc[UR6][R14.64], R26 ;  /* 0x0000001a0e002986 */ /* 0x0001e4000c101106 */
[----:B0-----:R-:W-:-:S05]  /*c3640*/  PRMT R26, R3, 0x7771, RZ ;  /* 0x00007771031a7816 */ /* 0x001fca00000000ff */
[----:B------:R0:W-:Y:S02]  /*c3650*/  @P0 STG.E.U8 desc[UR6][R10.64], R26 ;  /* 0x0000001a0a000986 */ /* 0x0001e4000c101106 */
[----:B0-----:R-:W-:-:S05]  /*c3660*/  PRMT R26, R3, 0x7772, RZ ;  /* 0x00007772031a7816 */ /* 0x001fca00000000ff */
[----:B----4-:R0:W-:Y:S02]  /*c3670*/  @P3 STG.E.U8 desc[UR6][R8.64], R26 ;  /* 0x0000001a08003986 */ /* 0x0101e4000c101106 */
[----:B0-----:R-:W-:-:S05]  /*c3680*/  PRMT R26, R3, 0x7773, RZ ;  /* 0x00007773031a7816 */ /* 0x001fca00000000ff */
[----:B------:R0:W-:Y:S02]  /*c3690*/  @P4 STG.E.U8 desc[UR6][R6.64], R26 ;  /* 0x0000001a06004986 */ /* 0x0001e4000c101106 */
[----:B0-----:R-:W-:-:S05]  /*c36a0*/  PRMT R26, R13, 0x7770, RZ ;  /* 0x000077700d1a7816 */ /* 0x001fca00000000ff */
[----:B------:R0:W-:Y:S01]  /*c36b0*/  @P5 STG.E.U8 desc[UR6][R4.64], R26 ;  /* 0x0000001a04005986 */ /* 0x0001e2000c101106 */
[----:B------:R-:W-:Y:S01]  /*c36c0*/  IMAD.MOV.U32 R3, RZ, RZ, R18 ;  /* 0x000000ffff037224 */ /* 0x000fe200078e0012 */
[----:B0-----:R-:W-:Y:S02]  /*c36d0*/  PRMT R26, R13, 0x7771, RZ ;  /* 0x000077710d1a7816 */ /* 0x001fe400000000ff */
[----:B------:R-:W3:Y:S04]  /*c36e0*/  LDL.LU.64 R4, [R1+0x1208] ;  /* 0x0012080001047983 */ /* 0x000ee80000300a00 */
[----:B------:R0:W-:Y:S04]  /*c36f0*/  @P6 STG.E.U8 desc[UR6][R16.64], R26 ;  /* 0x0000001a10006986 */ /* 0x0001e8000c101106 */
[----:B------:R-:W4:Y:S04]  /*c3700*/  LDL.LU.64 R6, [R1+0x1200] ;  /* 0x0012000001067983 */ /* 0x000f280000300a00 */
[----:B0-----:R-:W5:Y:S04]  /*c3710*/  LDL.LU.64 R16, [R1+0x11f8] ;  /* 0x0011f80001107983 */ /* 0x001f680000300a00 */
[----:B------:R-:W5:Y:S04]  /*c3720*/  LDL.LU.64 R10, [R1+0x11f0] ;  /* 0x0011f000010a7983 */ /* 0x000f680000300a00 */
[----:B------:R-:W5:Y:S04]  /*c3730*/  LDL.LU.64 R8, [R1+0x11e8] ;  /* 0x0011e80001087983 */ /* 0x000f680000300a00 */
[----:B------:R-:W5:Y:S01]  /*c3740*/  LDL.LU R18, [R1+0x150] ;  /* 0x0001500001127983 */ /* 0x000f620000300800 */
[----:B------:R-:W-:-:S02]  /*c3750*/  LOP3.LUT R24, R24, 0xffffffdf, RZ, 0xc0, !PT ;  /* 0xffffffdf18187812 */ /* 0x000fc400078ec0ff */
[----:B------:R-:W-:Y:S02]  /*c3760*/  PRMT R26, R13, 0x7772, RZ ;  /* 0x000077720d1a7816 */ /* 0x000fe400000000ff */
[----:B--2---:R-:W-:-:S13]  /*c3770*/  LOP3.LUT P1, RZ, R29, 0x4000, RZ, 0xc0, !PT ;  /* 0x000040001dff7812 */ /* 0x004fda000782c0ff */
        /* <DEDUP_REMOVED lines=15> */
[C---:B------:R-:W-:Y:S02]  /*c3870*/  LOP3.LUT P3, RZ, R28.reuse, 0x400000, RZ, 0xc0, !PT ;  /* 0x004000001cff7812 */ /* 0x040fe4000786c0ff */
[----:B------:R-:W-:-:S07]  /*c3880*/  LOP3.LUT P4, RZ, R28, 0x1000000, RZ, 0xc0, !PT ;  /* 0x010000001cff7812 */ /* 0x000fce000788c0ff */
[----:B------:R-:W-:Y:S02]  /*c3890*/  @P1 LOP3.LUT R24, R24, 0x400, RZ, 0xfc, !PT ;  /* 0x0000040018181812 */ /* 0x000fe400078efcff */
[----:B------:R-:W-:Y:S02]  /*c38a0*/  LOP3.LUT P1, RZ, R29, 0x2, RZ, 0xc0, !PT ;  /* 0x000000021dff7812 */ /* 0x000fe4000782c0ff */
[----:B------:R-:W-:Y:S02]  /*c38b0*/  LOP3.LUT P5, RZ, R28, 0x2000000, RZ, 0xc0, !PT ;  /* 0x020000001cff7812 */ /* 0x000fe400078ac0ff */
[----:B------:R-:W-:Y:S02]  /*c38c0*/  LOP3.LUT R24, R24, 0xfffff7ff, RZ, 0xc0, !PT ;  /* 0xfffff7ff18187812 */ /* 0x000fe400078ec0ff */
[----:B------:R-:W-:-:S07]  /*c38d0*/  LOP3.LUT P6, RZ, R28, 0x8000000, RZ, 0xc0, !PT ;  /* 0x080000001cff7812 */ /* 0x000fce00078cc0ff */
[----:B------:R-:W-:Y:S02]  /*c38e0*/  @P1 LOP3.LUT R24, R24, 0x800, RZ, 0xfc, !PT ;  /* 0x0000080018181812 */ /* 0x000fe400078efcff */
[C---:B------:R-:W-:Y:S02]  /*c38f0*/  LOP3.LUT P1, RZ, R29.reuse, 0x1, RZ, 0xc0, !PT ;  /* 0x000000011dff7812 */ /* 0x040fe4000782c0ff */
[----:B------:R-:W-:Y:S02]  /*c3900*/  LOP3.LUT R24, R24, 0xffffefff, RZ, 0xc0, !PT ;  /* 0xffffefff18187812 */ /* 0x000fe400078ec0ff */
[----:B------:R-:W-:Y:S01]  /*c3910*/  LOP3.LUT P2, RZ, R29, 0x10000, RZ, 0xc0, !PT ;  /* 0x000100001dff7812 */ /* 0x000fe2000784c0ff */
[----:B---3--:R0:W-:Y:S02]  /*c3920*/  @P3 STG.E.U8 desc[UR6][R4.64], R26 ;  /* 0x0000001a04003986 */ /* 0x0081e4000c101106 */
[----:B0-----:R-:W-:Y:S02]  /*c3930*/  PRMT R26, R13, 0x7773, RZ ;  /* 0x000077730d1a7816 */ /* 0x001fe400000000ff */
[----:B------:R-:W2:Y:S04]  /*c3940*/  LDL.LU.64 R4, [R1+0x11e0] ;  /* 0x0011e00001047983 */ /* 0x000ea80000300a00 */
[----:B----4-:R5:W-:Y:S04]  /*c3950*/  @P4 STG.E.U8 desc[UR6][R6.64], R26 ;  /* 0x0000001a06004986 */ /* 0x010be8000c101106 */
[----:B------:R-:W3:Y:S01]  /*c3960*/  LDL.LU R27, [R1+0x154] ;  /* 0x00015400011b7983 */ /* 0x000ee20000300800 */
[----:B-----5:R-:W-:-:S05]  /*c3970*/  PRMT R26, R18, 0x7770, RZ ;  /* 0x00007770121a7816 */ /* 0x020fca00000000ff */
[----:B------:R0:W-:Y:S01]  /*c3980*/  @P5 STG.E.U8 desc[UR6][R16.64], R26 ;  /* 0x0000001a10005986 */ /* 0x0001e2000c101106 */
[----:B------:R-:W-:Y:S02]  /*c3990*/  @P1 LOP3.LUT R24, R24, 0x1000, RZ, 0xfc, !PT ;  /* 0x0000100018181812 */ /* 0x000fe400078efcff */
[----:B------:R-:W-:Y:S02]  /*c39a0*/  LOP3.LUT P1, RZ, R28, 0x40000000, RZ, 0xc0, !PT ;  /* 0x400000001cff7812 */ /* 0x000fe4000782c0ff */
[C---:B------:R-:W-:Y:S02]  /*c39b0*/  LOP3.LUT P0, RZ, R29.reuse, 0x20000, RZ, 0xc0, !PT ;  /* 0x000200001dff7812 */ /* 0x040fe4000780c0ff */
[----:B0-----:R-:W-:Y:S01]  /*c39c0*/  PRMT R26, R18, 0x7771, RZ ;  /* 0x00007771121a7816 */ /* 0x001fe200000000ff */
[----:B------:R-:W4:Y:S01]  /*c39d0*/  LDL.LU.64 R16, [R1+0x11d8] ;  /* 0x0011d80001107983 */ /* 0x000f220000300a00 */
[----:B------:R-:W-:-:S03]  /*c39e0*/  LOP3.LUT P3, RZ, R29, 0x80000, RZ, 0xc0, !PT ;  /* 0x000800001dff7812 */ /* 0x000fc6000786c0ff */
[----:B------:R0:W-:Y:S01]  /*c39f0*/  STL.64 [R1+0x31a0], R2 ;  /* 0x0031a00201007387 */ /* 0x0001e20000100a00 */
[C---:B------:R-:W-:Y:S02]  /*c3a00*/  LOP3.LUT P4, RZ, R29.reuse, 0x400000, RZ, 0xc0, !PT ;  /* 0x004000001dff7812 */ /* 0x040fe4000788c0ff */
[C---:B------:R-:W-:Y:S01]  /*c3a10*/  LOP3.LUT P5, RZ, R29.reuse, 0x1000000, RZ, 0xc0, !PT ;  /* 0x010000001dff7812 */ /* 0x040fe200078ac0ff */
[----:B------:R-:W-:Y:S01]  /*c3a20*/  @P6 STG.E.U8 desc[UR6][R10.64], R26 ;  /* 0x0000001a0a006986 */ /* 0x000fe2000c101106 */
[----:B------:R-:W-:-:S03]  /*c3a30*/  LOP3.LUT P6, RZ, R29, 0x2000000, RZ, 0xc0, !PT ;  /* 0x020000001dff7812 */ /* 0x000fc600078cc0ff */
[----:B0-----:R-:W5:Y:S04]  /*c3a40*/  LDL.LU.64 R2, [R1+0x11d0] ;  /* 0x0011d00001027983 */ /* 0x001f680000300a00 */
[----:B------:R-:W2:Y:S04]  /*c3a50*/  LDL.LU R6, [R1+0x158] ;  /* 0x0001580001067983 */ /* 0x000ea80000300800 */
[----:B------:R0:W-:Y:S04]  /*c3a60*/  STL.64 [R1+0x3188], R28 ;  /* 0x0031881c01007387 */ /* 0x0001e80000100a00 */
[----:B0-----:R-:W2:Y:S04]  /*c3a70*/  LDL.LU.64 R28, [R1+0x11b8] ;  /* 0x0011b800011c7983 */ /* 0x001ea80000300a00 */
[----:B--2---:R0:W-:Y:S04]  /*c3a80*/  STL.64 [R1+0x3190], R28 ;  /* 0x0031901c01007387 */ /* 0x0041e80000100a00 */
[----:B0-----:R-:W2:Y:S01]  /*c3a90*/  LDL.LU.64 R28, [R1+0x11c0] ;  /* 0x0011c000011c7983 */ /* 0x001ea20000300a00 */
[----:B------:R-:W-:-:S05]  /*c3aa0*/  PRMT R26, R18, 0x7772, RZ ;  /* 0x00007772121a7816 */ /* 0x000fca00000000ff */
[----:B------:R0:W-:Y:S01]  /*c3ab0*/  @P1 STG.E.U8 desc[UR6][R8.64], R26 ;  /* 0x0000001a08001986 */ /* 0x0001e2000c101106 */
[----:B------:R-:W-:Y:S02]  /*c3ac0*/  LOP3.LUT P1, RZ, R24, 0x1000, RZ, 0xc0, !PT ;  /* 0x0000100018ff7812 */ /* 0x000fe4000782c0ff */
[----:B0-----:R-:W-:-:S11]  /*c3ad0*/  PRMT R26, R18, 0x7773, RZ ;  /* 0x00007773121a7816 */ /* 0x001fd600000000ff */
[----:B------:R-:W-:Y:S01]  /*c3ae0*/  @P1 STG.E.U8 desc[UR6][R4.64], R26 ;  /* 0x0000001a04001986 */ /* 0x000fe2000c101106 */
[----:B------:R-:W-:-:S03]  /*c3af0*/  LOP3.LUT P1, RZ, R24, 0x800, RZ, 0xc0, !PT ;  /* 0x0000080018ff7812 */ /* 0x000fc6000782c0ff */
[----:B--2---:R0:W-:Y:S04]  /*c3b00*/  STL.64 [R1+0x3198], R28 ;  /* 0x0031981c01007387 */ /* 0x0041e80000100a00 */
[----:B0-----:R-:W2:Y:S01]  /*c3b10*/  LDL.LU.64 R28, [R1+0x11c8] ;  /* 0x0011c800011c7983 */ /* 0x001ea20000300a00 */
[----:B---3--:R-:W-:-:S03]  /*c3b20*/  PRMT R26, R27, 0x7770, RZ ;  /* 0x000077701b1a7816 */ /* 0x008fc600000000ff */
[----:B------:R-:W3:Y:S04]  /*c3b30*/  LDL.LU.64 R22, [R1+0x11b0] ;  /* 0x0011b00001167983 */ /* 0x000ee80000300a00 */
[----:B----4-:R0:W-:Y:S01]  /*c3b40*/  @P1 STG.E.U8 desc[UR6][R16.64], R26 ;  /* 0x0000001a10001986 */ /* 0x0101e2000c101106 */
[----:B------:R-:W-:-:S03]  /*c3b50*/  LOP3.LUT P1, RZ, R24, 0x400, RZ, 0xc0, !PT ;  /* 0x0000040018ff7812 */ /* 0x000fc6000782c0ff */
[----:B------:R-:W4:Y:S04]  /*c3b60*/  LDL.LU.64 R20, [R1+0x11a8] ;  /* 0x0011a80001147983 */ /* 0x000f280000300a00 */
[----:B------:R-:W3:Y:S01]  /*c3b70*/  LDL.LU R7, [R1+0x15c] ;  /* 0x00015c0001077983 */ /* 0x000ee20000300800 */
[----:B0-----:R-:W-:-:S03]  /*c3b80*/  PRMT R26, R27, 0x7771, RZ ;  /* 0x000077711b1a7816 */ /* 0x001fc600000000ff */
[----:B------:R-:W3:Y:S04]  /*c3b90*/  LDL.LU.64 R14, [R1+0x11a0] ;  /* 0x0011a000010e7983 */ /* 0x000ee80000300a00 */
[----:B-----5:R0:W-:Y:S01]  /*c3ba0*/  @P1 STG.E.U8 desc[UR6][R2.64], R26 ;  /* 0x0000001a02001986 */ /* 0x0201e2000c101106 */
[----:B------:R-:W-:-:S03]  /*c3bb0*/  LOP3.LUT P1, RZ, R24, 0x200, RZ, 0xc0, !PT ;  /* 0x0000020018ff7812 */ /* 0x000fc6000782c0ff */
[----:B------:R-:W5:Y:S04]  /*c3bc0*/  LDL.LU.64 R12, [R1+0x1198] ;  /* 0x00119800010c7983 */ /* 0x000f680000300a00 */
[----:B------:R-:W3:Y:S01]  /*c3bd0*/  LDL.LU.64 R10, [R1+0x1190] ;  /* 0x00119000010a7983 */ /* 0x000ee20000300a00 */
[----:B0-----:R-:W-:-:S03]  /*c3be0*/  PRMT R26, R27, 0x7772, RZ ;  /* 0x000077721b1a7816 */ /* 0x001fc600000000ff */
[----:B------:R-:W3:Y:S04]  /*c3bf0*/  LDL.LU.64 R8, [R1+0x1188] ;  /* 0x0011880001087983 */ /* 0x000ee80000300a00 */
[----:B------:R-:W3:Y:S04]  /*c3c00*/  LDL.LU R18, [R1+0x140] ;  /* 0x0001400001127983 */ /* 0x000ee80000300800 */
[----:B------:R-:W3:Y:S04]  /*c3c10*/  LDL.LU.64 R4, [R1+0x1180] ;  /* 0x0011800001047983 */ /* 0x000ee80000300a00 */
        /* <DEDUP_REMOVED lines=9> */
[----:B------:R-:W-:-:S11]  /*c3cb0*/  PRMT R26, R6, 0x7770, RZ ;  /* 0x00007770061a7816 */ /* 0x000fd600000000ff */
[----:B--2---:R0:W-:Y:S01]  /*c3cc0*/  @P1 STG.E.U8 desc[UR6][R28.64], R26 ;  /* 0x0000001a1c001986 */ /* 0x0041e2000c101106 */
[----:B------:R-:W-:Y:S02]  /*c3cd0*/  LOP3.LUT P1, RZ, R24, 0x40, RZ, 0xc0, !PT ;  /* 0x0000004018ff7812 */ /* 0x000fe4000782c0ff */
[----:B0-----:R-:W-:Y:S01]  /*c3ce0*/  PRMT R26, R6, 0x7771, RZ ;  /* 0x00007771061a7816 */ /* 0x001fe200000000ff */
[----:B------:R-:W2:Y:S10]  /*c3cf0*/  LDL.LU.64 R28, [R1+0x3188] ;  /* 0x00318800011c7983 */ /* 0x000eb40000300a00 */
[----:B---3--:R0:W-:Y:S01]  /*c3d00*/  @P1 STG.E.U8 desc[UR6][R22.64], R26 ;  /* 0x0000001a16001986 */ /* 0x0081e2000c101106 */
[----:B------:R-:W-:-:S02]  /*c3d10*/  LOP3.LUT P1, RZ, R24, 0x20, RZ, 0xc0, !PT ;  /* 0x0000002018ff7812 */ /* 0x000fc4000782c0ff */
[C---:B0-----:R-:W-:Y:S01]  /*c3d20*/  PRMT R26, R6.reuse, 0x7772, RZ ;  /* 0x00007772061a7816 */ /* 0x041fe200000000ff */
[----:B------:R-:W3:Y:S10]  /*c3d30*/  LDL.LU.64 R22, [R1+0x3180] ;  /* 0x0031800001167983 */ /* 0x000ef40000300a00 */
[----:B----4-:R0:W-:Y:S02]  /*c3d40*/  @P1 STG.E.U8 desc[UR6][R20.64], R26 ;  /* 0x0000001a14001986 */ /* 0x0101e4000c101106 */
[----:B0-----:R-:W-:-:S05]  /*c3d50*/  PRMT R26, R6, 0x7773, RZ ;  /* 0x00007773061a7816 */ /* 0x001fca00000000ff */
[----:B------:R0:W-:Y:S02]  /*c3d60*/  @P2 STG.E.U8 desc[UR6][R14.64], R26 ;  /* 0x0000001a0e002986 */ /* 0x0001e4000c101106 */
[----:B0-----:R-:W-:-:S05]  /*c3d70*/  PRMT R26, R7, 0x7770, RZ ;  /* 0x00007770071a7816 */ /* 0x001fca00000000ff */
[----:B-----5:R0:W-:Y:S02]  /*c3d80*/  @P0 STG.E.U8 desc[UR6][R12.64], R26 ;  /* 0x0000001a0c000986 */ /* 0x0201e4000c101106 */
[C---:B0-----:R-:W-:Y:S02]  /*c3d90*/  PRMT R26, R7.reuse, 0x7771, RZ ;  /* 0x00007771071a7816 */ /* 0x041fe400000000ff */
[----:B------:R-:W4:Y:S04]  /*c3da0*/  LDL.LU.64 R12, [R1+0x1160] ;  /* 0x00116000010c7983 */ /* 0x000f280000300a00 */
[----:B------:R0:W-:Y:S02]  /*c3db0*/  @P3 STG.E.U8 desc[UR6][R10.64], R26 ;  /* 0x0000001a0a003986 */ /* 0x0001e4000c101106 */
[----:B0-----:R-:W-:-:S02]  /*c3dc0*/  PRMT R26, R7, 0x7772, RZ ;  /* 0x00007772071a7816 */ /* 0x001fc400000000ff */
[----:B------:R-:W5:Y:S04]  /*c3dd0*/  LDL.LU.64 R10, [R1+0x1158] ;  /* 0x00115800010a7983 */ /* 0x000f680000300a00 */
[----:B------:R0:W-:Y:S02]  /*c3de0*/  @P4 STG.E.U8 desc[UR6][R8.64], R26 ;  /* 0x0000001a08004986 */ /* 0x0001e4000c101106 */
[----:B0-----:R-:W-:Y:S02]  /*c3df0*/  PRMT R26, R7, 0x7773, RZ ;  /* 0x00007773071a7816 */ /* 0x001fe400000000ff */
[----:B------:R-:W3:Y:S04]  /*c3e00*/  LDL.LU.64 R8, [R1+0x1150] ;  /* 0x0011500001087983 */ /* 0x000ee80000300a00 */
[----:B------:R0:W-:Y:S04]  /*c3e10*/  @P5 STG.E.U8 desc[UR6][R4.64], R26 ;  /* 0x0000001a04005986 */ /* 0x0001e8000c101106 */
[----:B------:R-:W3:Y:S01]  /*c3e20*/  LDL.LU.64 R6, [R1+0x1170] ;  /* 0x0011700001067983 */ /* 0x000ee20000300a00 */
[----:B0-----:R-:W-:-:S05]  /*c3e30*/  PRMT R26, R18, 0x7770, RZ ;  /* 0x00007770121a7816 */ /* 0x001fca00000000ff */
[----:B------:R0:W-:Y:S04]  /*c3e40*/  @P6 STG.E.U8 desc[UR6][R16.64], R26 ;  /* 0x0000001a10006986 */ /* 0x0001e8000c101106 */
[----:B0-----:R-:W4:Y:S01]  /*c3e50*/  LDL.LU.64 R16, [R1+0x1168] ;  /* 0x0011680001107983 */ /* 0x001f220000300a00 */
[----:B------:R-:W-:Y:S02]  /*c3e60*/  LOP3.LUT P1, RZ, R25, 0x80000, RZ, 0xc0, !PT ;  /* 0x0008000019ff7812 */ /* 0x000fe4000782c0ff */
[----:B------:R-:W-:Y:S01]  /*c3e70*/  PRMT R26, R18, 0x7771, RZ ;  /* 0x00007771121a7816 */ /* 0x000fe200000000ff */
[----:B------:R-:W-:Y:S01]  /*c3e80*/  IMAD.MOV.U32 R4, RZ, RZ, R3 ;  /* 0x000000ffff047224 */ /* 0x000fe200078e0003 */
[----:B--2---:R-:W-:-:S09]  /*c3e90*/  LOP3.LUT R28, R28, 0xdfffffff, RZ, 0xc0, !PT ;  /* 0xdfffffff1c1c7812 */ /* 0x004fd200078ec0ff */
[----:B------:R-:W-:Y:S02]  /*c3ea0*/  @P1 LOP3.LUT R28, R28, 0x20000000, RZ, 0xfc, !PT ;  /* 0x200000001c1c1812 */ /* 0x000fe400078efcff */
[----:B------:R-:W-:Y:S02]  /*c3eb0*/  LOP3.LUT P1, RZ, R25, 0x20000, RZ, 0xc0, !PT ;  /* 0x0002000019ff7812 */ /* 0x000fe4000782c0ff */
[----:B------:R-:W-:Y:S02]  /*c3ec0*/  LOP3.LUT R28, R28, 0xbfffffff, RZ, 0xc0, !PT ;  /* 0xbfffffff1c1c7812 */ /* 0x000fe400078ec0ff */
[----:B------:R-:W-:-:S09]  /*c3ed0*/  LOP3.LUT P3, RZ, R29, 0x8000000, RZ, 0xc0, !PT ;  /* 0x080000001dff7812 */ /* 0x000fd2000786c0ff */
[----:B------:R-:W-:Y:S02]  /*c3ee0*/  @P1 LOP3.LUT R28, R28, 0x40000000, RZ, 0xfc, !PT ;  /* 0x400000001c1c1812 */ /* 0x000fe400078efcff */
[----:B------:R-:W-:Y:S02]  /*c3ef0*/  LOP3.LUT P1, RZ, R25, 0x10000, RZ, 0xc0, !PT ;  /* 0x0001000019ff7812 */ /* 0x000fe4000782c0ff */
[----:B------:R-:W-:Y:S02]  /*c3f00*/  LOP3.LUT P4, RZ, R29, 0x40000000, RZ, 0xc0, !PT ;  /* 0x400000001dff7812 */ /* 0x000fe4000788c0ff */
[----:B------:R-:W-:-:S09]  /*c3f10*/  LOP3.LUT R28, R28, 0x7fffffff, RZ, 0xc0, !PT ;  /* 0x7fffffff1c1c7812 */ /* 0x000fd200078ec0ff */
[----:B------:R-:W-:-:S05]  /*c3f20*/  @P1 LOP3.LUT R28, R28, 0x80000000, RZ, 0xfc, !PT ;  /* 0x800000001c1c1812 */ /* 0x000fca00078efcff */
[----:B------:R-:W-:Y:S04]  /*c3f30*/  STL [R1+0x316c], R28 ;  /* 0x00316c1c01007387 */ /* 0x000fe80000100800 */
[----:B---3--:R0:W-:Y:S02]  /*c3f40*/  @P3 STG.E.U8 desc[UR6][R6.64], R26 ;  /* 0x0000001a06003986 */ /* 0x0081e4000c101106 */
[----:B0-----:R-:W-:Y:S02]  /*c3f50*/  PRMT R26, R18, 0x7772, RZ ;  /* 0x00007772121a7816 */ /* 0x001fe400000000ff */
[----:B------:R-:W2:Y:S04]  /*c3f60*/  LDL.LU.64 R6, [R1+0x1148] ;  /* 0x0011480001067983 */ /* 0x000ea80000300a00 */
[----:B------:R-:W3:Y:S04]  /*c3f70*/  LDL.LU R3, [R1+0x148] ;  /* 0x0001480001037983 */ /* 0x000ee80000300800 */
[----:B----4-:R0:W-:Y:S04]  /*c3f80*/  @P4 STG.E.U8 desc[UR6][R16.64], R26 ;  /* 0x0000001a10004986 */ /* 0x0101e8000c101106 */
[----:B0-----:R-:W4:Y:S04]  /*c3f90*/  LDL.LU.64 R16, [R1+0x1140] ;  /* 0x0011400001107983 */ /* 0x001f280000300a00 */
[----:B------:R-:W2:Y:S04]  /*c3fa0*/  LDL.LU.64 R28, [R1+0x1128] ;  /* 0x00112800011c7983 */ /* 0x000ea80000300a00 */
[----:B--2---:R0:W-:Y:S04]  /*c3fb0*/  STL.64 [R1+0x3170], R28 ;  /* 0x0031701c01007387 */ /* 0x0041e80000100a00 */
[----:B0-----:R-:W2:Y:S01]  /*c3fc0*/  LDL.LU.64 R28, [R1+0x1130] ;  /* 0x00113000011c7983 */ /* 0x001ea20000300a00 */
        /* <DEDUP_REMOVED lines=9> */
[C---:B------:R-:W-:Y:S02]  /*c4060*/  LOP3.LUT P1, RZ, R25.reuse, 0x100, RZ, 0xc0, !PT ;  /* 0x0000010019ff7812 */ /* 0x040fe4000782c0ff */
[----:B------:R-:W-:Y:S02]  /*c4070*/  LOP3.LUT R24, R24, 0xfffffff7, RZ, 0xc0, !PT ;  /* 0xfffffff718187812 */ /* 0x000fe400078ec0ff */
[----:B------:R-:W-:-:S09]  /*c4080*/  LOP3.LUT P5, RZ, R25, 0x1, RZ, 0xc0, !PT ;  /* 0x0000000119ff7812 */ /* 0x000fd200078ac0ff */
[----:B------:R-:W-:Y:S02]  /*c4090*/  @P1 LOP3.LUT R24, R24, 0x8, RZ, 0xfc, !PT ;  /* 0x0000000818181812 */ /* 0x000fe400078efcff */
[C---:B------:R-:W-:Y:S01]  /*c40a0*/  LOP3.LUT P1, RZ, R25.reuse, 0x40, RZ, 0xc0, !PT ;  /* 0x0000004019ff7812 */ /* 0x040fe2000782c0ff */
[----:B--2---:R0:W-:Y:S04]  /*c40b0*/  STL.64 [R1+0x3178], R28 ;  /* 0x0031781c01007387 */ /* 0x0041e80000100a00 */
[----:B0-----:R-:W2:Y:S01]  /*c40c0*/  LDL.LU.64 R28, [R1+0x1138] ;  /* 0x00113800011c7983 */ /* 0x001ea20000300a00 */
[----:B------:R-:W-:Y:S02]  /*c40d0*/  LOP3.LUT P6, RZ, R25, 0x2, RZ, 0xc0, !PT ;  /* 0x0000000219ff7812 */ /* 0x000fe400078cc0ff */
[----:B------:R-:W-:-:S02]  /*c40e0*/  LOP3.LUT R24, R24, 0xffffffef, RZ, 0xc0, !PT ;  /* 0xffffffef18187812 */ /* 0x000fc400078ec0ff */
[----:B------:R-:W-:-:S03]  /*c40f0*/  PRMT R26, R18, 0x7773, RZ ;  /* 0x00007773121a7816 */ /* 0x000fc600000000ff */
[----:B------:R-:W-:Y:S02]  /*c4100*/  @P1 LOP3.LUT R24, R24, 0x10, RZ, 0xfc, !PT ;  /* 0x0000001018181812 */ /* 0x000fe400078efcff */
[C---:B------:R-:W-:Y:S01]  /*c4110*/  LOP3.LUT P1, RZ, R25.reuse, 0x8, RZ, 0xc0, !PT ;  /* 0x0000000819ff7812 */ /* 0x040fe2000782c0ff */
[----:B------:R0:W-:Y:S01]  /*c4120*/  @P5 STG.E.U8 desc[UR6][R12.64], R26 ;  /* 0x0000001a0c005986 */ /* 0x0001e2000c101106 */
[C---:B------:R-:W-:Y:S02]  /*c4130*/  LOP3.LUT P2, RZ, R25.reuse, 0x400000, RZ, 0xc0, !PT ;  /* 0x0040000019ff7812 */ /* 0x040fe4000784c0ff */
[C---:B------:R-:W-:Y:S02]  /*c4140*/  LOP3.LUT P0, RZ, R25.reuse, 0x1000000, RZ, 0xc0, !PT ;  /* 0x0100000019ff7812 */ /* 0x040fe4000780c0ff */
[C---:B------:R-:W-:Y:S02]  /*c4150*/  LOP3.LUT P3, RZ, R25.reuse, 0x2000000, RZ, 0xc0, !PT ;  /* 0x0200000019ff7812 */ /* 0x040fe4000786c0ff */
[----:B------:R-:W-:-:S02]  /*c4160*/  LOP3.LUT P4, RZ, R25, 0x8000000, RZ, 0xc0, !PT ;  /* 0x0800000019ff7812 */ /* 0x000fc4000788c0ff */
[----:B------:R-:W-:Y:S02]  /*c4170*/  LOP3.LUT P5, RZ, R25, 0x40000000, RZ, 0xc0, !PT ;  /* 0x4000000019ff7812 */ /* 0x000fe400078ac0ff */
[C---:B------:R-:W-:Y:S01]  /*c4180*/  PRMT R25, R4.reuse, 0x7770, RZ ;  /* 0x0000777004197816 */ /* 0x040fe200000000ff */
[----:B0-----:R-:W2:Y:S04]  /*c4190*/  LDL.LU.64 R26, [R1+0x1120] ;  /* 0x00112000011a7983 */ /* 0x001ea80000300a00 */
[----:B-----5:R0:W-:Y:S04]  /*c41a0*/  @P6 STG.E.U8 desc[UR6][R10.64], R25 ;  /* 0x000000190a006986 */ /* 0x0201e8000c101106 */
[----:B------:R-:W5:Y:S04]  /*c41b0*/  LDL.LU R18, [R1+0x14c] ;  /* 0x00014c0001127983 */ /* 0x000f680000300800 */
[----:B------:R-:W5:Y:S01]  /*c41c0*/  LDL.LU.64 R20, [R1+0x1118] ;  /* 0x0011180001147983 */ /* 0x000f620000300a00 */
[----:B0-----:R-:W-:-:S03]  /*c41d0*/  PRMT R25, R4, 0x7771, RZ ;  /* 0x0000777104197816 */ /* 0x001fc600000000ff */
[----:B------:R-:W5:Y:S04]  /*c41e0*/  LDL.LU.64 R14, [R1+0x1110] ;  /* 0x00111000010e7983 */ /* 0x000f680000300a00 */
[----:B------:R0:W-:Y:S01]  /*c41f0*/  @P1 STG.E.U8 desc[UR6][R8.64], R25 ;  /* 0x0000001908001986 */ /* 0x0001e2000c101106 */
[----:B------:R-:W-:-:S03]  /*c4200*/  LOP3.LUT P1, RZ, R24, 0x10, RZ, 0xc0, !PT ;  /* 0x0000001018ff7812 */ /* 0x000fc6000782c0ff */
[----:B------:R-:W5:Y:S04]  /*c4210*/  LDL.LU.64 R12, [R1+0x1108] ;  /* 0x00110800010c7983 */ /* 0x000f680000300a00 */
[----:B------:R-:W5:Y:S01]  /*c4220*/  LDL.LU.64 R10, [R1+0x1100] ;  /* 0x00110000010a7983 */ /* 0x000f620000300a00 */
[----:B0-----:R-:W-:-:S03]  /*c4230*/  PRMT R25, R4, 0x7772, RZ ;  /* 0x0000777204197816 */ /* 0x001fc600000000ff */
[----:B------:R-:W5:Y:S04]  /*c4240*/  LDL.LU.64 R8, [R1+0x10f8] ;  /* 0x0010f80001087983 */ /* 0x000f680000300a00 */
[----:B------:R0:W-:Y:S01]  /*c4250*/  @P1 STG.E.U8 desc[UR6][R6.64], R25 ;  /* 0x0000001906001986 */ /* 0x0001e2000c101106 */
[C---:B------:R-:W-:Y:S01]  /*c4260*/  LOP3.LUT P1, RZ, R24.reuse, 0x8, RZ, 0xc0, !PT ;  /* 0x0000000818ff7812 */ /* 0x040fe2000782c0ff */
[----:B0-----:R-:W-:Y:S02]  /*c4270*/  IMAD.MOV.U32 R25, RZ, RZ, R4 ;  /* 0x000000ffff197224 */ /* 0x001fe400078e0004 */
[----:B------:R-:W5:Y:S03]  /*c4280*/  LDL.LU.64 R6, [R1+0x10f0] ;  /* 0x0010f00001067983 */ /* 0x000f660000300a00 */
[----:B------:R-:W-:Y:S01]  /*c4290*/  PRMT R25, R25, 0x7773, RZ ;  /* 0x0000777319197816 */ /* 0x000fe200000000ff */
[----:B------:R-:W5:Y:S06]  /*c42a0*/  LDL.LU.64 R4, [R1+0x10e8] ;  /* 0x0010e80001047983 */ /* 0x000f6c0000300a00 */
[----:B----4-:R3:W-:Y:S01]  /*c42b0*/  @P1 STG.E.U8 desc[UR6][R16.64], R25 ;  /* 0x0000001910001986 */ /* 0x0107e2000c101106 */
[----:B------:R-:W-:-:S02]  /*c42c0*/  LOP3.LUT P1, RZ, R24, 0x4, RZ, 0xc0, !PT ;  /* 0x0000000418ff7812 */ /* 0x000fc4000782c0ff */
[----:B---3--:R-:W-:Y:S01]  /*c42d0*/  PRMT R25, R3, 0x7770, RZ ;  /* 0x0000777003197816 */ /* 0x008fe200000000ff */
[----:B------:R-:W3:Y:S10]  /*c42e0*/  LDL.LU.64 R16, [R1+0x10e0] ;  /* 0x0010e00001107983 */ /* 0x000ef40000300a00 */
        /* <DEDUP_REMOVED lines=8> */
[----:B--2---:R0:W-:Y:S04]  /*c4370*/  @P1 STG.E.U8 desc[UR6][R28.64], R24 ;  /* 0x000000181c001986 */ /* 0x0041e8000c101106 */
[----:B0-----:R-:W2:Y:S01]  /*c4380*/  LDL.LU R28, [R1+0x316c] ;  /* 0x00316c00011c7983 */ /* 0x001ea20000300800 */
[----:B------:R-:W-:Y:S02]  /*c4390*/  PRMT R24, R3, 0x7773, RZ ;  /* 0x0000777303187816 */ /* 0x000fe400000000ff */
[----:B--2---:R-:W-:-:S13]  /*c43a0*/  LOP3.LUT P1, RZ, R28, 0x80000000, RZ, 0xc0, !PT ;  /* 0x800000001cff7812 */ /* 0x004fda000782c0ff */
[----:B------:R5:W-:Y:S01]  /*c43b0*/  @P1 STG.E.U8 desc[UR6][R26.64], R24 ;  /* 0x000000181a001986 */ /* 0x000be2000c101106 */
[----:B------:R-:W-:Y:S02]  /*c43c0*/  LOP3.LUT P1, RZ, R28, 0x40000000, RZ, 0xc0, !PT ;  /* 0x400000001cff7812 */ /* 0x000fe4000782c0ff */
[----:B-----5:R-:W-:-:S11]  /*c43d0*/  PRMT R24, R18, 0x7770, RZ ;  /* 0x0000777012187816 */ /* 0x020fd600000000ff */
[----:B------:R0:W-:Y:S01]  /*c43e0*/  @P1 STG.E.U8 desc[UR6][R20.64], R24 ;  /* 0x0000001814001986 */ /* 0x0001e2000c101106 */
[----:B------:R-:W-:Y:S02]  /*c43f0*/  LOP3.LUT P1, RZ, R28, 0x20000000, RZ, 0xc0, !PT ;  /* 0x200000001cff7812 */ /* 0x000fe4000782c0ff */
[----:B0-----:R-:W-:-:S11]  /*c4400*/  PRMT R24, R18, 0x7771, RZ ;  /* 0x0000777112187816 */ /* 0x001fd600000000ff */
[----:B------:R0:W-:Y:S02]  /*c4410*/  @P1 STG.E.U8 desc[UR6][R14.64], R24 ;  /* 0x000000180e001986 */ /* 0x0001e4000c101106 */
[----:B0-----:R-:W-:-:S05]  /*c4420*/  PRMT R24, R18, 0x7772, RZ ;  /* 0x0000777212187816 */ /* 0x001fca00000000ff */
        /* <DEDUP_REMOVED lines=10> */
[----:B------:R-:W2:Y:S04]  /*c44d0*/  LDL.LU R22, [R1+0x3168] ;  /* 0x0031680001167983 */ /* 0x000ea80000300800 */
[----:B------:R-:W4:Y:S04]  /*c44e0*/  LDL.LU.64 R6, [R1+0x10d8] ;  /* 0x0010d80001067983 */ /* 0x000f280000300a00 */
[----:B------:R-:W5:Y:S04]  /*c44f0*/  LDL.LU.64 R4, [R1+0x10d0] ;  /* 0x0010d00001047983 */ /* 0x000f680000300a00 */
[----:B------:R-:W2:Y:S04]  /*c4500*/  LDL.LU.64 R12, [R1+0x10c8] ;  /* 0x0010c800010c7983 */ /* 0x000ea80000300a00 */
[----:B------:R-:W2:Y:S01]  /*c4510*/  LDL.LU R18, [R1+0x134] ;  /* 0x0001340001127983 */ /* 0x000ea20000300800 */
[----:B------:R-:W-:-:S02]  /*c4520*/  LOP3.LUT P6, RZ, R23, 0x1, RZ, 0xc0, !PT ;  /* 0x0000000117ff7812 */ /* 0x000fc400078cc0ff */
[C---:B------:R-:W-:Y:S01]  /*c4530*/  LOP3.LUT P3, RZ, R23.reuse, 0x2, RZ, 0xc0, !PT ;  /* 0x0000000217ff7812 */ /* 0x040fe2000786c0ff */
[----:B------:R-:W4:Y:S01]  /*c4540*/  LDL.LU.64 R10, [R1+0x10c0] ;  /* 0x0010c000010a7983 */ /* 0x000f220000300a00 */
[----:B------:R-:W-:-:S03]  /*c4550*/  LOP3.LUT P4, RZ, R23, 0x8, RZ, 0xc0, !PT ;  /* 0x0000000817ff7812 */ /* 0x000fc6000788c0ff */
[----:B------:R-:W5:Y:S06]  /*c4560*/  LDL.LU.64 R8, [R1+0x10b8] ;  /* 0x0010b80001087983 */ /* 0x000f6c0000300a00 */
[----:B---3--:R0:W-:Y:S04]  /*c4570*/  @P6 STG.E.U8 desc[UR6][R16.64], R24 ;  /* 0x0000001810006986 */ /* 0x0081e8000c101106 */
[----:B0-----:R-:W3:Y:S01]  /*c4580*/  LDL.LU R16, [R1+0x138] ;  /* 0x0001380001107983 */ /* 0x001ee20000300800 */
[----:B--2---:R-:W-:-:S05]  /*c4590*/  PRMT R24, R18, 0x7770, RZ ;  /* 0x0000777012187816 */ /* 0x004fca00000000ff */
[----:B----4-:R0:W-:Y:S02]  /*c45a0*/  @P3 STG.E.U8 desc[UR6][R6.64], R24 ;  /* 0x0000001806003986 */ /* 0x0101e4000c101106 */
[----:B0-----:R-:W-:Y:S02]  /*c45b0*/  PRMT R24, R18, 0x7771, RZ ;  /* 0x0000777112187816 */ /* 0x001fe400000000ff */
[----:B------:R-:W2:Y:S04]  /*c45c0*/  LDL.LU.64 R6, [R1+0x10b0] ;  /* 0x0010b00001067983 */ /* 0x000ea80000300a00 */
[----:B-----5:R0:W-:Y:S04]  /*c45d0*/  @P4 STG.E.U8 desc[UR6][R4.64], R24 ;  /* 0x0000001804004986 */ /* 0x0201e8000c101106 */
[----:B0-----:R-:W4:Y:S04]  /*c45e0*/  LDL.LU.64 R4, [R1+0x10a8] ;  /* 0x0010a80001047983 */ /* 0x001f280000300a00 */
[----:B------:R-:W5:Y:S04]  /*c45f0*/  LDL.LU R3, [R1+0x13c] ;  /* 0x00013c0001037983 */ /* 0x000f680000300800 */
[----:B-----5:R0:W-:Y:S04]  /*c4600*/  STL.64 [R1+0x3160], R2 ;  /* 0x0031600201007387 */ /* 0x0201e80000100a00 */
[----:B0-----:R-:W5:Y:S04]  /*c4610*/  LDL.LU.64 R2, [R1+0x10a0] ;  /* 0x0010a00001027983 */ /* 0x001f680000300a00 */
[----:B------:R-:W2:Y:S01]  /*c4620*/  LDL.LU.64 R24, [R1+0x1088] ;  /* 0x0010880001187983 */ /* 0x000ea20000300a00 */
        /* <DEDUP_REMOVED lines=17> */
[----:B--2---:R0:W-:Y:S04]  /*c4740*/  STL.64 [R1+0x3150], R24 ;  /* 0x0031501801007387 */ /* 0x0041e80000100a00 */
[----:B0-----:R-:W2:Y:S06]  /*c4750*/  LDL.LU.64 R24, [R1+0x1090] ;  /* 0x0010900001187983 */ /* 0x001eac0000300a00 */
[----:B------:R-:W-:-:S02]  /*c4760*/  @P1 LOP3.LUT R28, R28, 0x4000000, RZ, 0xfc, !PT ;  /* 0x040000001c1c1812 */ /* 0x000fc400078efcff */
[C---:B------:R-:W-:Y:S02]  /*c4770*/  LOP3.LUT P1, RZ, R23.reuse, 0x4000, RZ, 0xc0, !PT ;  /* 0x0000400017ff7812 */ /* 0x040fe4000782c0ff */
[----:B------:R-:W-:Y:S02]  /*c4780*/  LOP3.LUT R28, R28, 0xf7ffffff, RZ, 0xc0, !PT ;  /* 0xf7ffffff1c1c7812 */ /* 0x000fe400078ec0ff */
[----:B------:R-:W-:-:S09]  /*c4790*/  LOP3.LUT P5, RZ, R23, 0x40, RZ, 0xc0, !PT ;  /* 0x0000004017ff7812 */ /* 0x000fd200078ac0ff */
[----:B------:R-:W-:Y:S02]  /*c47a0*/  @P1 LOP3.LUT R28, R28, 0x8000000, RZ, 0xfc, !PT ;  /* 0x080000001c1c1812 */ /* 0x000fe400078efcff */
[C---:B------:R-:W-:Y:S02]  /*c47b0*/  LOP3.LUT P1, RZ, R23.reuse, 0x800, RZ, 0xc0, !PT ;  /* 0x0000080017ff7812 */ /* 0x040fe4000782c0ff */
[----:B------:R-:W-:Y:S02]  /*c47c0*/  LOP3.LUT R28, R28, 0xefffffff, RZ, 0xc0, !PT ;  /* 0xefffffff1c1c7812 */ /* 0x000fe400078ec0ff */
[C---:B------:R-:W-:Y:S02]  /*c47d0*/  LOP3.LUT P6, RZ, R23.reuse, 0x100, RZ, 0xc0, !PT ;  /* 0x0000010017ff7812 */ /* 0x040fe400078cc0ff */
[C---:B------:R-:W-:Y:S02]  /*c47e0*/  LOP3.LUT P2, RZ, R23.reuse, 0x8000000, RZ, 0xc0, !PT ;  /* 0x0800000017ff7812 */ /* 0x040fe4000784c0ff */
[----:B------:R-:W-:-:S02]  /*c47f0*/  LOP3.LUT P0, RZ, R23, 0x20000000, RZ, 0xc0, !PT ;  /* 0x2000000017ff7812 */ /* 0x000fc4000780c0ff */
[C---:B------:R-:W-:Y:S02]  /*c4800*/  LOP3.LUT P3, RZ, R23.reuse, 0x40000000, RZ, 0xc0, !PT ;  /* 0x4000000017ff7812 */ /* 0x040fe4000786c0ff */
[C---:B------:R-:W-:Y:S02]  /*c4810*/  LOP3.LUT P4, RZ, R23.reuse, 0x80000000, RZ, 0xc0, !PT ;  /* 0x8000000017ff7812 */ /* 0x040fe4000788c0ff */
[----:B------:R-:W-:Y:S02]  /*c4820*/  @P1 LOP3.LUT R28, R28, 0x10000000, RZ, 0xfc, !PT ;  /* 0x100000001c1c1812 */ /* 0x000fe400078efcff */
[----:B------:R-:W-:Y:S02]  /*c4830*/  LOP3.LUT P1, RZ, R23, 0x200, RZ, 0xc0, !PT ;  /* 0x0000020017ff7812 */ /* 0x000fe4000782c0ff */
[----:B------:R-:W-:-:S05]  /*c4840*/  PRMT R23, R18, 0x7772, RZ ;  /* 0x0000777212177816 */ /* 0x000fca00000000ff */
[----:B------:R0:W-:Y:S02]  /*c4850*/  @P5 STG.E.U8 desc[UR6][R12.64], R23 ;  /* 0x000000170c005986 */ /* 0x0001e4000c101106 */
[----:B0-----:R-:W-:-:S05]  /*c4860*/  PRMT R23, R18, 0x7773, RZ ;  /* 0x0000777312177816 */ /* 0x001fca00000000ff */
[----:B------:R3:W-:Y:S02]  /*c4870*/  @P6 STG.E.U8 desc[UR6][R10.64], R23 ;  /* 0x000000170a006986 */ /* 0x0007e4000c101106 */
[----:B---3--:R-:W-:-:S05]  /*c4880*/  PRMT R23, R16, 0x7770, RZ ;  /* 0x0000777010177816 */ /* 0x008fca00000000ff */
[----:B------:R0:W-:Y:S01]  /*c4890*/  @P1 STG.E.U8 desc[UR6][R8.64], R23 ;  /* 0x0000001708001986 */ /* 0x0001e2000c101106 */
[----:B------:R-:W-:Y:S02]  /*c48a0*/  LOP3.LUT P1, RZ, R28, 0x10000000, RZ, 0xc0, !PT ;  /* 0x100000001cff7812 */ /* 0x000fe4000782c0ff */
[----:B0-----:R-:W-:-:S11]  /*c48b0*/  PRMT R23, R16, 0x7771, RZ ;  /* 0x0000777110177816 */ /* 0x001fd600000000ff */
[----:B------:R0:W-:Y:S01]  /*c48c0*/  @P1 STG.E.U8 desc[UR6][R6.64], R23 ;  /* 0x0000001706001986 */ /* 0x0001e2000c101106 */
[----:B------:R-:W-:Y:S02]  /*c48d0*/  LOP3.LUT P1, RZ, R28, 0x8000000, RZ, 0xc0, !PT ;  /* 0x080000001cff7812 */ /* 0x000fe4000782c0ff */
[----:B0-----:R-:W-:-:S11]  /*c48e0*/  PRMT R23, R16, 0x7772, RZ ;  /* 0x0000777210177816 */ /* 0x001fd600000000ff */
[----:B----4-:R0:W-:Y:S01]  /*c48f0*/  @P1 STG.E.U8 desc[UR6][R4.64], R23 ;  /* 0x0000001704001986 */ /* 0x0101e2000c101106 */
[----:B------:R-:W-:Y:S02]  /*c4900*/  LOP3.LUT P1, RZ, R28, 0x4000000, RZ, 0xc0, !PT ;  /* 0x040000001cff7812 */ /* 0x000fe4000782c0ff */
[----:B0-----:R-:W-:-:S11]  /*c4910*/  PRMT R23, R16, 0x7773, RZ ;  /* 0x0000777310177816 */ /* 0x001fd600000000ff */
[----:B-----5:R-:W-:Y:S04]  /*c4920*/  @P1 STG.E.U8 desc[UR6][R2.64], R23 ;  /* 0x0000001702001986 */ /* 0x020fe8000c101106 */
[----:B--2---:R0:W-:Y:S04]  /*c4930*/  STL.64 [R1+0x3158], R24 ;  /* 0x0031581801007387 */ /* 0x0041e80000100a00 */
[----:B0-----:R-:W2:Y:S04]  /*c4940*/  LDL.LU.64 R24, [R1+0x1098] ;  /* 0x0010980001187983 */ /* 0x001ea80000300a00 */
[----:B------:R-:W3:Y:S04]  /*c4950*/  LDL.LU.64 R26, [R1+0x1080] ;  /* 0x00108000011a7983 */ /* 0x000ee80000300a00 */
[----:B------:R-:W4:Y:S04]  /*c4960*/  LDL.LU R18, [R1+0x120] ;  /* 0x0001200001127983 */ /* 0x000f280000300800 */
[----:B------:R-:W5:Y:S04]  /*c4970*/  LDL.LU.64 R20, [R1+0x1078] ;  /* 0x0010780001147983 */ /* 0x000f680000300a00 */
[----:B------:R-:W2:Y:S04]  /*c4980*/  LDL.LU.64 R14, [R1+0x1070] ;  /* 0x00107000010e7983 */ /* 0x000ea80000300a00 */
[----:B------:R-:W2:Y:S04]  /*c4990*/  LDL.LU.64 R12, [R1+0x1068] ;  /* 0x00106800010c7983 */ /* 0x000ea80000300a00 */
[----:B------:R-:W2:Y:S04]  /*c49a0*/  LDL.LU R17, [R1+0x124] ;  /* 0x0001240001117983 */ /* 0x000ea80000300800 */
        /* <DEDUP_REMOVED lines=14> */
[----:B------:R-:W-:Y:S02]  /*c4a90*/  PRMT R23, R3, 0x7772, RZ ;  /* 0x0000777203177816 */ /* 0x000fe400000000ff */
[C---:B------:R-:W-:Y:S02]  /*c4aa0*/  LOP3.LUT P5, RZ, R22.reuse, 0x1, RZ, 0xc0, !PT ;  /* 0x0000000116ff7812 */ /* 0x040fe400078ac0ff */
[----:B------:R-:W-:-:S07]  /*c4ab0*/  LOP3.LUT P6, RZ, R22, 0x2, RZ, 0xc0, !PT ;  /* 0x0000000216ff7812 */ /* 0x000fce00078cc0ff */
[----:B--2---:R0:W-:Y:S01]  /*c4ac0*/  @P1 STG.E.U8 desc[UR6][R24.64], R23 ;  /* 0x0000001718001986 */ /* 0x0041e2000c101106 */
[----:B------:R-:W-:Y:S02]  /*c4ad0*/  LOP3.LUT P1, RZ, R28, 0x400000, RZ, 0xc0, !PT ;  /* 0x004000001cff7812 */ /* 0x000fe4000782c0ff */
[----:B0-----:R-:W-:-:S11]  /*c4ae0*/  PRMT R23, R3, 0x7773, RZ ;  /* 0x0000777303177816 */ /* 0x001fd600000000ff */
[----:B---3--:R4:W-:Y:S01]  /*c4af0*/  @P1 STG.E.U8 desc[UR6][R26.64], R23 ;  /* 0x000000171a001986 */ /* 0x0089e2000c101106 */
[----:B------:R-:W-:Y:S02]  /*c4b00*/  LOP3.LUT P1, RZ, R28, 0x200000, RZ, 0xc0, !PT ;  /* 0x002000001cff7812 */ /* 0x000fe4000782c0ff */
[----:B----4-:R-:W-:-:S11]  /*c4b10*/  PRMT R23, R18, 0x7770, RZ ;  /* 0x0000777012177816 */ /* 0x010fd600000000ff */
[----:B-----5:R0:W-:Y:S02]  /*c4b20*/  @P1 STG.E.U8 desc[UR6][R20.64], R23 ;  /* 0x0000001714001986 */ /* 0x0201e4000c101106 */
        /* <DEDUP_REMOVED lines=9> */
[----:B------:R0:W-:Y:S01]  /*c4bc0*/  @P5 STG.E.U8 desc[UR6][R6.64], R23 ;  /* 0x0000001706005986 */ /* 0x0001e2000c101106 */
[----:B------:R-:W-:Y:S01]  /*c4bd0*/  IMAD.MOV.U32 R3, RZ, RZ, R19 ;  /* 0x000000ffff037224 */ /* 0x000fe200078e0013 */
[----:B0-----:R-:W-:Y:S02]  /*c4be0*/  PRMT R23, R17, 0x7772, RZ ;  /* 0x0000777211177816 */ /* 0x001fe400000000ff */
[----:B------:R-:W2:Y:S04]  /*c4bf0*/  LDL.LU.64 R6, [R1+0x1040] ;  /* 0x0010400001067983 */ /* 0x000ea80000300a00 */
[----:B------:R0:W-:Y:S04]  /*c4c00*/  @P6 STG.E.U8 desc[UR6][R4.64], R23 ;  /* 0x0000001704006986 */ /* 0x0001e8000c101106 */
[----:B0-----:R-:W3:Y:S04]  /*c4c10*/  LDL.LU.64 R4, [R1+0x1038] ;  /* 0x0010380001047983 */ /* 0x001ee80000300a00 */
[----:B------:R-:W4:Y:S04]  /*c4c20*/  LDL.LU.64 R18, [R1+0x1030] ;  /* 0x0010300001127983 */ /* 0x000f280000300a00 */
[----:B------:R-:W5:Y:S04]  /*c4c30*/  LDL.LU.64 R10, [R1+0x1028] ;  /* 0x00102800010a7983 */ /* 0x000f680000300a00 */
[----:B------:R-:W3:Y:S01]  /*c4c40*/  LDL.LU R16, [R1+0x128] ;  /* 0x0001280001107983 */ /* 0x000ee20000300800 */
[----:B------:R-:W-:-:S02]  /*c4c50*/  LOP3.LUT P3, RZ, R22, 0x4, RZ, 0xc0, !PT ;  /* 0x0000000416ff7812 */ /* 0x000fc4000786c0ff */
[C---:B------:R-:W-:Y:S01]  /*c4c60*/  LOP3.LUT P4, RZ, R22.reuse, 0x8, RZ, 0xc0, !PT ;  /* 0x0000000816ff7812 */ /* 0x040fe2000788c0ff */
[----:B------:R-:W4:Y:S01]  /*c4c70*/  LDL.LU.64 R8, [R1+0x1020] ;  /* 0x0010200001087983 */ /* 0x000f220000300a00 */
[----:B------:R-:W-:Y:S02]  /*c4c80*/  PRMT R23, R17, 0x7773, RZ ;  /* 0x0000777311177816 */ /* 0x000fe400000000ff */
[----:B------:R-:W-:Y:S01]  /*c4c90*/  LOP3.LUT P5, RZ, R22, 0x10, RZ, 0xc0, !PT ;  /* 0x0000001016ff7812 */ /* 0x000fe200078ac0ff */
[----:B------:R-:W4:Y:S06]  /*c4ca0*/  LDL.LU R29, [R1+0x12c] ;  /* 0x00012c00011d7983 */ /* 0x000f2c0000300800 */
[----:B--2---:R0:W-:Y:S04]  /*c4cb0*/  @P3 STG.E.U8 desc[UR6][R6.64], R23 ;  /* 0x0000001706003986 */ /* 0x0041e8000c101106 */
[----:B0-----:R-:W2:Y:S01]  /*c4cc0*/  LDL.LU.64 R6, [R1+0x1018] ;  /* 0x0010180001067983 */ /* 0x001ea20000300a00 */
[----:B---3--:R-:W-:-:S05]  /*c4cd0*/  PRMT R23, R16, 0x7770, RZ ;  /* 0x0000777010177816 */ /* 0x008fca00000000ff */
[----:B------:R0:W-:Y:S02]  /*c4ce0*/  @P4 STG.E.U8 desc[UR6][R4.64], R23 ;  /* 0x0000001704004986 */ /* 0x0001e4000c101106 */
[----:B0-----:R-:W-:Y:S02]  /*c4cf0*/  PRMT R23, R16, 0x7771, RZ ;  /* 0x0000777110177816 */ /* 0x001fe400000000ff */
[----:B------:R-:W3:Y:S04]  /*c4d00*/  LDL.LU.64 R4, [R1+0x1010] ;  /* 0x0010100001047983 */ /* 0x000ee80000300a00 */
[----:B------:R-:W2:Y:S04]  /*c4d10*/  LDL.LU R17, [R1+0x110] ;  /* 0x0001100001117983 */ /* 0x000ea80000300800 */
[----:B----4-:R0:W-:Y:S04]  /*c4d20*/  @P5 STG.E.U8 desc[UR6][R18.64], R23 ;  /* 0x0000001712005986 */ /* 0x0101e8000c101106 */
        /* <DEDUP_REMOVED lines=23> */
[----:B------:R-:W-:Y:S01]  /*c4ea0*/  LOP3.LUT P1, RZ, R22, 0x100, RZ, 0xc0, !PT ;  /* 0x0000010016ff7812 */ /* 0x000fe2000782c0ff */
[----:B------:R-:W4:Y:S01]  /*c4eb0*/  LDL.LU.64 R24, [R1+0xff0] ;  /* 0x000ff00001187983 */ /* 0x000f220000300a00 */
[----:B------:R-:W-:Y:S02]  /*c4ec0*/  LOP3.LUT R28, R28, 0xfff7ffff, RZ, 0xc0, !PT ;  /* 0xfff7ffff1c1c7812 */ /* 0x000fe400078ec0ff */
[----:B------:R-:W-:Y:S01]  /*c4ed0*/  LOP3.LUT P6, RZ, R22, 0x20, RZ, 0xc0, !PT ;  /* 0x0000002016ff7812 */ /* 0x000fe200078cc0ff */
[----:B------:R-:W4:Y:S01]  /*c4ee0*/  LDL.LU.64 R26, [R1+0xfe8] ;  /* 0x000fe800011a7983 */ /* 0x000f220000300a00 */
[----:B------:R-:W-:-:S03]  /*c4ef0*/  PRMT R23, R16, 0x7772, RZ ;  /* 0x0000777210177816 */ /* 0x000fc600000000ff */
[----:B------:R-:W4:Y:S04]  /*c4f00*/  LDL.LU.64 R20, [R1+0xfe0] ;  /* 0x000fe00001147983 */ /* 0x000f280000300a00 */
[----:B------:R-:W-:Y:S01]  /*c4f10*/  @P1 LOP3.LUT R28, R28, 0x80000, RZ, 0xfc, !PT ;  /* 0x000800001c1c1812 */ /* 0x000fe200078efcff */
[----:B------:R-:W4:Y:S01]  /*c4f20*/  LDL.LU.64 R14, [R1+0xfd8] ;  /* 0x000fd800010e7983 */ /* 0x000f220000300a00 */
[----:B------:R-:W-:Y:S02]  /*c4f30*/  LOP3.LUT P1, RZ, R22, 0x80, RZ, 0xc0, !PT ;  /* 0x0000008016ff7812 */ /* 0x000fe4000782c0ff */
[----:B------:R-:W-:Y:S01]  /*c4f40*/  LOP3.LUT R28, R28, 0xffefffff, RZ, 0xc0, !PT ;  /* 0xffefffff1c1c7812 */ /* 0x000fe200078ec0ff */
[----:B-----5:R0:W-:Y:S04]  /*c4f50*/  @P6 STG.E.U8 desc[UR6][R10.64], R23 ;  /* 0x000000170a006986 */ /* 0x0201e8000c101106 */
[----:B------:R-:W5:Y:S06]  /*c4f60*/  LDL.LU.64 R12, [R1+0xfd0] ;  /* 0x000fd000010c7983 */ /* 0x000f6c0000300a00 */
[----:B------:R-:W-:-:S02]  /*c4f70*/  @P1 LOP3.LUT R28, R28, 0x100000, RZ, 0xfc, !PT ;  /* 0x001000001c1c1812 */ /* 0x000fc400078efcff */
[----:B------:R-:W-:Y:S02]  /*c4f80*/  LOP3.LUT P1, RZ, R22, 0x40, RZ, 0xc0, !PT ;  /* 0x0000004016ff7812 */ /* 0x000fe4000782c0ff */
[----:B0-----:R-:W-:Y:S02]  /*c4f90*/  PRMT R23, R16, 0x7773, RZ ;  /* 0x0000777310177816 */ /* 0x001fe400000000ff */
[----:B------:R-:W5:Y:S04]  /*c4fa0*/  LDL.LU R16, [R1+0x118] ;  /* 0x0001180001107983 */ /* 0x000f680000300800 */
[----:B------:R-:W5:Y:S05]  /*c4fb0*/  LDL.LU.64 R10, [R1+0xfc8] ;  /* 0x000fc800010a7983 */ /* 0x000f6a0000300a00 */
[----:B------:R0:W-:Y:S01]  /*c4fc0*/  @P1 STG.E.U8 desc[UR6][R8.64], R23 ;  /* 0x0000001708001986 */ /* 0x0001e2000c101106 */
[----:B------:R-:W-:-:S02]  /*c4fd0*/  LOP3.LUT P1, RZ, R28, 0x100000, RZ, 0xc0, !PT ;  /* 0x001000001cff7812 */ /* 0x000fc4000782c0ff */
[----:B0-----:R-:W-:Y:S01]  /*c4fe0*/  PRMT R23, R29, 0x7770, RZ ;  /* 0x000077701d177816 */ /* 0x001fe200000000ff */
[----:B------:R-:W5:Y:S10]  /*c4ff0*/  LDL.LU.64 R8, [R1+0xfc0] ;  /* 0x000fc00001087983 */ /* 0x000f740000300a00 */
[----:B--2---:R0:W-:Y:S01]  /*c5000*/  @P1 STG.E.U8 desc[UR6][R6.64], R23 ;  /* 0x0000001706001986 */ /* 0x0041e2000c101106 */
[----:B------:R-:W-:-:S02]  /*c5010*/  LOP3.LUT P1, RZ, R28, 0x80000, RZ, 0xc0, !PT ;  /* 0x000800001cff7812 */ /* 0x000fc4000782c0ff */
[----:B0-----:R-:W-:Y:S01]  /*c5020*/  PRMT R23, R29, 0x7771, RZ ;  /* 0x000077711d177816 */ /* 0x001fe200000000ff */
[----:B------:R-:W2:Y:S10]  /*c5030*/  LDL.LU.64 R6, [R1+0xfb8] ;  /* 0x000fb80001067983 */ /* 0x000eb40000300a00 */
[----:B---3--:R0:W-:Y:S01]  /*c5040*/  @P1 STG.E.U8 desc[UR6][R4.64], R23 ;  /* 0x0000001704001986 */ /* 0x0081e2000c101106 */
[----:B------:R-:W-:-:S02]  /*c5050*/  LOP3.LUT P1, RZ, R28, 0x40000, RZ, 0xc0, !PT ;  /* 0x000400001cff7812 */ /* 0x000fc4000782c0ff */
[----:B0-----:R-:W-:Y:S01]  /*c5060*/  PRMT R23, R29, 0x7772, RZ ;  /* 0x000077721d177816 */ /* 0x001fe200000000ff */
[----:B------:R-:W3:Y:S10]  /*c5070*/  LDL.LU.64 R4, [R1+0xfb0] ;  /* 0x000fb00001047983 */ /* 0x000ef40000300a00 */
[----:B----4-:R0:W-:Y:S04]  /*c5080*/  @P1 STG.E.U8 desc[UR6][R18.64], R23 ;  /* 0x0000001712001986 */ /* 0x0101e8000c101106 */
[----:B0-----:R-:W4:Y:S01]  /*c5090*/  LDL.LU.64 R18, [R1+0x3148] ;  /* 0x0031480001127983 */ /* 0x001f220000300a00 */
[----:B------:R-:W-:-:S02]  /*c50a0*/  LOP3.LUT P1, RZ, R28, 0x20000, RZ, 0xc0, !PT ;  /* 0x000200001cff7812 */ /* 0x000fc4000782c0ff */
[----:B------:R-:W-:-:S11]  /*c50b0*/  PRMT R23, R29, 0x7773, RZ ;  /* 0x000077731d177816 */ /* 0x000fd600000000ff */
[----:B----4-:R0:W-:Y:S04]  /*c50c0*/  @P1 STG.E.U8 desc[UR6][R18.64], R23 ;  /* 0x0000001712001986 */ /* 0x0101e8000c101106 */
[----:B0-----:R-:W4:Y:S01]  /*c50d0*/  LDL.LU.64 R18, [R1+0x3140] ;  /* 0x0031400001127983 */ /* 0x001f220000300a00 */
[----:B------:R-:W-:Y:S02]  /*c50e0*/  LOP3.LUT P1, RZ, R28, 0x10000, RZ, 0xc0, !PT ;  /* 0x000100001cff7812 */ /* 0x000fe4000782c0ff */
[----:B------:R-:W-:Y:S02]  /*c50f0*/  PRMT R23, R17, 0x7770, RZ ;  /* 0x0000777011177816 */ /* 0x000fe400000000ff */
[----:B------:R-:W-:-:S09]  /*c5100*/  LOP3.LUT P2, RZ, R22, 0x10000, RZ, 0xc0, !PT ;  /* 0x0001000016ff7812 */ /* 0x000fd2000784c0ff */
[----:B----4-:R0:W-:Y:S04]  /*c5110*/  @P1 STG.E.U8 desc[UR6][R18.64], R23 ;  /* 0x0000001712001986 */ /* 0x0101e8000c101106 */
[----:B0-----:R-:W4:Y:S01]  /*c5120*/  LDL.LU.64 R18, [R1+0x3138] ;  /* 0x0031380001127983 */ /* 0x001f220000300a00 */
[----:B------:R-:W-:Y:S02]  /*c5130*/  LOP3.LUT P1, RZ, R28, 0x8000, RZ, 0xc0, !PT ;  /* 0x000080001cff7812 */ /* 0x000fe4000782c0ff */
[----:B------:R-:W-:-:S11]  /*c5140*/  PRMT R23, R17, 0x7771, RZ ;  /* 0x0000777111177816 */ /* 0x000fd600000000ff */
[----:B------:R0:W-:Y:S01]  /*c5150*/  @P1 STG.E.U8 desc[UR6][R24.64], R23 ;  /* 0x0000001718001986 */ /* 0x0001e2000c101106 */
[----:B------:R-:W-:Y:S02]  /*c5160*/  LOP3.LUT P1, RZ, R28, 0x4000, RZ, 0xc0, !PT ;  /* 0x000040001cff7812 */ /* 0x000fe4000782c0ff */
[----:B0-----:R-:W-:-:S11]  /*c5170*/  PRMT R23, R17, 0x7772, RZ ;  /* 0x0000777211177816 */ /* 0x001fd600000000ff */
[----:B------:R0:W-:Y:S01]  /*c5180*/  @P1 STG.E.U8 desc[UR6][R26.64], R23 ;  /* 0x000000171a001986 */ /* 0x0001e2000c101106 */
[----:B------:R-:W-:Y:S02]  /*c5190*/  LOP3.LUT P1, RZ, R28, 0x2000, RZ, 0xc0, !PT ;  /* 0x000020001cff7812 */ /* 0x000fe4000782c0ff */
[----:B------:R-:W-:Y:S02]  /*c51a0*/  LOP3.LUT P0, RZ, R22, 0x20000, RZ, 0xc0, !PT ;  /* 0x0002000016ff7812 */ /* 0x000fe4000780c0ff */
[----:B0-----:R-:W-:-:S09]  /*c51b0*/  PRMT R23, R17, 0x7773, RZ ;  /* 0x0000777311177816 */ /* 0x001fd200000000ff */
[----:B------:R4:W-:Y:S01]  /*c51c0*/  @P1 STG.E.U8 desc[UR6][R20.64], R23 ;  /* 0x0000001714001986 */ /* 0x0009e2000c101106 */
[C---:B------:R-:W-:Y:S02]  /*c51d0*/  LOP3.LUT P3, RZ, R22.reuse, 0x40000, RZ, 0xc0, !PT ;  /* 0x0004000016ff7812 */ /* 0x040fe4000786c0ff */
[C---:B------:R-:W-:Y:S02]  /*c51e0*/  LOP3.LUT P4, RZ, R22.reuse, 0x80000, RZ, 0xc0, !PT ;  /* 0x0008000016ff7812 */ /* 0x040fe4000788c0ff */
[C---:B------:R-:W-:Y:S02]  /*c51f0*/  LOP3.LUT P5, RZ, R22.reuse, 0x100000, RZ, 0xc0, !PT ;  /* 0x0010000016ff7812 */ /* 0x040fe400078ac0ff */
[----:B------:R-:W-:Y:S01]  /*c5200*/  LOP3.LUT P6, RZ, R22, 0x200000, RZ, 0xc0, !PT ;  /* 0x0020000016ff7812 */ /* 0x000fe200078cc0ff */
[----:B------:R-:W-:Y:S01]  /*c5210*/  IMAD.MOV.U32 R17, RZ, RZ, R3 ;  /* 0x000000ffff117224 */ /* 0x000fe200078e0003 */
[----:B----4-:R-:W-:-:S05]  /*c5220*/  PRMT R23, R18, 0x7770, RZ ;  /* 0x0000777012177816 */ /* 0x010fca00000000ff */
[----:B------:R0:W-:Y:S02]  /*c5230*/  @P2 STG.E.U8 desc[UR6][R14.64], R23 ;  /* 0x000000170e002986 */ /* 0x0001e4000c101106 */
[----:B0-----:R-:W-:-:S05]  /*c5240*/  PRMT R23, R18, 0x7771, RZ ;  /* 0x0000777112177816 */ /* 0x001fca00000000ff */
[----:B-----5:R0:W-:Y:S02]  /*c5250*/  @P0 STG.E.U8 desc[UR6][R12.64], R23 ;  /* 0x000000170c000986 */ /* 0x0201e4000c101106 */
[----:B0-----:R-:W-:-:S05]  /*c5260*/  PRMT R23, R18, 0x7772, RZ ;  /* 0x0000777212177816 */ /* 0x001fca00000000ff */
[----:B------:R0:W-:Y:S02]  /*c5270*/  @P3 STG.E.U8 desc[UR6][R10.64], R23 ;  /* 0x000000170a003986 */ /* 0x0001e4000c101106 */
[----:B0-----:R-:W-:Y:S02]  /*c5280*/  PRMT R23, R18, 0x7773, RZ ;  /* 0x0000777312177816 */ /* 0x001fe400000000ff */
[----:B------:R-:W4:Y:S04]  /*c5290*/  LDL.LU R18, [R1+0x3130] ;  /* 0x0031300001127983 */ /* 0x000f280000300800 */
[----:B------:R0:W-:Y:S02]  /*c52a0*/  @P4 STG.E.U8 desc[UR6][R8.64], R23 ;  /* 0x0000001708004986 */ /* 0x0001e4000c101106 */
[----:B0-----:R-:W-:-:S05]  /*c52b0*/  PRMT R23, R16, 0x7770, RZ ;  /* 0x0000777010177816 */ /* 0x001fca00000000ff */
[----:B--2---:R0:W-:Y:S02]  /*c52c0*/  @P5 STG.E.U8 desc[UR6][R6.64], R23 ;  /* 0x0000001706005986 */ /* 0x0041e4000c101106 */
[----:B0-----:R-:W-:Y:S02]  /*c52d0*/  PRMT R23, R16, 0x7771, RZ ;  /* 0x0000777110177816 */ /* 0x001fe400000000ff */
[----:B------:R-:W2:Y:S04]  /*c52e0*/  LDL.LU.64 R6, [R1+0xfa8] ;  /* 0x000fa80001067983 */ /* 0x000ea80000300a00 */
[----:B---3--:R0:W-:Y:S04]  /*c52f0*/  @P6 STG.E.U8 desc[UR6][R4.64], R23 ;  /* 0x0000001704006986 */ /* 0x0081e8000c101106 */
[----:B------:R-:W3:Y:S04]  /*c5300*/  LDL.LU.64 R12, [R1+0xfa0] ;  /* 0x000fa000010c7983 */ /* 0x000ee80000300a00 */
[----:B0-----:R-:W5:Y:S04]  /*c5310*/  LDL.LU.64 R4, [R1+0xf98] ;  /* 0x000f980001047983 */ /* 0x001f680000300a00 */
[----:B------:R-:W4:Y:S04]  /*c5320*/  LDL.LU.64 R10, [R1+0xf90] ;  /* 0x000f9000010a7983 */ /* 0x000f280000300a00 */
[----:B------:R-:W4:Y:S04]  /*c5330*/  LDL.LU.64 R8, [R1+0xf88] ;  /* 0x000f880001087983 */ /* 0x000f280000300a00 */
[----:B------:R-:W4:Y:S01]  /*c5340*/  LDL.LU R3, [R1+0x11c] ;  /* 0x00011c0001037983 */ /* 0x000f220000300800 */
[----:B------:R-:W-:-:S02]  /*c5350*/  LOP3.LUT P3, RZ, R22, 0x400000, RZ, 0xc0, !PT ;  /* 0x0040000016ff7812 */ /* 0x000fc4000786c0ff */
[----:B------:R-:W-:Y:S02]  /*c5360*/  LOP3.LUT P4, RZ, R22, 0x800000, RZ, 0xc0, !PT ;  /* 0x0080000016ff7812 */ /* 0x000fe4000788c0ff */
[----:B------:R-:W-:Y:S02]  /*c5370*/  PRMT R23, R16, 0x7772, RZ ;  /* 0x0000777210177816 */ /* 0x000fe400000000ff */
[----:B------:R-:W-:-:S07]  /*c5380*/  LOP3.LUT P5, RZ, R22, 0x1000000, RZ, 0xc0, !PT ;  /* 0x0100000016ff7812 */ /* 0x000fce00078ac0ff */
[----:B--2---:R0:W-:Y:S02]  /*c5390*/  @P3 STG.E.U8 desc[UR6][R6.64], R23 ;  /* 0x0000001706003986 */ /* 0x0041e4000c101106 */
[----:B0-----:R-:W-:Y:S02]  /*c53a0*/  PRMT R23, R16, 0x7773, RZ ;  /* 0x0000777310177816 */ /* 0x001fe400000000ff */
[----:B------:R-:W2:Y:S04]  /*c53b0*/  LDL.LU.64 R6, [R1+0xf80] ;  /* 0x000f800001067983 */ /* 0x000ea80000300a00 */
[----:B---3--:R4:W-:Y:S04]  /*c53c0*/  @P4 STG.E.U8 desc[UR6][R12.64], R23 ;  /* 0x000000170c004986 */ /* 0x0089e8000c101106 */
[----:B------:R-:W3:Y:S01]  /*c53d0*/  LDL.LU R29, [R1+0x100] ;  /* 0x00010000011d7983 */ /* 0x000ee20000300800 */
[----:B----4-:R-:W-:-:S05]  /*c53e0*/  PRMT R23, R3, 0x7770, RZ ;  /* 0x0000777003177816 */ /* 0x010fca00000000ff */
[----:B-----5:R0:W-:Y:S04]  /*c53f0*/  @P5 STG.E.U8 desc[UR6][R4.64], R23 ;  /* 0x0000001704005986 */ /* 0x0201e8000c101106 */
[----:B0-----:R-:W4:Y:S04]  /*c5400*/  LDL.LU.64 R4, [R1+0xf78] ;  /* 0x000f780001047983 */ /* 0x001f280000300a00 */
[----:B------:R-:W5:Y:S04]  /*c5410*/  LDL.LU R27, [R1+0x104] ;  /* 0x00010400011b7983 */ /* 0x000f680000300800 */
[----:B-----5:R0:W-:Y:S04]  /*c5420*/  STL [R1+0x3118], R27 ;  /* 0x0031181b01007387 */ /* 0x0201e80000100800 */
[----:B0-----:R-:W5:Y:S04]  /*c5430*/  LDL.LU.64 R26, [R1+0xf60] ;  /* 0x000f6000011a7983 */ /* 0x001f680000300a00 */
[----:B-----5:R0:W-:Y:S04]  /*c5440*/  STL.64 [R1+0x3120], R26 ;  /* 0x0031201a01007387 */ /* 0x0201e80000100a00 */
[----:B0-----:R-:W5:Y:S01]  /*c5450*/  LDL.LU.64 R26, [R1+0xf68] ;  /* 0x000f6800011a7983 */ /* 0x001f620000300a00 */
        /* <DEDUP_REMOVED lines=17> */
[----:B-----5:R0:W-:Y:S04]  /*c5570*/  STL.64 [R1+0x3128], R26 ;  /* 0x0031281a01007387 */ /* 0x0201e80000100a00 */
[----:B0-----:R-:W5:Y:S06]  /*c5580*/  LDL.LU.64 R26, [R1+0xf70] ;  /* 0x000f7000011a7983 */ /* 0x001f6c0000300a00 */
[----:B------:R-:W-:-:S02]  /*c5590*/  @P1 LOP3.LUT R28, R28, 0x400, RZ, 0xfc, !PT ;  /* 0x000004001c1c1812 */ /* 0x000fc400078efcff */
[----:B------:R-:W-:Y:S02]  /*c55a0*/  LOP3.LUT P1, RZ, R22, 0x10000000, RZ, 0xc0, !PT ;  /* 0x1000000016ff7812 */ /* 0x000fe4000782c0ff */
        /* <DEDUP_REMOVED lines=8> */
[----:B------:R0:W-:Y:S02]  /*c5630*/  @P6 STG.E.U8 desc[UR6][R10.64], R23 ;  /* 0x000000170a006986 */ /* 0x0001e4000c101106 */
[----:B0-----:R-:W-:-:S10]  /*c5640*/  PRMT R23, R3, 0x7772, RZ ;  /* 0x0000777203177816 */ /* 0x001fd400000000ff */
[----:B------:R0:W-:Y:S01]  /*c5650*/  @P1 STG.E.U8 desc[UR6][R8.64], R23 ;  /* 0x0000001708001986 */ /* 0x0001e2000c101106 */
[----:B------:R-:W-:Y:S02]  /*c5660*/  LOP3.LUT P1, RZ, R28, 0x1000, RZ, 0xc0, !PT ;  /* 0x000010001cff7812 */ /* 0x000fe4000782c0ff */
[----:B0-----:R-:W-:-:S11]  /*c5670*/  PRMT R23, R3, 0x7773, RZ ;  /* 0x0000777303177816 */ /* 0x001fd600000000ff */
[----:B--2---:R3:W-:Y:S01]  /*c5680*/  @P1 STG.E.U8 desc[UR6][R6.64], R23 ;  /* 0x0000001706001986 */ /* 0x0047e2000c101106 */
[----:B------:R-:W-:Y:S02]  /*c5690*/  LOP3.LUT P1, RZ, R28, 0x800, RZ, 0xc0, !PT ;  /* 0x000008001cff7812 */ /* 0x000fe4000782c0ff */
[C---:B------:R-:W-:Y:S01]  /*c56a0*/  LOP3.LUT P2, RZ, R18.reuse, 0x8, RZ, 0xc0, !PT ;  /* 0x0000000812ff7812 */ /* 0x040fe2000784c0ff */
[----:B------:R0:W-:Y:S01]  /*c56b0*/  STL.64 [R1+0x3110], R18 ;  /* 0x0031101201007387 */ /* 0x0001e20000100a00 */
[----:B---3--:R-:W-:Y:S02]  /*c56c0*/  PRMT R23, R29, 0x7770, RZ ;  /* 0x000077701d177816 */ /* 0x008fe400000000ff */
[----:B------:R-:W-:-:S07]  /*c56d0*/  LOP3.LUT P0, RZ, R18, 0x10, RZ, 0xc0, !PT ;  /* 0x0000001012ff7812 */ /* 0x000fce000780c0ff */
[----:B----4-:R1:W-:Y:S01]  /*c56e0*/  @P1 STG.E.U8 desc[UR6][R4.64], R23 ;  /* 0x0000001704001986 */ /* 0x0103e2000c101106 */
[----:B------:R-:W-:Y:S02]  /*c56f0*/  LOP3.LUT P1, RZ, R28, 0x400, RZ, 0xc0, !PT ;  /* 0x000004001cff7812 */ /* 0x000fe4000782c0ff */
[C---:B------:R-:W-:Y:S02]  /*c5700*/  LOP3.LUT P3, RZ, R18.reuse, 0x20, RZ, 0xc0, !PT ;  /* 0x0000002012ff7812 */ /* 0x040fe4000786c0ff */
[C---:B------:R-:W-:Y:S02]  /*c5710*/  LOP3.LUT P4, RZ, R18.reuse, 0x40, RZ, 0xc0, !PT ;  /* 0x0000004012ff7812 */ /* 0x040fe4000788c0ff */
[C---:B------:R-:W-:Y:S02]  /*c5720*/  LOP3.LUT P5, RZ, R18.reuse, 0x80, RZ, 0xc0, !PT ;  /* 0x0000008012ff7812 */ /* 0x040fe400078ac0ff */
[----:B------:R-:W-:Y:S02]  /*c5730*/  LOP3.LUT P6, RZ, R18, 0x100, RZ, 0xc0, !PT ;  /* 0x0000010012ff7812 */ /* 0x000fe400078cc0ff */
[----:B0-----:R-:W2:Y:S04]  /*c5740*/  LDL.LU.64 R18, [R1+0xf58] ;  /* 0x000f580001127983 */ /* 0x001ea80000300a00 */
[----:B------:R-:W3:Y:S01]  /*c5750*/  LDL.LU.64 R20, [R1+0xf50] ;  /* 0x000f500001147983 */ /* 0x000ee20000300a00 */
[----:B-1----:R-:W-:-:S03]  /*c5760*/  PRMT R23, R29, 0x7771, RZ ;  /* 0x000077711d177816 */ /* 0x002fc600000000ff */
[----:B------:R-:W4:Y:S04]  /*c5770*/  LDL.LU.64 R24, [R1+0xf48] ;  /* 0x000f480001187983 */ /* 0x000f280000300a00 */
[----:B------:R-:W2:Y:S04]  /*c5780*/  LDL.LU R16, [R1+0x108] ;  /* 0x0001080001107983 */ /* 0x000ea80000300800 */
[----:B------:R-:W2:Y:S04]  /*c5790*/  LDL.LU.64 R14, [R1+0xf40] ;  /* 0x000f4000010e7983 */ /* 0x000ea80000300a00 */
[----:B------:R-:W2:Y:S04]  /*c57a0*/  LDL.LU.64 R12, [R1+0xf38] ;  /* 0x000f3800010c7983 */ /* 0x000ea80000300a00 */
[----:B------:R-:W2:Y:S04]  /*c57b0*/  LDL.LU.64 R10, [R1+0xf30] ;  /* 0x000f3000010a7983 */ /* 0x000ea80000300a00 */
[----:B------:R-:W2:Y:S04]  /*c57c0*/  LDL.LU.64 R8, [R1+0xf28] ;  /* 0x000f280001087983 */ /* 0x000ea80000300a00 */
[----:B------:R-:W2:Y:S04]  /*c57d0*/  LDL.LU.64 R6, [R1+0xf20] ;  /* 0x000f200001067983 */ /* 0x000ea80000300a00 */
[----:B------:R-:W2:Y:S04]  /*c57e0*/  LDL.LU R3, [R1+0x10c] ;  /* 0x00010c0001037983 */ /* 0x000ea80000300800 */
        /* <DEDUP_REMOVED lines=10> */
[----:B0-----:R-:W5:Y:S01]  /*c5890*/  LDL.LU R27, [R1+0x3118] ;  /* 0x00311800011b7983 */ /* 0x001f620000300800 */
[----:B------:R-:W-:Y:S02]  /*c58a0*/  LOP3.LUT P1, RZ, R28, 0x80, RZ, 0xc0, !PT ;  /* 0x000000801cff7812 */ /* 0x000fe4000782c0ff */
[----:B-----5:R-:W-:-:S11]  /*c58b0*/  PRMT R23, R27, 0x7770, RZ ;  /* 0x000077701b177816 */ /* 0x020fd600000000ff */
[----:B--2---:R0:W-:Y:S01]  /*c58c0*/  @P1 STG.E.U8 desc[UR6][R18.64], R23 ;  /* 0x0000001712001986 */ /* 0x0041e2000c101106 */
[C---:B------:R-:W-:Y:S02]  /*c58d0*/  LOP3.LUT P1, RZ, R28.reuse, 0x40, RZ, 0xc0, !PT ;  /* 0x000000401cff7812 */ /* 0x040fe4000782c0ff */
[----:B0-----:R-:W-:Y:S01]  /*c58e0*/  PRMT R23, R27, 0x7771, RZ ;  /* 0x000077711b177816 */ /* 0x001fe200000000ff */
[----:B------:R-:W2:Y:S10]  /*c58f0*/  LDL.LU.64 R18, [R1+0x3110] ;  /* 0x0031100001127983 */ /* 0x000eb40000300a00 */
[----:B---3--:R0:W-:Y:S04]  /*c5900*/  @P1 STG.E.U8 desc[UR6][R20.64], R23 ;  /* 0x0000001714001986 */ /* 0x0081e8000c101106 */
[----:B0-----:R-:W3:Y:S01]  /*c5910*/  LDL.LU.64 R20, [R1+0x3108] ;  /* 0x0031080001147983 */ /* 0x001ee20000300a00 */
[----:B------:R-:W-:-:S02]  /*c5920*/  LOP3.LUT P1, RZ, R28, 0x20, RZ, 0xc0, !PT ;  /* 0x000000201cff7812 */ /* 0x000fc4000782c0ff */
[----:B------:R-:W-:-:S11]  /*c5930*/  PRMT R23, R27, 0x7772, RZ ;  /* 0x000077721b177816 */ /* 0x000fd600000000ff */
[----:B----4-:R0:W-:Y:S02]  /*c5940*/  @P1 STG.E.U8 desc[UR6][R24.64], R23 ;  /* 0x0000001718001986 */ /* 0x0101e4000c101106 */
        /* <DEDUP_REMOVED lines=12> */
[----:B0-----:R-:W-:Y:S02]  /*c5a10*/  IMAD.MOV.U32 R4, RZ, RZ, R17 ;  /* 0x000000ffff047224 */ /* 0x001fe400078e0011 */
[----:B------:R-:W4:Y:S01]  /*c5a20*/  LDL.LU.64 R16, [R1+0xf10] ;  /* 0x000f100001107983 */ /* 0x000f220000300a00 */
[----:B------:R-:W-:Y:S02]  /*c5a30*/  LOP3.LUT R22, R22, 0xdfffffff, RZ, 0xc0, !PT ;  /* 0xdfffffff16167812 */ /* 0x000fe400078ec0ff */
[----:B------:R-:W-:Y:S01]  /*c5a40*/  LOP3.LUT R28, R28, 0xfffffffe, RZ, 0xc0, !PT ;  /* 0xfffffffe1c1c7812 */ /* 0x000fe200078ec0ff */
[----:B------:R-:W5:Y:S01]  /*c5a50*/  LDL.LU.64 R14, [R1+0xf08] ;  /* 0x000f0800010e7983 */ /* 0x000f620000300a00 */
[----:B------:R-:W-:-:S03]  /*c5a60*/  PRMT R23, R3, 0x7771, RZ ;  /* 0x0000777103177816 */ /* 0x000fc600000000ff */
[----:B------:R-:W5:Y:S04]  /*c5a70*/  LDL.LU.64 R12, [R1+0xf00] ;  /* 0x000f0000010c7983 */ /* 0x000f680000300a00 */
[----:B------:R-:W5:Y:S04]  /*c5a80*/  LDL.LU.64 R10, [R1+0xef8] ;  /* 0x000ef800010a7983 */ /* 0x000f680000300a00 */
[----:B------:R-:W5:Y:S01]  /*c5a90*/  LDL.LU.64 R8, [R1+0xef0] ;  /* 0x000ef00001087983 */ /* 0x000f620000300a00 */
[----:B---3--:R-:W-:-:S13]  /*c5aa0*/  LOP3.LUT P1, RZ, R21, 0x100000, RZ, 0xc0, !PT ;  /* 0x0010000015ff7812 */ /* 0x008fda000782c0ff */
        /* <DEDUP_REMOVED lines=17> */
[----:B--2---:R-:W-:-:S09]  /*c5bc0*/  LOP3.LUT P3, RZ, R18, 0x200, RZ, 0xc0, !PT ;  /* 0x0000020012ff7812 */ /* 0x004fd2000786c0ff */
[----:B------:R-:W-:Y:S02]  /*c5bd0*/  @P1 LOP3.LUT R28, R28, 0x8, RZ, 0xfc, !PT ;  /* 0x000000081c1c1812 */ /* 0x000fe400078efcff */
[----:B------:R-:W-:Y:S02]  /*c5be0*/  LOP3.LUT P1, RZ, R21, 0x8000000, RZ, 0xc0, !PT ;  /* 0x0800000015ff7812 */ /* 0x000fe4000782c0ff */
[----:B------:R-:W-:Y:S01]  /*c5bf0*/  LOP3.LUT R28, R28, 0xffffffef, RZ, 0xc0, !PT ;  /* 0xffffffef1c1c7812 */ /* 0x000fe200078ec0ff */
[----:B------:R-:W-:Y:S01]  /*c5c00*/  STL.64 [R1+0x30f0], R18 ;  /* 0x0030f01201007387 */ /* 0x000fe20000100a00 */
[----:B------:R-:W-:-:S03]  /*c5c10*/  LOP3.LUT P4, RZ, R18, 0x400, RZ, 0xc0, !PT ;  /* 0x0000040012ff7812 */ /* 0x000fc6000788c0ff */
[----:B------:R-:W2:Y:S01]  /*c5c20*/  LDL.LU.64 R6, [R1+0xee8] ;  /* 0x000ee80001067983 */ /* 0x000ea20000300a00 */
[C---:B------:R-:W-:Y:S02]  /*c5c30*/  LOP3.LUT P5, RZ, R18.reuse, 0x800, RZ, 0xc0, !PT ;  /* 0x0000080012ff7812 */ /* 0x040fe400078ac0ff */
[----:B------:R-:W-:-:S03]  /*c5c40*/  LOP3.LUT P6, RZ, R18, 0x1000, RZ, 0xc0, !PT ;  /* 0x0000100012ff7812 */ /* 0x000fc600078cc0ff */
[----:B------:R-:W-:Y:S02]  /*c5c50*/  @P1 LOP3.LUT R28, R28, 0x10, RZ, 0xfc, !PT ;  /* 0x000000101c1c1812 */ /* 0x000fe400078efcff */
[----:B------:R-:W-:Y:S01]  /*c5c60*/  LOP3.LUT P1, RZ, R18, 0x2000, RZ, 0xc0, !PT ;  /* 0x0000200012ff7812 */ /* 0x000fe2000782c0ff */
[----:B----4-:R0:W-:Y:S04]  /*c5c70*/  @P3 STG.E.U8 desc[UR6][R16.64], R23 ;  /* 0x0000001710003986 */ /* 0x0101e8000c101106 */
[----:B0-----:R-:W3:Y:S04]  /*c5c80*/  LDL.LU.64 R16, [R1+0xee0] ;  /* 0x000ee00001107983 */ /* 0x001ee80000300a00 */
[----:B------:R-:W4:Y:S04]  /*c5c90*/  LDL.LU R29, [R1+0xf4] ;  /* 0x0000f400011d7983 */ /* 0x000f280000300800 */
[----:B------:R-:W2:Y:S04]  /*c5ca0*/  LDL.LU.64 R18, [R1+0xec8] ;  /* 0x000ec80001127983 */ /* 0x000ea80000300a00 */
[----:B--2---:R0:W-:Y:S04]  /*c5cb0*/  STL.64 [R1+0x30f8], R18 ;  /* 0x0030f81201007387 */ /* 0x0041e80000100a00 */
[----:B0-----:R-:W2:Y:S01]  /*c5cc0*/  LDL.LU.64 R18, [R1+0xed0] ;  /* 0x000ed00001127983 */ /* 0x001ea20000300a00 */
[----:B------:R-:W-:-:S05]  /*c5cd0*/  PRMT R23, R3, 0x7772, RZ ;  /* 0x0000777203177816 */ /* 0x000fca00000000ff */
[----:B-----5:R0:W-:Y:S02]  /*c5ce0*/  @P4 STG.E.U8 desc[UR6][R14.64], R23 ;  /* 0x000000170e004986 */ /* 0x0201e4000c101106 */
[----:B0-----:R-:W-:-:S05]  /*c5cf0*/  PRMT R23, R3, 0x7773, RZ ;  /* 0x0000777303177816 */ /* 0x001fca00000000ff */
[----:B------:R0:W-:Y:S02]  /*c5d00*/  @P5 STG.E.U8 desc[UR6][R12.64], R23 ;  /* 0x000000170c005986 */ /* 0x0001e4000c101106 */
[----:B0-----:R-:W-:-:S05]  /*c5d10*/  PRMT R23, R4, 0x7770, RZ ;  /* 0x0000777004177816 */ /* 0x001fca00000000ff */
[----:B------:R-:W-:Y:S04]  /*c5d20*/  @P6 STG.E.U8 desc[UR6][R10.64], R23 ;  /* 0x000000170a006986 */ /* 0x000fe8000c101106 */
[----:B--2---:R0:W-:Y:S04]  /*c5d30*/  STL.64 [R1+0x3100], R18 ;  /* 0x0031001201007387 */ /* 0x0041e80000100a00 */
[----:B0-----:R-:W2:Y:S01]  /*c5d40*/  LDL.LU.64 R18, [R1+0xed8] ;  /* 0x000ed80001127983 */ /* 0x001ea20000300a00 */
[----:B------:R-:W-:-:S03]  /*c5d50*/  PRMT R23, R4, 0x7771, RZ ;  /* 0x0000777104177816 */ /* 0x000fc600000000ff */
[----:B------:R-:W5:Y:S04]  /*c5d60*/  LDL.LU.64 R24, [R1+0xec0] ;  /* 0x000ec00001187983 */ /* 0x000f680000300a00 */
[----:B------:R0:W-:Y:S01]  /*c5d70*/  @P1 STG.E.U8 desc[UR6][R8.64], R23 ;  /* 0x0000001708001986 */ /* 0x0001e2000c101106 */
[----:B------:R-:W-:-:S03]  /*c5d80*/  LOP3.LUT P1, RZ, R28, 0x10, RZ, 0xc0, !PT ;  /* 0x000000101cff7812 */ /* 0x000fc6000782c0ff */
        /* <DEDUP_REMOVED lines=8> */
[----:B0-----:R-:W-:-:S03]  /*c5e10*/  IMAD.MOV.U32 R23, RZ, RZ, R4 ;  /* 0x000000ffff177224 */ /* 0x001fc600078e0004 */
[----:B------:R-:W5:Y:S02]  /*c5e20*/  LDL.LU.64 R8, [R1+0xe98] ;  /* 0x000e980001087983 */ /* 0x000f640000300a00 */
[----:B------:R-:W-:Y:S02]  /*c5e30*/  PRMT R23, R23, 0x7773, RZ ;  /* 0x0000777317177816 */ /* 0x000fe400000000ff */
[----:B------:R-:W5:Y:S04]  /*c5e40*/  LDL.LU.64 R6, [R1+0xe90] ;  /* 0x000e900001067983 */ /* 0x000f680000300a00 */
[----:B---3--:R4:W-:Y:S01]  /*c5e50*/  @P1 STG.E.U8 desc[UR6][R16.64], R23 ;  /* 0x0000001710001986 */ /* 0x0089e2000c101106 */
[----:B------:R-:W-:-:S03]  /*c5e60*/  LOP3.LUT P1, RZ, R28, 0x4, RZ, 0xc0, !PT ;  /* 0x000000041cff7812 */ /* 0x000fc6000782c0ff */
[----:B------:R-:W3:Y:S01]  /*c5e70*/  LDL.LU.64 R4, [R1+0xe88] ;  /* 0x000e880001047983 */ /* 0x000ee20000300a00 */
[----:B----4-:R-:W-:-:S03]  /*c5e80*/  PRMT R23, R29, 0x7770, RZ ;  /* 0x000077701d177816 */ /* 0x010fc600000000ff */
[----:B------:R-:W4:Y:S06]  /*c5e90*/  LDL.LU.64 R16, [R1+0xe80] ;  /* 0x000e800001107983 */ /* 0x000f2c0000300a00 */
[----:B--2---:R0:W-:Y:S04]  /*c5ea0*/  @P1 STG.E.U8 desc[UR6][R18.64], R23 ;  /* 0x0000001712001986 */ /* 0x0041e8000c101106 */
[----:B0-----:R-:W2:Y:S01]  /*c5eb0*/  LDL.LU.64 R18, [R1+0x3100] ;  /* 0x0031000001127983 */ /* 0x001ea20000300a00 */
[----:B------:R-:W-:-:S02]  /*c5ec0*/  LOP3.LUT P1, RZ, R28, 0x2, RZ, 0xc0, !PT ;  /* 0x000000021cff7812 */ /* 0x000fc4000782c0ff */
[----:B------:R-:W-:-:S11]  /*c5ed0*/  PRMT R23, R29, 0x7771, RZ ;  /* 0x000077711d177816 */ /* 0x000fd600000000ff */
[----:B--2---:R0:W-:Y:S04]  /*c5ee0*/  @P1 STG.E.U8 desc[UR6][R18.64], R23 ;  /* 0x0000001712001986 */ /* 0x0041e8000c101106 */
[----:B0-----:R-:W2:Y:S01]  /*c5ef0*/  LDL.LU.64 R18, [R1+0x30f8] ;  /* 0x0030f80001127983 */ /* 0x001ea20000300a00 */
[----:B------:R-:W-:Y:S02]  /*c5f00*/  LOP3.LUT P1, RZ, R28, 0x1, RZ, 0xc0, !PT ;  /* 0x000000011cff7812 */ /* 0x000fe4000782c0ff */
[----:B------:R-:W-:Y:S02]  /*c5f10*/  PRMT R23, R29, 0x7772, RZ ;  /* 0x000077721d177816 */ /* 0x000fe400000000ff */
[C---:B------:R-:W-:Y:S02]  /*c5f20*/  LOP3.LUT P2, RZ, R21.reuse, 0x80000, RZ, 0xc0, !PT ;  /* 0x0008000015ff7812 */ /* 0x040fe4000784c0ff */
[----:B------:R-:W-:-:S07]  /*c5f30*/  LOP3.LUT P0, RZ, R21, 0x40000, RZ, 0xc0, !PT ;  /* 0x0004000015ff7812 */ /* 0x000fce000780c0ff */
[----:B--2---:R0:W-:Y:S04]  /*c5f40*/  @P1 STG.E.U8 desc[UR6][R18.64], R23 ;  /* 0x0000001712001986 */ /* 0x0041e8000c101106 */
[----:B0-----:R-:W2:Y:S01]  /*c5f50*/  LDL.LU.64 R18, [R1+0x30f0] ;  /* 0x0030f00001127983 */ /* 0x001ea20000300a00 */
[----:B------:R-:W-:Y:S02]  /*c5f60*/  LOP3.LUT P1, RZ, R22, 0x80000000, RZ, 0xc0, !PT ;  /* 0x8000000016ff7812 */ /* 0x000fe4000782c0ff */
[----:B------:R-:W-:-:S11]  /*c5f70*/  PRMT R23, R29, 0x7773, RZ ;  /* 0x000077731d177816 */ /* 0x000fd600000000ff */
[----:B-----5:R0:W-:Y:S01]  /*c5f80*/  @P1 STG.E.U8 desc[UR6][R24.64], R23 ;  /* 0x0000001718001986 */ /* 0x0201e2000c101106 */
[----:B------:R-:W-:Y:S02]  /*c5f90*/  LOP3.LUT P1, RZ, R22, 0x40000000, RZ, 0xc0, !PT ;  /* 0x4000000016ff7812 */ /* 0x000fe4000782c0ff */
[----:B0-----:R-:W-:-:S11]  /*c5fa0*/  PRMT R23, R3, 0x7770, RZ ;  /* 0x0000777003177816 */ /* 0x001fd600000000ff */
[----:B------:R0:W-:Y:S01]  /*c5fb0*/  @P1 STG.E.U8 desc[UR6][R26.64], R23 ;  /* 0x000000171a001986 */ /* 0x0001e2000c101106 */
[----:B------:R-:W-:Y:S02]  /*c5fc0*/  LOP3.LUT P1, RZ, R22, 0x20000000, RZ, 0xc0, !PT ;  /* 0x2000000016ff7812 */ /* 0x000fe4000782c0ff */
[----:B0-----:R-:W-:-:S11]  /*c5fd0*/  PRMT R23, R3, 0x7771, RZ ;  /* 0x0000777103177816 */ /* 0x001fd600000000ff */
[----:B------:R0:W-:Y:S01]  /*c5fe0*/  @P1 STG.E.U8 desc[UR6][R14.64], R23 ;  /* 0x000000170e001986 */ /* 0x0001e2000c101106 */
[----:B------:R-:W-:Y:S02]  /*c5ff0*/  LOP3.LUT P3, RZ, R21, 0x20000, RZ, 0xc0, !PT ;  /* 0x0002000015ff7812 */ /* 0x000fe4000786c0ff */
[----:B0-----:R-:W-:-:S05]  /*c6000*/  PRMT R23, R3, 0x7772, RZ ;  /* 0x0000777203177816 */ /* 0x001fca00000000ff */
[----:B------:R0:W-:Y:S01]  /*c6010*/  @P2 STG.E.U8 desc[UR6][R12.64], R23 ;  /* 0x000000170c002986 */ /* 0x0001e2000c101106 */
[----:B------:R-:W-:Y:S02]  /*c6020*/  LOP3.LUT P4, RZ, R21, 0x10000, RZ, 0xc0, !PT ;  /* 0x0001000015ff7812 */ /* 0x000fe4000788c0ff */
[----:B0-----:R-:W-:-:S05]  /*c6030*/  PRMT R23, R3, 0x7773, RZ ;  /* 0x0000777303177816 */ /* 0x001fca00000000ff */
[----:B------:R2:W-:Y:S01]  /*c6040*/  @P0 STG.E.U8 desc[UR6][R10.64], R23 ;  /* 0x000000170a000986 */ /* 0x0005e2000c101106 */
[C---:B------:R-:W-:Y:S02]  /*c6050*/  LOP3.LUT P5, RZ, R21.reuse, 0x8000, RZ, 0xc0, !PT ;  /* 0x0000800015ff7812 */ /* 0x040fe400078ac0ff */
[----:B------:R-:W-:Y:S02]  /*c6060*/  LOP3.LUT P6, RZ, R21, 0x4000, RZ, 0xc0, !PT ;  /* 0x0000400015ff7812 */ /* 0x000fe400078cc0ff */
[----:B--2---:R-:W-:-:S05]  /*c6070*/  PRMT R23, R19, 0x7770, RZ ;  /* 0x0000777013177816 */ /* 0x004fca00000000ff */
[----:B------:R0:W-:Y:S02]  /*c6080*/  @P3 STG.E.U8 desc[UR6][R8.64], R23 ;  /* 0x0000001708003986 */ /* 0x0001e4000c101106 */
[----:B0-----:R-:W-:-:S05]  /*c6090*/  PRMT R23, R19, 0x7771, RZ ;  /* 0x0000777113177816 */ /* 0x001fca00000000ff */
[----:B------:R0:W-:Y:S02]  /*c60a0*/  @P4 STG.E.U8 desc[UR6][R6.64], R23 ;  /* 0x0000001706004986 */ /* 0x0001e4000c101106 */
[----:B0-----:R-:W-:-:S05]  /*c60b0*/  PRMT R23, R19, 0x7772, RZ ;  /* 0x0000777213177816 */ /* 0x001fca00000000ff */
[----:B---3--:R0:W-:Y:S02]  /*c60c0*/  @P5 STG.E.U8 desc[UR6][R4.64], R23 ;  /* 0x0000001704005986 */ /* 0x0081e4000c101106 */
[----:B0-----:R-:W-:Y:S02]  /*c60d0*/  PRMT R23, R19, 0x7773, RZ ;  /* 0x0000777313177816 */ /* 0x001fe400000000ff */
[----:B------:R-:W2:Y:S04]  /*c60e0*/  LDL.LU R19, [R1+0x30e8] ;  /* 0x0030e80001137983 */ /* 0x000ea80000300800 */
[----:B----4-:R0:W-:Y:S04]  /*c60f0*/  @P6 STG.E.U8 desc[UR6][R16.64], R23 ;  /* 0x0000001710006986 */ /* 0x0101e8000c101106 */
[----:B------:R-:W3:Y:S04]  /*c6100*/  LDL.LU.64 R4, [R1+0xe78] ;  /* 0x000e780001047983 */ /* 0x000ee80000300a00 */
[----:B0-----:R-:W4:Y:S04]  /*c6110*/  LDL.LU.64 R16, [R1+0xe70] ;  /* 0x000e700001107983 */ /* 0x001f280000300a00 */
[----:B------:R-:W5:Y:S04]  /*c6120*/  LDL.LU.64 R12, [R1+0xe68] ;  /* 0x000e6800010c7983 */ /* 0x000f680000300a00 */
[----:B------:R-:W2:Y:S01]  /*c6130*/  LDL.LU R3, [R1+0xe0] ;  /* 0x0000e00001037983 */ /* 0x000ea20000300800 */
[----:B------:R-:W-:-:S02]  /*c6140*/  LOP3.LUT P1, RZ, R21, 0x2, RZ, 0xc0, !PT ;  /* 0x0000000215ff7812 */ /* 0x000fc4000782c0ff */
[----:B------:R-:W-:Y:S01]  /*c6150*/  LOP3.LUT R22, R22, 0xffdfffff, RZ, 0xc0, !PT ;  /* 0xffdfffff16167812 */ /* 0x000fe200078ec0ff */
[----:B------:R-:W3:Y:S01]  /*c6160*/  LDL.LU.64 R8, [R1+0xe60] ;  /* 0x000e600001087983 */ /* 0x000ee20000300a00 */
[C---:B------:R-:W-:Y:S02]  /*c6170*/  LOP3.LUT P3, RZ, R21.reuse, 0x2000, RZ, 0xc0, !PT ;  /* 0x0000200015ff7812 */ /* 0x040fe4000786c0ff */
[----:B------:R-:W-:Y:S01]  /*c6180*/  LOP3.LUT P4, RZ, R21, 0x1000, RZ, 0xc0, !PT ;  /* 0x0000100015ff7812 */ /* 0x000fe2000788c0ff */
[----:B------:R-:W4:Y:S06]  /*c6190*/  LDL.LU.64 R6, [R1+0xe58] ;  /* 0x000e580001067983 */ /* 0x000f2c0000300a00 */
[----:B------:R-:W-:-:S02]  /*c61a0*/  @P1 LOP3.LUT R22, R22, 0x200000, RZ, 0xfc, !PT ;  /* 0x0020000016161812 */ /* 0x000fc400078efcff */
        /* <DEDUP_REMOVED lines=20> */
[C---:B------:R-:W-:Y:S02]  /*c62f0*/  LOP3.LUT P5, RZ, R21.reuse, 0x800, RZ, 0xc0, !PT ;  /* 0x0000080015ff7812 */ /* 0x040fe400078ac0ff */
[C---:B------:R-:W-:Y:S02]  /*c6300*/  LOP3.LUT P6, RZ, R21.reuse, 0x400, RZ, 0xc0, !PT ;  /* 0x0000040015ff7812 */ /* 0x040fe400078cc0ff */
[----:B------:R-:W-:-:S05]  /*c6310*/  LOP3.LUT P2, RZ, R21, 0x1, RZ, 0xc0, !PT ;  /* 0x0000000115ff7812 */ /* 0x000fca000784c0ff */
[----:B------:R-:W-:Y:S02]  /*c6320*/  @P1 LOP3.LUT R22, R22, 0x10000000, RZ, 0xfc, !PT ;  /* 0x1000000016161812 */ /* 0x000fe400078efcff */
[----:B------:R-:W-:Y:S02]  /*c6330*/  LOP3.LUT P1, RZ, R21, 0x200, RZ, 0xc0, !PT ;  /* 0x0000020015ff7812 */ /* 0x000fe4000782c0ff */
[C---:B--2---:R-:W-:Y:S02]  /*c6340*/  PRMT R23, R3.reuse, 0x7770, RZ ;  /* 0x0000777003177816 */ /* 0x044fe400000000ff */
[----:B------:R-:W-:-:S03]  /*c6350*/  PRMT R21, R3, 0x7771, RZ ;  /* 0x0000777103157816 */ /* 0x000fc600000000ff */
[----:B---3--:R0:W-:Y:S04]  /*c6360*/  @P3 STG.E.U8 desc[UR6][R4.64], R23 ;  /* 0x0000001704003986 */ /* 0x0081e8000c101106 */
[----:B----4-:R1:W-:Y:S04]  /*c6370*/  @P4 STG.E.U8 desc[UR6][R16.64], R21 ;  /* 0x0000001510004986 */ /* 0x0103e8000c101106 */
[----:B0-----:R-:W2:Y:S04]  /*c6380*/  LDL.LU.64 R4, [R1+0xe50] ;  /* 0x000e500001047983 */ /* 0x001ea80000300a00 */
[----:B------:R-:W3:Y:S04]  /*c6390*/  LDL.LU R23, [R1+0xe4] ;  /* 0x0000e40001177983 */ /* 0x000ee80000300800 */
[----:B-1----:R-:W4:Y:S04]  /*c63a0*/  LDL.LU.64 R16, [R1+0xe48] ;  /* 0x000e480001107983 */ /* 0x002f280000300a00 */
[----:B------:R-:W2:Y:S04]  /*c63b0*/  LDL.LU R11, [R1+0xe8] ;  /* 0x0000e800010b7983 */ /* 0x000ea80000300800 */
[----:B------:R-:W2:Y:S04]  /*c63c0*/  LDL.LU.64 R28, [R1+0xe28] ;  /* 0x000e2800011c7983 */ /* 0x000ea80000300a00 */
[----:B--2---:R0:W-:Y:S04]  /*c63d0*/  STL.64 [R1+0x30d0], R28 ;  /* 0x0030d01c01007387 */ /* 0x0041e80000100a00 */
[----:B0-----:R-:W2:Y:S04]  /*c63e0*/  LDL.LU.64 R28, [R1+0xe30] ;  /* 0x000e3000011c7983 */ /* 0x001ea80000300a00 */
[----:B--2---:R0:W-:Y:S04]  /*c63f0*/  STL.64 [R1+0x30d8], R28 ;  /* 0x0030d81c01007387 */ /* 0x0041e80000100a00 */
[----:B0-----:R-:W2:Y:S01]  /*c6400*/  LDL.LU.64 R28, [R1+0xe38] ;  /* 0x000e3800011c7983 */ /* 0x001ea20000300a00 */
[----:B------:R-:W-:-:S05]  /*c6410*/  PRMT R21, R3, 0x7772, RZ ;  /* 0x0000777203157816 */ /* 0x000fca00000000ff */
[----:B-----5:R0:W-:Y:S02]  /*c6420*/  @P5 STG.E.U8 desc[UR6][R12.64], R21 ;  /* 0x000000150c005986 */ /* 0x0201e4000c101106 */
[----:B0-----:R-:W-:-:S05]  /*c6430*/  PRMT R21, R3, 0x7773, RZ ;  /* 0x0000777303157816 */ /* 0x001fca00000000ff */
[----:B------:R3:W-:Y:S02]  /*c6440*/  @P6 STG.E.U8 desc[UR6][R8.64], R21 ;  /* 0x0000001508006986 */ /* 0x0007e4000c101106 */
[----:B---3--:R-:W-:-:S05]  /*c6450*/  PRMT R21, R23, 0x7770, RZ ;  /* 0x0000777017157816 */ /* 0x008fca00000000ff */
[----:B------:R-:W-:Y:S04]  /*c6460*/  @P1 STG.E.U8 desc[UR6][R6.64], R21 ;  /* 0x0000001506001986 */ /* 0x000fe8000c101106 */
[----:B--2---:R0:W-:Y:S04]  /*c6470*/  STL.64 [R1+0x30e0], R28 ;  /* 0x0030e01c01007387 */ /* 0x0041e80000100a00 */
[----:B0-----:R-:W2:Y:S01]  /*c6480*/  LDL.LU.64 R28, [R1+0xe40] ;  /* 0x000e4000011c7983 */ /* 0x001ea20000300a00 */
[C---:B------:R-:W-:Y:S02]  /*c6490*/  LOP3.LUT P1, RZ, R22.reuse, 0x10000000, RZ, 0xc0, !PT ;  /* 0x1000000016ff7812 */ /* 0x040fe4000782c0ff */
[----:B------:R-:W-:Y:S01]  /*c64a0*/  PRMT R21, R23, 0x7771, RZ ;  /* 0x0000777117157816 */ /* 0x000fe200000000ff */
[----:B------:R-:W3:Y:S04]  /*c64b0*/  LDL.LU.64 R24, [R1+0xe20] ;  /* 0x000e200001187983 */ /* 0x000ee80000300a00 */
[----:B------:R-:W5:Y:S04]  /*c64c0*/  LDL.LU R10, [R1+0xec] ;  /* 0x0000ec00010a7983 */ /* 0x000f680000300800 */
[----:B------:R-:W3:Y:S04]  /*c64d0*/  LDL.LU.64 R26, [R1+0xe18] ;  /* 0x000e1800011a7983 */ /* 0x000ee80000300a00 */
[----:B------:R0:W-:Y:S01]  /*c64e0*/  @P1 STG.E.U8 desc[UR6][R4.64], R21 ;  /* 0x0000001504001986 */ /* 0x0001e2000c101106 */
[----:B------:R-:W-:-:S03]  /*c64f0*/  LOP3.LUT P1, RZ, R22, 0x8000000, RZ, 0xc0, !PT ;  /* 0x0800000016ff7812 */ /* 0x000fc6000782c0ff */
[----:B------:R-:W3:Y:S04]  /*c6500*/  LDL.LU.64 R14, [R1+0xe10] ;  /* 0x000e1000010e7983 */ /* 0x000ee80000300a00 */
[----:B------:R-:W3:Y:S01]  /*c6510*/  LDL.LU.64 R12, [R1+0xe08] ;  /* 0x000e0800010c7983 */ /* 0x000ee20000300a00 */
[----:B0-----:R-:W-:-:S03]  /*c6520*/  PRMT R21, R23, 0x7772, RZ ;  /* 0x0000777217157816 */ /* 0x001fc600000000ff */
[----:B------:R-:W3:Y:S04]  /*c6530*/  LDL.LU.64 R8, [R1+0xe00] ;  /* 0x000e000001087983 */ /* 0x000ee80000300a00 */
[----:B----4-:R0:W-:Y:S01]  /*c6540*/  @P1 STG.E.U8 desc[UR6][R16.64], R21 ;  /* 0x0000001510001986 */ /* 0x0101e2000c101106 */
[----:B------:R-:W-:-:S03]  /*c6550*/  LOP3.LUT P1, RZ, R22, 0x4000000, RZ, 0xc0, !PT ;  /* 0x0400000016ff7812 */ /* 0x000fc6000782c0ff */
[----:B------:R-:W4:Y:S04]  /*c6560*/  LDL.LU R3, [R1+0xd0] ;  /* 0x0000d00001037983 */ /* 0x000f280000300800 */
        /* <DEDUP_REMOVED lines=17> */
[----:B------:R-:W-:-:S02]  /*c6680*/  LOP3.LUT P3, RZ, R19, 0x40000000, RZ, 0xc0, !PT ;  /* 0x4000000013ff7812 */ /* 0x000fc4000786c0ff */
[C---:B------:R-:W-:Y:S02]  /*c6690*/  LOP3.LUT P4, RZ, R19.reuse, 0x20000000, RZ, 0xc0, !PT ;  /* 0x2000000013ff7812 */ /* 0x040fe4000788c0ff */
[C---:B------:R-:W-:Y:S02]  /*c66a0*/  LOP3.LUT P5, RZ, R19.reuse, 0x10000000, RZ, 0xc0, !PT ;  /* 0x1000000013ff7812 */ /* 0x040fe400078ac0ff */
[----:B------:R-:W-:Y:S01]  /*c66b0*/  LOP3.LUT P6, RZ, R19, 0x8000000, RZ, 0xc0, !PT ;  /* 0x0800000013ff7812 */ /* 0x000fe200078cc0ff */
[----:B--2---:R0:W-:Y:S01]  /*c66c0*/  @P1 STG.E.U8 desc[UR6][R28.64], R21 ;  /* 0x000000151c001986 */ /* 0x0041e2000c101106 */
[----:B------:R-:W-:Y:S02]  /*c66d0*/  LOP3.LUT P1, RZ, R22, 0x400000, RZ, 0xc0, !PT ;  /* 0x0040000016ff7812 */ /* 0x000fe4000782c0ff */
[----:B0-----:R-:W-:-:S11]  /*c66e0*/  PRMT R21, R11, 0x7773, RZ ;  /* 0x000077730b157816 */ /* 0x001fd600000000ff */
[----:B---3--:R5:W-:Y:S01]  /*c66f0*/  @P1 STG.E.U8 desc[UR6][R24.64], R21 ;  /* 0x0000001518001986 */ /* 0x008be2000c101106 */
[----:B------:R-:W-:Y:S02]  /*c6700*/  LOP3.LUT P1, RZ, R22, 0x200000, RZ, 0xc0, !PT ;  /* 0x0020000016ff7812 */ /* 0x000fe4000782c0ff */
[----:B-----5:R-:W-:-:S11]  /*c6710*/  PRMT R21, R10, 0x7770, RZ ;  /* 0x000077700a157816 */ /* 0x020fd600000000ff */
[----:B------:R0:W-:Y:S02]  /*c6720*/  @P1 STG.E.U8 desc[UR6][R26.64], R21 ;  /* 0x000000151a001986 */ /* 0x0001e4000c101106 */
[----:B0-----:R-:W-:-:S05]  /*c6730*/  PRMT R21, R10, 0x7771, RZ ;  /* 0x000077710a157816 */ /* 0x001fca00000000ff */
[----:B------:R0:W-:Y:S02]  /*c6740*/  @P2 STG.E.U8 desc[UR6][R14.64], R21 ;  /* 0x000000150e002986 */ /* 0x0001e4000c101106 */
[----:B0-----:R-:W-:-:S05]  /*c6750*/  PRMT R21, R10, 0x7772, RZ ;  /* 0x000077720a157816 */ /* 0x001fca00000000ff */
[----:B------:R0:W-:Y:S02]  /*c6760*/  @P0 STG.E.U8 desc[UR6][R12.64], R21 ;  /* 0x000000150c000986 */ /* 0x0001e4000c101106 */
[----:B0-----:R-:W-:-:S05]  /*c6770*/  PRMT R21, R10, 0x7773, RZ ;  /* 0x000077730a157816 */ /* 0x001fca00000000ff */
[----:B------:R4:W-:Y:S02]  /*c6780*/  @P3 STG.E.U8 desc[UR6][R8.64], R21 ;  /* 0x0000001508003986 */ /* 0x0009e4000c101106 */
[----:B----4-:R-:W-:-:S05]  /*c6790*/  PRMT R21, R3, 0x7770, RZ ;  /* 0x0000777003157816 */ /* 0x010fca00000000ff */
[----:B------:R0:W-:Y:S02]  /*c67a0*/  @P4 STG.E.U8 desc[UR6][R6.64], R21 ;  /* 0x0000001506004986 */ /* 0x0001e4000c101106 */
[----:B0-----:R-:W-:-:S05]  /*c67b0*/  PRMT R21, R3, 0x7771, RZ ;  /* 0x0000777103157816 */ /* 0x001fca00000000ff */
[----:B------:R0:W-:Y:S02]  /*c67c0*/  @P5 STG.E.U8 desc[UR6][R4.64], R21 ;  /* 0x0000001504005986 */ /* 0x0001e4000c101106 */
        /* <DEDUP_REMOVED lines=8> */
[----:B------:R-:W-:Y:S01]  /*c6850*/  LOP3.LUT P4, RZ, R19, 0x2000000, RZ, 0xc0, !PT ;  /* 0x0200000013ff7812 */ /* 0x000fe2000788c0ff */
[----:B------:R-:W4:Y:S01]  /*c6860*/  LDL.LU.64 R6, [R1+0xdc0] ;  /* 0x000dc00001067983 */ /* 0x000f220000300a00 */
[----:B------:R-:W-:-:S03]  /*c6870*/  PRMT R21, R3, 0x7773, RZ ;  /* 0x0000777303157816 */ /* 0x000fc600000000ff */
[----:B------:R-:W4:Y:S06]  /*c6880*/  LDL.LU R12, [R1+0xd8] ;  /* 0x0000d800010c7983 */ /* 0x000f2c0000300800 */
[----:B--2---:R0:W-:Y:S04]  /*c6890*/  @P3 STG.E.U8 desc[UR6][R4.64], R21 ;  /* 0x0000001504003986 */ /* 0x0041e8000c101106 */
[----:B0-----:R-:W2:Y:S01]  /*c68a0*/  LDL.LU.64 R4, [R1+0xdb8] ;  /* 0x000db80001047983 */ /* 0x001ea20000300a00 */
[----:B---3--:R-:W-:-:S05]  /*c68b0*/  PRMT R21, R9, 0x7770, RZ ;  /* 0x0000777009157816 */ /* 0x008fca00000000ff */
[----:B------:R0:W-:Y:S04]  /*c68c0*/  @P4 STG.E.U8 desc[UR6][R16.64], R21 ;  /* 0x0000001510004986 */ /* 0x0001e8000c101106 */
[----:B0-----:R-:W3:Y:S04]  /*c68d0*/  LDL.LU.64 R16, [R1+0xdb0] ;  /* 0x000db00001107983 */ /* 0x001ee80000300a00 */
[----:B------:R-:W2:Y:S04]  /*c68e0*/  LDL.LU R3, [R1+0xdc] ;  /* 0x0000dc0001037983 */ /* 0x000ea80000300800 */
        /* <DEDUP_REMOVED lines=17> */
[----:B------:R-:W-:Y:S01]  /*c6a00*/  LOP3.LUT P1, RZ, R19, 0x80000, RZ, 0xc0, !PT ;  /* 0x0008000013ff7812 */ /* 0x000fe2000782c0ff */
[----:B--2---:R0:W-:Y:S04]  /*c6a10*/  STL.64 [R1+0x30c8], R2 ;  /* 0x0030c80201007387 */ /* 0x0041e80000100a00 */
[----:B0-----:R-:W2:Y:S04]  /*c6a20*/  LDL.LU.64 R2, [R1+0xd98] ;  /* 0x000d980001027983 */ /* 0x001ea80000300a00 */
[----:B------:R-:W2:Y:S01]  /*c6a30*/  LDL.LU.64 R28, [R1+0xd80] ;  /* 0x000d8000011c7983 */ /* 0x000ea20000300a00 */
[----:B------:R-:W-:-:S04]  /*c6a40*/  LOP3.LUT R22, R22, 0xfffbffff, RZ, 0xc0, !PT ;  /* 0xfffbffff16167812 */ /* 0x000fc800078ec0ff */
[----:B------:R-:W-:Y:S02]  /*c6a50*/  @P1 LOP3.LUT R22, R22, 0x40000, RZ, 0xfc, !PT ;  /* 0x0004000016161812 */ /* 0x000fe400078efcff */
[C---:B------:R-:W-:Y:S02]  /*c6a60*/  LOP3.LUT P1, RZ, R19.reuse, 0x100000, RZ, 0xc0, !PT ;  /* 0x0010000013ff7812 */ /* 0x040fe4000782c0ff */
[----:B------:R-:W-:Y:S02]  /*c6a70*/  LOP3.LUT R22, R22, 0xfff7ffff, RZ, 0xc0, !PT ;  /* 0xfff7ffff16167812 */ /* 0x000fe400078ec0ff */
[----:B------:R-:W-:-:S09]  /*c6a80*/  LOP3.LUT P5, RZ, R19, 0x1000000, RZ, 0xc0, !PT ;  /* 0x0100000013ff7812 */ /* 0x000fd200078ac0ff */
[----:B------:R-:W-:Y:S02]  /*c6a90*/  @P1 LOP3.LUT R22, R22, 0x80000, RZ, 0xfc, !PT ;  /* 0x0008000016161812 */ /* 0x000fe400078efcff */
[C---:B------:R-:W-:Y:S02]  /*c6aa0*/  LOP3.LUT P1, RZ, R19.reuse, 0x200000, RZ, 0xc0, !PT ;  /* 0x0020000013ff7812 */ /* 0x040fe4000782c0ff */
[----:B------:R-:W-:Y:S02]  /*c6ab0*/  LOP3.LUT P6, RZ, R19, 0x800000, RZ, 0xc0, !PT ;  /* 0x0080000013ff7812 */ /* 0x000fe400078cc0ff */
[----:B------:R-:W-:Y:S02]  /*c6ac0*/  LOP3.LUT R22, R22, 0xffefffff, RZ, 0xc0, !PT ;  /* 0xffefffff16167812 */ /* 0x000fe400078ec0ff */
[----:B------:R-:W-:-:S05]  /*c6ad0*/  PRMT R21, R9, 0x7771, RZ ;  /* 0x0000777109157816 */ /* 0x000fca00000000ff */
[----:B----4-:R0:W-:Y:S02]  /*c6ae0*/  @P5 STG.E.U8 desc[UR6][R14.64], R21 ;  /* 0x000000150e005986 */ /* 0x0101e4000c101106 */
[----:B------:R-:W-:Y:S02]  /*c6af0*/  @P1 LOP3.LUT R22, R22, 0x100000, RZ, 0xfc, !PT ;  /* 0x0010000016161812 */ /* 0x000fe400078efcff */
[----:B------:R-:W-:Y:S02]  /*c6b00*/  LOP3.LUT P1, RZ, R19, 0x400000, RZ, 0xc0, !PT ;  /* 0x0040000013ff7812 */ /* 0x000fe4000782c0ff */
[----:B0-----:R-:W-:-:S05]  /*c6b10*/  PRMT R21, R9, 0x7772, RZ ;  /* 0x0000777209157816 */ /* 0x001fca00000000ff */
[----:B-----5:R0:W-:Y:S02]  /*c6b20*/  @P6 STG.E.U8 desc[UR6][R10.64], R21 ;  /* 0x000000150a006986 */ /* 0x0201e4000c101106 */
[----:B0-----:R-:W-:-:S05]  /*c6b30*/  PRMT R21, R9, 0x7773, RZ ;  /* 0x0000777309157816 */ /* 0x001fca00000000ff */
[----:B------:R0:W-:Y:S01]  /*c6b40*/  @P1 STG.E.U8 desc[UR6][R6.64], R21 ;  /* 0x0000001506001986 */ /* 0x0001e2000c101106 */
[----:B------:R-:W-:Y:S02]  /*c6b50*/  LOP3.LUT P1, RZ, R22, 0x100000, RZ, 0xc0, !PT ;  /* 0x0010000016ff7812 */ /* 0x000fe4000782c0ff */
[----:B0-----:R-:W-:-:S11]  /*c6b60*/  PRMT R21, R12, 0x7770, RZ ;  /* 0x000077700c157816 */ /* 0x001fd600000000ff */
[----:B------:R0:W-:Y:S01]  /*c6b70*/  @P1 STG.E.U8 desc[UR6][R4.64], R21 ;  /* 0x0000001504001986 */ /* 0x0001e2000c101106 */
[----:B------:R-:W-:Y:S02]  /*c6b80*/  LOP3.LUT P1, RZ, R22, 0x80000, RZ, 0xc0, !PT ;  /* 0x0008000016ff7812 */ /* 0x000fe4000782c0ff */
[----:B0-----:R-:W-:-:S11]  /*c6b90*/  PRMT R21, R12, 0x7771, RZ ;  /* 0x000077710c157816 */ /* 0x001fd600000000ff */
[----:B---3--:R0:W-:Y:S01]  /*c6ba0*/  @P1 STG.E.U8 desc[UR6][R16.64], R21 ;  /* 0x0000001510001986 */ /* 0x0081e2000c101106 */
[----:B------:R-:W-:Y:S02]  /*c6bb0*/  LOP3.LUT P1, RZ, R22, 0x40000, RZ, 0xc0, !PT ;  /* 0x0004000016ff7812 */ /* 0x000fe4000782c0ff */
[----:B0-----:R-:W-:Y:S01]  /*c6bc0*/  PRMT R21, R12, 0x7772, RZ ;  /* 0x000077720c157816 */ /* 0x001fe200000000ff */
[----:B--2---:R0:W-:Y:S04]  /*c6bd0*/  STL.64 [R1+0x30b8], R28 ;  /* 0x0030b81c01007387 */ /* 0x0041e80000100a00 */
[----:B0-----:R-:W2:Y:S04]  /*c6be0*/  LDL.LU.64 R28, [R1+0xd88] ;  /* 0x000d8800011c7983 */ /* 0x001ea80000300a00 */
[----:B------:R-:W3:Y:S04]  /*c6bf0*/  LDL.LU.64 R24, [R1+0xd78] ;  /* 0x000d780001187983 */ /* 0x000ee80000300a00 */
[----:B------:R-:W4:Y:S04]  /*c6c00*/  LDL.LU.64 R26, [R1+0xd70] ;  /* 0x000d7000011a7983 */ /* 0x000f280000300a00 */
[----:B------:R-:W5:Y:S04]  /*c6c10*/  LDL.LU.64 R14, [R1+0xd68] ;  /* 0x000d6800010e7983 */ /* 0x000f680000300a00 */
[----:B------:R-:W2:Y:S04]  /*c6c20*/  LDL.LU.64 R10, [R1+0xd60] ;  /* 0x000d6000010a7983 */ /* 0x000ea80000300a00 */
[----:B------:R-:W2:Y:S04]  /*c6c30*/  LDL.LU.64 R8, [R1+0xd58] ;  /* 0x000d580001087983 */ /* 0x000ea80000300a00 */
[----:B------:R-:W2:Y:S04]  /*c6c40*/  LDL.LU R13, [R1+0xc4] ;  /* 0x0000c400010d7983 */ /* 0x000ea80000300800 */
[----:B------:R-:W2:Y:S04]  /*c6c50*/  LDL.LU.64 R6, [R1+0xd50] ;  /* 0x000d500001067983 */ /* 0x000ea80000300a00 */
[----:B------:R-:W2:Y:S04]  /*c6c60*/  LDL.LU.64 R4, [R1+0xd48] ;  /* 0x000d480001047983 */ /* 0x000ea80000300a00 */
[----:B------:R-:W2:Y:S04]  /*c6c70*/  LDL.LU.64 R16, [R1+0xd40] ;  /* 0x000d400001107983 */ /* 0x000ea80000300a00 */
[----:B------:R0:W-:Y:S04]  /*c6c80*/  @P1 STG.E.U8 desc[UR6][R2.64], R21 ;  /* 0x0000001502001986 */ /* 0x0001e8000c101106 */
[----:B0-----:R-:W2:Y:S01]  /*c6c90*/  LDL.LU.64 R2, [R1+0x30c8] ;  /* 0x0030c80001027983 */ /* 0x001ea20000300a00 */
[----:B------:R-:W-:-:S02]  /*c6ca0*/  LOP3.LUT P1, RZ, R22, 0x20000, RZ, 0xc0, !PT ;  /* 0x0002000016ff7812 */ /* 0x000fc4000782c0ff */
[----:B------:R-:W-:-:S11]  /*c6cb0*/  PRMT R21, R12, 0x7773, RZ ;  /* 0x000077730c157816 */ /* 0x000fd600000000ff */
[----:B--2---:R0:W-:Y:S04]  /*c6cc0*/  @P1 STG.E.U8 desc[UR6][R2.64], R21 ;  /* 0x0000001502001986 */ /* 0x0041e8000c101106 */
[----:B0-----:R-:W2:Y:S01]  /*c6cd0*/  LDL.LU.64 R2, [R1+0x30c0] ;  /* 0x0030c00001027983 */ /* 0x001ea20000300a00 */
[----:B------:R-:W-:Y:S02]  /*c6ce0*/  LOP3.LUT P1, RZ, R22, 0x10000, RZ, 0xc0, !PT ;  /* 0x0001000016ff7812 */ /* 0x000fe4000782c0ff */
[----:B--2---:R-:W-:-:S11]  /*c6cf0*/  PRMT R21, R3, 0x7770, RZ ;  /* 0x0000777003157816 */ /* 0x004fd600000000ff */
[----:B------:R0:W-:Y:S04]  /*c6d00*/  @P1 STG.E.U8 desc[UR6][R28.64], R21 ;  /* 0x000000151c001986 */ /* 0x0001e8000c101106 */
[----:B0-----:R-:W2:Y:S01]  /*c6d10*/  LDL.LU.64 R28, [R1+0x30b8] ;  /* 0x0030b800011c7983 */ /* 0x001ea20000300a00 */
[----:B------:R-:W-:Y:S02]  /*c6d20*/  LOP3.LUT P1, RZ, R22, 0x8000, RZ, 0xc0, !PT ;  /* 0x0000800016ff7812 */ /* 0x000fe4000782c0ff */
[----:B------:R-:W-:Y:S02]  /*c6d30*/  PRMT R21, R3, 0x7771, RZ ;  /* 0x0000777103157816 */ /* 0x000fe400000000ff */
[C---:B------:R-:W-:Y:S02]  /*c6d40*/  LOP3.LUT P2, RZ, R19.reuse, 0x2000, RZ, 0xc0, !PT ;  /* 0x0000200013ff7812 */ /* 0x040fe4000784c0ff */
[----:B------:R-:W-:-:S02]  /*c6d50*/  LOP3.LUT P0, RZ, R19, 0x1000, RZ, 0xc0, !PT ;  /* 0x0000100013ff7812 */ /* 0x000fc4000780c0ff */
[C---:B------:R-:W-:Y:S02]  /*c6d60*/  LOP3.LUT P3, RZ, R19.reuse, 0x800, RZ, 0xc0, !PT ;  /* 0x0000080013ff7812 */ /* 0x040fe4000786c0ff */
        /* <DEDUP_REMOVED lines=8> */
[----:B0-----:R-:W-:-:S11]  /*c6df0*/  PRMT R21, R3, 0x7773, RZ ;  /* 0x0000777303157816 */ /* 0x001fd600000000ff */
[----:B----4-:R0:W-:Y:S02]  /*c6e00*/  @P1 STG.E.U8 desc[UR6][R26.64], R21 ;  /* 0x000000151a001986 */ /* 0x0101e4000c101106 */
[----:B0-----:R-:W-:-:S05]  /*c6e10*/  PRMT R21, R20, 0x7770, RZ ;  /* 0x0000777014157816 */ /* 0x001fca00000000ff */
[----:B-----5:R0:W-:Y:S02]  /*c6e20*/  @P2 STG.E.U8 desc[UR6][R14.64], R21 ;  /* 0x000000150e002986 */ /* 0x0201e4000c101106 */
[----:B0-----:R-:W-:-:S05]  /*c6e30*/  PRMT R21, R20, 0x7771, RZ ;  /* 0x0000777114157816 */ /* 0x001fca00000000ff */
[----:B------:R0:W-:Y:S02]  /*c6e40*/  @P0 STG.E.U8 desc[UR6][R10.64], R21 ;  /* 0x000000150a000986 */ /* 0x0001e4000c101106 */
[----:B0-----:R-:W-:-:S05]  /*c6e50*/  PRMT R21, R20, 0x7772, RZ ;  /* 0x0000777214157816 */ /* 0x001fca00000000ff */
[----:B------:R0:W-:Y:S02]  /*c6e60*/  @P3 STG.E.U8 desc[UR6][R8.64], R21 ;  /* 0x0000001508003986 */ /* 0x0001e4000c101106 */
[----:B0-----:R-:W-:Y:S02]  /*c6e70*/  PRMT R21, R20, 0x7773, RZ ;  /* 0x0000777314157816 */ /* 0x001fe400000000ff */
[----:B------:R-:W2:Y:S04]  /*c6e80*/  LDL.LU R20, [R1+0x30b0] ;  /* 0x0030b00001147983 */ /* 0x000ea80000300800 */
[----:B------:R0:W-:Y:S02]  /*c6e90*/  @P4 STG.E.U8 desc[UR6][R6.64], R21 ;  /* 0x0000001506004986 */ /* 0x0001e4000c101106 */
[----:B0-----:R-:W-:-:S05]  /*c6ea0*/  PRMT R21, R13, 0x7770, RZ ;  /* 0x000077700d157816 */ /* 0x001fca00000000ff */
[----:B------:R0:W-:Y:S02]  /*c6eb0*/  @P5 STG.E.U8 desc[UR6][R4.64], R21 ;  /* 0x0000001504005986 */ /* 0x0001e4000c101106 */
[----:B0-----:R-:W-:Y:S02]  /*c6ec0*/  PRMT R21, R13, 0x7771, RZ ;  /* 0x000077710d157816 */ /* 0x001fe400000000ff */
[----:B------:R-:W3:Y:S04]  /*c6ed0*/  LDL.LU.64 R4, [R1+0xd38] ;  /* 0x000d380001047983 */ /* 0x000ee80000300a00 */
[----:B------:R0:W-:Y:S04]  /*c6ee0*/  @P6 STG.E.U8 desc[UR6][R16.64], R21 ;  /* 0x0000001510006986 */ /* 0x0001e8000c101106 */
[----:B0-----:R-:W4:Y:S01]  /*c6ef0*/  LDL.LU.64 R16, [R1+0xd30] ;  /* 0x000d300001107983 */ /* 0x001f220000300a00 */
[----:B------:R-:W-:-:S02]  /*c6f00*/  LOP3.LUT R22, R22, 0xffffffdf, RZ, 0xc0, !PT ;  /* 0xffffffdf16167812 */ /* 0x000fc400078ec0ff */
[C---:B------:R-:W-:Y:S01]  /*c6f10*/  LOP3.LUT P3, RZ, R19.reuse, 0x80, RZ, 0xc0, !PT ;  /* 0x0000008013ff7812 */ /* 0x040fe2000786c0ff */
[----:B------:R-:W5:Y:S01]  /*c6f20*/  LDL.LU.64 R6, [R1+0xd28] ;  /* 0x000d280001067983 */ /* 0x000f620000300a00 */
[----:B------:R-:W-:Y:S02]  /*c6f30*/  LOP3.LUT P4, RZ, R19, 0x40, RZ, 0xc0, !PT ;  /* 0x0000004013ff7812 */ /* 0x000fe4000788c0ff */
[----:B------:R-:W-:Y:S01]  /*c6f40*/  PRMT R21, R13, 0x7772, RZ ;  /* 0x000077720d157816 */ /* 0x000fe200000000ff */
[----:B------:R-:W3:Y:S04]  /*c6f50*/  LDL.LU.64 R10, [R1+0xd20] ;  /* 0x000d2000010a7983 */ /* 0x000ee80000300a00 */
[----:B------:R-:W3:Y:S04]  /*c6f60*/  LDL.LU.64 R8, [R1+0xd18] ;  /* 0x000d180001087983 */ /* 0x000ee80000300a00 */
[----:B------:R-:W3:Y:S01]  /*c6f70*/  LDL.LU R3, [R1+0xc8] ;  /* 0x0000c80001037983 */ /* 0x000ee20000300800 */
[----:B------:R-:W-:-:S03]  /*c6f80*/  LOP3.LUT P5, RZ, R19, 0x20, RZ, 0xc0, !PT ;  /* 0x0000002013ff7812 */ /* 0x000fc600078ac0ff */
[----:B------:R-:W-:Y:S01]  /*c6f90*/  STL.64 [R1+0x3098], R18 ;  /* 0x0030981201007387 */ /* 0x000fe20000100a00 */
[----:B------:R-:W-:Y:S02]  /*c6fa0*/  LOP3.LUT P6, RZ, R19, 0x10, RZ, 0xc0, !PT ;  /* 0x0000001013ff7812 */ /* 0x000fe400078cc0ff */
        /* <DEDUP_REMOVED lines=19> */
[----:B---3--:R0:W-:Y:S10]  /*c70e0*/  @P3 STG.E.U8 desc[UR6][R4.64], R21 ;  /* 0x0000001504003986 */ /* 0x0081f4000c101106 */
[----:B------:R-:W-:-:S02]  /*c70f0*/  @P1 LOP3.LUT R22, R22, 0x800, RZ, 0xfc, !PT ;  /* 0x0000080016161812 */ /* 0x000fc400078efcff */
[----:B------:R-:W-:Y:S01]  /*c7100*/  LOP3.LUT P1, RZ, R19, 0x4, RZ, 0xc0, !PT ;  /* 0x0000000413ff7812 */ /* 0x000fe2000782c0ff */
[----:B0-----:R-:W2:Y:S01]  /*c7110*/  LDL.LU.64 R4, [R1+0xd10] ;  /* 0x000d100001047983 */ /* 0x001ea20000300a00 */
[----:B------:R-:W-:Y:S02]  /*c7120*/  PRMT R21, R13, 0x7773, RZ ;  /* 0x000077730d157816 */ /* 0x000fe400000000ff */
[----:B------:R-:W-:Y:S01]  /*c7130*/  LOP3.LUT R22, R22, 0xffffefff, RZ, 0xc0, !PT ;  /* 0xffffefff16167812 */ /* 0x000fe200078ec0ff */
[----:B------:R-:W3:Y:S04]  /*c7140*/  LDL.LU R23, [R1+0xcc] ;  /* 0x0000cc0001177983 */ /* 0x000ee80000300800 */
[----:B----4-:R0:W-:Y:S04]  /*c7150*/  @P4 STG.E.U8 desc[UR6][R16.64], R21 ;  /* 0x0000001510004986 */ /* 0x0101e8000c101106 */
[----:B------:R-:W-:-:S02]  /*c7160*/  @P1 LOP3.LUT R22, R22, 0x1000, RZ, 0xfc, !PT ;  /* 0x0000100016161812 */ /* 0x000fc400078efcff */
[----:B------:R-:W-:Y:S01]  /*c7170*/  LOP3.LUT P1, RZ, R19, 0x8, RZ, 0xc0, !PT ;  /* 0x0000000813ff7812 */ /* 0x000fe2000782c0ff */
[----:B0-----:R-:W4:Y:S04]  /*c7180*/  LDL.LU.64 R16, [R1+0xd08] ;  /* 0x000d080001107983 */ /* 0x001f280000300a00 */
        /* <DEDUP_REMOVED lines=11> */
[C---:B------:R-:W-:Y:S02]  /*c7240*/  LOP3.LUT P1, RZ, R22.reuse, 0x1000, RZ, 0xc0, !PT ;  /* 0x0000100016ff7812 */ /* 0x040fe4000782c0ff */
[----:B------:R-:W-:Y:S01]  /*c7250*/  PRMT R21, R3, 0x7773, RZ ;  /* 0x0000777303157816 */ /* 0x000fe200000000ff */
[----:B------:R-:W5:Y:S04]  /*c7260*/  LDL.LU R6, [R1+0xb0] ;  /* 0x0000b00001067983 */ /* 0x000f680000300800 */
[----:B------:R-:W5:Y:S04]  /*c7270*/  LDL.LU.64 R28, [R1+0xce8] ;  /* 0x000ce800011c7983 */ /* 0x000f680000300a00 */
[----:B------:R-:W5:Y:S04]  /*c7280*/  LDL.LU.64 R24, [R1+0xce0] ;  /* 0x000ce00001187983 */ /* 0x000f680000300a00 */
[----:B------:R3:W-:Y:S01]  /*c7290*/  @P1 STG.E.U8 desc[UR6][R4.64], R21 ;  /* 0x0000001504001986 */ /* 0x0007e2000c101106 */
[----:B------:R-:W-:-:S03]  /*c72a0*/  LOP3.LUT P1, RZ, R22, 0x800, RZ, 0xc0, !PT ;  /* 0x0000080016ff7812 */ /* 0x000fc6000782c0ff */
[----:B------:R-:W5:Y:S04]  /*c72b0*/  LDL.LU R7, [R1+0xb4] ;  /* 0x0000b40001077983 */ /* 0x000f680000300800 */
[----:B------:R-:W5:Y:S01]  /*c72c0*/  LDL.LU.64 R26, [R1+0xcd8] ;  /* 0x000cd800011a7983 */ /* 0x000f620000300a00 */
[----:B---3--:R-:W-:-:S03]  /*c72d0*/  PRMT R21, R23, 0x7770, RZ ;  /* 0x0000777017157816 */ /* 0x008fc600000000ff */
        /* <DEDUP_REMOVED lines=8> */
[----:B------:R-:W3:Y:S04]  /*c7360*/  LDL.LU R3, [R1+0xb8] ;  /* 0x0000b80001037983 */ /* 0x000ee80000300800 */
        /* <DEDUP_REMOVED lines=17> */
[----:B-----5:R-:W-:Y:S01]  /*c7480*/  PRMT R21, R6, 0x7770, RZ ;  /* 0x0000777006157816 */ /* 0x020fe200000000ff */
[----:B------:R-:W2:Y:S10]  /*c7490*/  LDL.LU.64 R18, [R1+0x3098] ;  /* 0x0030980001127983 */ /* 0x000eb40000300a00 */
[----:B------:R0:W-:Y:S01]  /*c74a0*/  @P1 STG.E.U8 desc[UR6][R28.64], R21 ;  /* 0x000000151c001986 */ /* 0x0001e2000c101106 */
[----:B------:R-:W-:-:S02]  /*c74b0*/  LOP3.LUT P1, RZ, R22, 0x40, RZ, 0xc0, !PT ;  /* 0x0000004016ff7812 */ /* 0x000fc4000782c0ff */
[----:B0-----:R-:W-:-:S11]  /*c74c0*/  PRMT R21, R6, 0x7771, RZ ;  /* 0x0000777106157816 */ /* 0x001fd600000000ff */
[----:B------:R0:W-:Y:S01]  /*c74d0*/  @P1 STG.E.U8 desc[UR6][R24.64], R21 ;  /* 0x0000001518001986 */ /* 0x0001e2000c101106 */
[----:B------:R-:W-:Y:S02]  /*c74e0*/  LOP3.LUT P1, RZ, R22, 0x20, RZ, 0xc0, !PT ;  /* 0x0000002016ff7812 */ /* 0x000fe4000782c0ff */
[----:B0-----:R-:W-:-:S11]  /*c74f0*/  PRMT R21, R6, 0x7772, RZ ;  /* 0x0000777206157816 */ /* 0x001fd600000000ff */
[----:B------:R0:W-:Y:S02]  /*c7500*/  @P1 STG.E.U8 desc[UR6][R26.64], R21 ;  /* 0x000000151a001986 */ /* 0x0001e4000c101106 */
[----:B0-----:R-:W-:-:S05]  /*c7510*/  PRMT R21, R6, 0x7773, RZ ;  /* 0x0000777306157816 */ /* 0x001fca00000000ff */
[----:B---3--:R0:W-:Y:S02]  /*c7520*/  @P2 STG.E.U8 desc[UR6][R14.64], R21 ;  /* 0x000000150e002986 */ /* 0x0081e4000c101106 */
[----:B0-----:R-:W-:-:S05]  /*c7530*/  PRMT R21, R7, 0x7770, RZ ;  /* 0x0000777007157816 */ /* 0x001fca00000000ff */
        /* <DEDUP_REMOVED lines=8> */
[----:B------:R0:W-:Y:S04]  /*c75c0*/  @P6 STG.E.U8 desc[UR6][R16.64], R21 ;  /* 0x0000001510006986 */ /* 0x0001e8000c101106 */
[----:B0-----:R-:W3:Y:S01]  /*c75d0*/  LDL.LU.64 R16, [R1+0xca0] ;  /* 0x000ca00001107983 */ /* 0x001ee20000300a00 */
[C---:B------:R-:W-:Y:S02]  /*c75e0*/  LOP3.LUT P1, RZ, R20.reuse, 0x100, RZ, 0xc0, !PT ;  /* 0x0000010014ff7812 */ /* 0x040fe4000782c0ff */
[----:B------:R-:W-:Y:S01]  /*c75f0*/  LOP3.LUT P3, RZ, R20, 0x100000, RZ, 0xc0, !PT ;  /* 0x0010000014ff7812 */ /* 0x000fe2000786c0ff */
[----:B------:R-:W4:Y:S01]  /*c7600*/  LDL.LU.64 R12, [R1+0xc98] ;  /* 0x000c9800010c7983 */ /* 0x000f220000300a00 */
[----:B------:R-:W-:-:S03]  /*c7610*/  PRMT R21, R3, 0x7771, RZ ;  /* 0x0000777103157816 */ /* 0x000fc600000000ff */
[----:B------:R-:W5:Y:S04]  /*c7620*/  LDL.LU.64 R10, [R1+0xc90] ;  /* 0x000c9000010a7983 */ /* 0x000f680000300a00 */
[----:B------:R-:W4:Y:S04]  /*c7630*/  LDL.LU.64 R8, [R1+0xc88] ;  /* 0x000c880001087983 */ /* 0x000f280000300a00 */
[----:B------:R-:W4:Y:S04]  /*c7640*/  LDL.LU.64 R6, [R1+0xc80] ;  /* 0x000c800001067983 */ /* 0x000f280000300a00 */
[----:B------:R-:W4:Y:S04]  /*c7650*/  LDL.LU.64 R4, [R1+0xc78] ;  /* 0x000c780001047983 */ /* 0x000f280000300a00 */
[----:B------:R-:W4:Y:S01]  /*c7660*/  LDL.LU R28, [R1+0xbc] ;  /* 0x0000bc00011c7983 */ /* 0x000f220000300800 */
[----:B--2---:R-:W-:-:S04]  /*c7670*/  LOP3.LUT R19, R19, 0xdfffffff, RZ, 0xc0, !PT ;  /* 0xdfffffff13137812 */ /* 0x004fc800078ec0ff */
[----:B------:R-:W-:Y:S02]  /*c7680*/  @P1 LOP3.LUT R19, R19, 0x20000000, RZ, 0xfc, !PT ;  /* 0x2000000013131812 */ /* 0x000fe400078efcff */
[----:B------:R-:W-:Y:S02]  /*c7690*/  LOP3.LUT P1, RZ, R20, 0x200, RZ, 0xc0, !PT ;  /* 0x0000020014ff7812 */ /* 0x000fe4000782c0ff */
[----:B------:R-:W-:-:S11]  /*c76a0*/  LOP3.LUT R19, R19, 0xbfffffff, RZ, 0xc0, !PT ;  /* 0xbfffffff13137812 */ /* 0x000fd600078ec0ff */
[----:B------:R-:W-:Y:S02]  /*c76b0*/  @P1 LOP3.LUT R19, R19, 0x40000000, RZ, 0xfc, !PT ;  /* 0x4000000013131812 */ /* 0x000fe400078efcff */
[----:B------:R-:W-:Y:S02]  /*c76c0*/  LOP3.LUT P1, RZ, R20, 0x400, RZ, 0xc0, !PT ;  /* 0x0000040014ff7812 */ /* 0x000fe4000782c0ff */
[----:B------:R-:W-:-:S11]  /*c76d0*/  LOP3.LUT R19, R19, 0x7fffffff, RZ, 0xc0, !PT ;  /* 0x7fffffff13137812 */ /* 0x000fd600078ec0ff */
[----:B------:R-:W-:-:S05]  /*c76e0*/  @P1 LOP3.LUT R19, R19, 0x80000000, RZ, 0xfc, !PT ;  /* 0x8000000013131812 */ /* 0x000fca00078efcff */
[----:B------:R-:W-:Y:S04]  /*c76f0*/  STL.64 [R1+0x3088], R18 ;  /* 0x0030881201007387 */ /* 0x000fe80000100a00 */
[----:B---3--:R0:W-:Y:S04]  /*c7700*/  @P3 STG.E.U8 desc[UR6][R16.64], R21 ;  /* 0x0000001510003986 */ /* 0x0081e8000c101106 */
[----:B0-----:R-:W2:Y:S04]  /*c7710*/  LDL.LU.64 R16, [R1+0xc70] ;  /* 0x000c700001107983 */ /* 0x001ea80000300a00 */
[----:B------:R-:W3:Y:S04]  /*c7720*/  LDL.LU R29, [R1+0xa0] ;  /* 0x0000a000011d7983 */ /* 0x000ee80000300800 */
        /* <DEDUP_REMOVED lines=13> */
[----:B------:R-:W-:Y:S02]  /*c7800*/  LOP3.LUT P5, RZ, R20, 0x40000, RZ, 0xc0, !PT ;  /* 0x0004000014ff7812 */ /* 0x000fe400078ac0ff */
[----:B------:R-:W-:-:S05]  /*c7810*/  PRMT R21, R3, 0x7772, RZ ;  /* 0x0000777203157816 */ /* 0x000fca00000000ff */
[----:B------:R-:W-:Y:S02]  /*c7820*/  @P1 LOP3.LUT R22, R22, 0x8, RZ, 0xfc, !PT ;  /* 0x0000000816161812 */ /* 0x000fe400078efcff */
[C---:B------:R-:W-:Y:S01]  /*c7830*/  LOP3.LUT P1, RZ, R20.reuse, 0x8000, RZ, 0xc0, !PT ;  /* 0x0000800014ff7812 */ /* 0x040fe2000782c0ff */
[----:B--2---:R0:W-:Y:S04]  /*c7840*/  STL.64 [R1+0x3090], R18 ;  /* 0x0030901201007387 */ /* 0x0041e80000100a00 */
[----:B0-----:R-:W2:Y:S01]  /*c7850*/  LDL.LU.64 R18, [R1+0xc68] ;  /* 0x000c680001127983 */ /* 0x001ea20000300a00 */
[----:B------:R-:W-:Y:S02]  /*c7860*/  LOP3.LUT P6, RZ, R20, 0x20000, RZ, 0xc0, !PT ;  /* 0x0002000014ff7812 */ /* 0x000fe400078cc0ff */
[----:B------:R-:W-:Y:S01]  /*c7870*/  LOP3.LUT R22, R22, 0xffffffef, RZ, 0xc0, !PT ;  /* 0xffffffef16167812 */ /* 0x000fe200078ec0ff */
[----:B----4-:R0:W-:Y:S04]  /*c7880*/  @P4 STG.E.U8 desc[UR6][R12.64], R21 ;  /* 0x000000150c004986 */ /* 0x0101e8000c101106 */
[----:B------:R-:W-:Y:S01]  /*c7890*/  @P1 LOP3.LUT R22, R22, 0x10, RZ, 0xfc, !PT ;  /* 0x0000001016161812 */ /* 0x000fe200078efcff */
[----:B------:R-:W4:Y:S01]  /*c78a0*/  LDL.LU.64 R24, [R1+0xc50] ;  /* 0x000c500001187983 */ /* 0x000f220000300a00 */
[----:B------:R-:W-:-:S02]  /*c78b0*/  LOP3.LUT P1, RZ, R20, 0x10000, RZ, 0xc0, !PT ;  /* 0x0001000014ff7812 */ /* 0x000fc4000782c0ff */
[----:B0-----:R-:W-:Y:S02]  /*c78c0*/  PRMT R21, R3, 0x7773, RZ ;  /* 0x0000777303157816 */ /* 0x001fe400000000ff */
[----:B------:R-:W4:Y:S04]  /*c78d0*/  LDL.LU R3, [R1+0xa4] ;  /* 0x0000a40001037983 */ /* 0x000f280000300800 */
[----:B-----5:R0:W-:Y:S04]  /*c78e0*/  @P5 STG.E.U8 desc[UR6][R10.64], R21 ;  /* 0x000000150a005986 */ /* 0x0201e8000c101106 */
[----:B------:R-:W5:Y:S04]  /*c78f0*/  LDL.LU.64 R26, [R1+0xc48] ;  /* 0x000c4800011a7983 */ /* 0x000f680000300a00 */
[----:B------:R-:W4:Y:S01]  /*c7900*/  LDL.LU.64 R14, [R1+0xc40] ;  /* 0x000c4000010e7983 */ /* 0x000f220000300a00 */
[----:B0-----:R-:W-:-:S03]  /*c7910*/  PRMT R21, R28, 0x7770, RZ ;  /* 0x000077701c157816 */ /* 0x001fc600000000ff */
[----:B------:R-:W4:Y:S04]  /*c7920*/  LDL.LU.64 R12, [R1+0xc38] ;  /* 0x000c3800010c7983 */ /* 0x000f280000300a00 */
[----:B------:R0:W-:Y:S04]  /*c7930*/  @P6 STG.E.U8 desc[UR6][R8.64], R21 ;  /* 0x0000001508006986 */ /* 0x0001e8000c101106 */
[----:B------:R-:W4:Y:S01]  /*c7940*/  LDL.LU.64 R10, [R1+0xc30] ;  /* 0x000c3000010a7983 */ /* 0x000f220000300a00 */
[----:B0-----:R-:W-:-:S03]  /*c7950*/  PRMT R21, R28, 0x7771, RZ ;  /* 0x000077711c157816 */ /* 0x001fc600000000ff */
[----:B------:R-:W4:Y:S04]  /*c7960*/  LDL.LU.64 R8, [R1+0xc28] ;  /* 0x000c280001087983 */ /* 0x000f280000300a00 */
[----:B------:R0:W-:Y:S01]  /*c7970*/  @P1 STG.E.U8 desc[UR6][R6.64], R21 ;  /* 0x0000001506001986 */ /* 0x0001e2000c101106 */
[----:B------:R-:W-:Y:S02]  /*c7980*/  LOP3.LUT P1, RZ, R22, 0x10, RZ, 0xc0, !PT ;  /* 0x0000001016ff7812 */ /* 0x000fe4000782c0ff */
[----:B0-----:R-:W-:Y:S01]  /*c7990*/  PRMT R21, R28, 0x7772, RZ ;  /* 0x000077721c157816 */ /* 0x001fe200000000ff */
[----:B------:R-:W4:Y:S10]  /*c79a0*/  LDL.LU.64 R6, [R1+0xc20] ;  /* 0x000c200001067983 */ /* 0x000f340000300a00 */
[----:B------:R0:W-:Y:S01]  /*c79b0*/  @P1 STG.E.U8 desc[UR6][R4.64], R21 ;  /* 0x0000001504001986 */ /* 0x0001e2000c101106 */
[----:B------:R-:W-:-:S02]  /*c79c0*/  LOP3.LUT P1, RZ, R22, 0x8, RZ, 0xc0, !PT ;  /* 0x0000000816ff7812 */ /* 0x000fc4000782c0ff */
[----:B0-----:R-:W-:Y:S01]  /*c79d0*/  PRMT R21, R28, 0x7773, RZ ;  /* 0x000077731c157816 */ /* 0x001fe200000000ff */
[----:B------:R-:W4:Y:S10]  /*c79e0*/  LDL.LU.64 R4, [R1+0xc18] ;  /* 0x000c180001047983 */ /* 0x000f340000300a00 */
[----:B------:R3:W-:Y:S01]  /*c79f0*/  @P1 STG.E.U8 desc[UR6][R16.64], R21 ;  /* 0x0000001510001986 */ /* 0x0007e2000c101106 */
[----:B------:R-:W-:-:S02]  /*c7a00*/  LOP3.LUT P1, RZ, R22, 0x4, RZ, 0xc0, !PT ;  /* 0x0000000416ff7812 */ /* 0x000fc4000782c0ff */
[----:B---3--:R-:W-:Y:S01]  /*c7a10*/  PRMT R21, R29, 0x7770, RZ ;  /* 0x000077701d157816 */ /* 0x008fe200000000ff */
[----:B------:R-:W3:Y:S10]  /*c7a20*/  LDL.LU.64 R16, [R1+0xc10] ;  /* 0x000c100001107983 */ /* 0x000ef40000300a00 */
[----:B--2---:R0:W-:Y:S04]  /*c7a30*/  @P1 STG.E.U8 desc[UR6][R18.64], R21 ;  /* 0x0000001512001986 */ /* 0x0041e8000c101106 */
[----:B0-----:R-:W2:Y:S01]  /*c7a40*/  LDL.LU.64 R18, [R1+0x3090] ;  /* 0x0030900001127983 */ /* 0x001ea20000300a00 */
[----:B------:R-:W-:-:S02]  /*c7a50*/  LOP3.LUT P1, RZ, R22, 0x2, RZ, 0xc0, !PT ;  /* 0x0000000216ff7812 */ /* 0x000fc4000782c0ff */
[----:B------:R-:W-:-:S11]  /*c7a60*/  PRMT R21, R29, 0x7771, RZ ;  /* 0x000077711d157816 */ /* 0x000fd600000000ff */
[----:B--2---:R0:W-:Y:S01]  /*c7a70*/  @P1 STG.E.U8 desc[UR6][R18.64], R21 ;  /* 0x0000001512001986 */ /* 0x0041e2000c101106 */
[----:B------:R-:W-:-:S03]  /*c7a80*/  LOP3.LUT P1, RZ, R22, 0x1, RZ, 0xc0, !PT ;  /* 0x0000000116ff7812 */ /* 0x000fc6000782c0ff */
[----:B0-----:R-:W2:Y:S04]  /*c7a90*/  LDL.LU.64 R18, [R1+0x3088] ;  /* 0x0030880001127983 */ /* 0x001ea80000300a00 */
[----:B------:R-:W2:Y:S01]  /*c7aa0*/  LDL.LU.64 R22, [R1+0xc58] ;  /* 0x000c580001167983 */ /* 0x000ea20000300a00 */
[----:B------:R-:W-:Y:S02]  /*c7ab0*/  PRMT R21, R29, 0x7772, RZ ;  /* 0x000077721d157816 */ /* 0x000fe400000000ff */
[C---:B------:R-:W-:Y:S02]  /*c7ac0*/  LOP3.LUT P2, RZ, R20.reuse, 0x80, RZ, 0xc0, !PT ;  /* 0x0000008014ff7812 */ /* 0x040fe4000784c0ff */
        /* <DEDUP_REMOVED lines=8> */
[----:B----4-:R0:W-:Y:S01]  /*c7b50*/  @P1 STG.E.U8 desc[UR6][R24.64], R21 ;  /* 0x0000001518001986 */ /* 0x0101e2000c101106 */
[----:B------:R-:W-:Y:S02]  /*c7b60*/  LOP3.LUT P1, RZ, R19, 0x40000000, RZ, 0xc0, !PT ;  /* 0x4000000013ff7812 */ /* 0x000fe4000782c0ff */
[----:B0-----:R-:W-:-:S11]  /*c7b70*/  PRMT R21, R3, 0x7770, RZ ;  /* 0x0000777003157816 */ /* 0x001fd600000000ff */
[----:B-----5:R0:W-:Y:S01]  /*c7b80*/  @P1 STG.E.U8 desc[UR6][R26.64], R21 ;  /* 0x000000151a001986 */ /* 0x0201e2000c101106 */
        /* <DEDUP_REMOVED lines=15> */
[----:B---3--:R0:W-:Y:S04]  /*c7c80*/  @P6 STG.E.U8 desc[UR6][R16.64], R21 ;  /* 0x0000001510006986 */ /* 0x0081e8000c101106 */
[----:B------:R-:W3:Y:S04]  /*c7c90*/  LDL.LU.64 R6, [R1+0xc08] ;  /* 0x000c080001067983 */ /* 0x000ee80000300a00 */
[----:B------:R-:W4:Y:S01]  /*c7ca0*/  LDL.LU.64 R4, [R1+0xc00] ;  /* 0x000c000001047983 */ /* 0x000f220000300a00 */
[----:B0-----:R-:W-:-:S03]  /*c7cb0*/  IMAD.MOV.U32 R17, RZ, RZ, R2 ;  /* 0x000000ffff117224 */ /* 0x001fc600078e0002 */
[----:B------:R-:W5:Y:S04]  /*c7cc0*/  LDL.LU.64 R2, [R1+0xbf8] ;  /* 0x000bf80001027983 */ /* 0x000f680000300a00 */
[----:B------:R-:W3:Y:S01]  /*c7cd0*/  LDL.LU R13, [R1+0xac] ;  /* 0x0000ac00010d7983 */ /* 0x000ee20000300800 */
[C---:B------:R-:W-:Y:S02]  /*c7ce0*/  LOP3.LUT P3, RZ, R20.reuse, 0x2, RZ, 0xc0, !PT ;  /* 0x0000000214ff7812 */ /* 0x040fe4000786c0ff */
[----:B------:R-:W-:Y:S01]  /*c7cf0*/  LOP3.LUT P4, RZ, R20, 0x1, RZ, 0xc0, !PT ;  /* 0x0000000114ff7812 */ /* 0x000fe2000788c0ff */
[----:B------:R-:W4:Y:S04]  /*c7d00*/  LDL.LU.64 R10, [R1+0xbf0] ;  /* 0x000bf000010a7983 */ /* 0x000f280000300a00 */
[----:B------:R-:W4:Y:S04]  /*c7d10*/  LDL.LU.64 R8, [R1+0xbe8] ;  /* 0x000be80001087983 */ /* 0x000f280000300a00 */
[----:B------:R-:W4:Y:S01]  /*c7d20*/  LDL.LU R14, [R1+0x90] ;  /* 0x00009000010e7983 */ /* 0x000f220000300800 */
[----:B--2---:R-:W-:-:S02]  /*c7d30*/  LOP3.LUT P5, RZ, R0, 0x80000000, RZ, 0xc0, !PT ;  /* 0x8000000000ff7812 */ /* 0x004fc400078ac0ff */
[----:B---3--:R-:W-:-:S05]  /*c7d40*/  PRMT R20, R13, 0x7770, RZ ;  /* 0x000077700d147816 */ /* 0x008fca00000000ff */
[----:B------:R0:W-:Y:S02]  /*c7d50*/  @P3 STG.E.U8 desc[UR6][R6.64], R20 ;  /* 0x0000001406003986 */ /* 0x0001e4000c101106 */
[C---:B0-----:R-:W-:Y:S02]  /*c7d60*/  PRMT R20, R13.reuse, 0x7771, RZ ;  /* 0x000077710d147816 */ /* 0x041fe400000000ff */
[----:B------:R-:W2:Y:S04]  /*c7d70*/  LDL.LU.64 R6, [R1+0xbe0] ;  /* 0x000be00001067983 */ /* 0x000ea80000300a00 */
[----:B----4-:R0:W-:Y:S02]  /*c7d80*/  @P4 STG.E.U8 desc[UR6][R4.64], R20 ;  /* 0x0000001404004986 */ /* 0x0101e4000c101106 */
[----:B0-----:R-:W-:-:S02]  /*c7d90*/  PRMT R20, R13, 0x7772, RZ ;  /* 0x000077720d147816 */ /* 0x001fc400000000ff */
[----:B------:R-:W3:Y:S04]  /*c7da0*/  LDL.LU.64 R4, [R1+0xbd8] ;  /* 0x000bd80001047983 */ /* 0x000ee80000300a00 */
[----:B------:R-:W4:Y:S04]  /*c7db0*/  LDL.LU R16, [R1+0x94] ;  /* 0x0000940001107983 */ /* 0x000f280000300800 */
[----:B-----5:R0:W-:Y:S04]  /*c7dc0*/  @P5 STG.E.U8 desc[UR6][R2.64], R20 ;  /* 0x0000001402005986 */ /* 0x0201e8000c101106 */
        /* <DEDUP_REMOVED lines=23> */
[C---:B------:R-:W-:Y:S01]  /*c7f40*/  LOP3.LUT P1, RZ, R0.reuse, 0x8000000, RZ, 0xc0, !PT ;  /* 0x0800000000ff7812 */ /* 0x040fe2000782c0ff */
        /* <DEDUP_REMOVED lines=10> */
[----:B------:R0:W-:Y:S04]  /*c7ff0*/  @P6 STG.E.U8 desc[UR6][R10.64], R20 ;  /* 0x000000140a006986 */ /* 0x0001e8000c101106 */
[----:B------:R-:W4:Y:S04]  /*c8000*/  LDL.LU.64 R12, [R1+0xb98] ;  /* 0x000b9800010c7983 */ /* 0x000f280000300a00 */
[----:B------:R-:W4:Y:S02]  /*c8010*/  LDL.LU R15, [R1+0x9c] ;  /* 0x00009c00010f7983 */ /* 0x000f240000300800 */
[----:B------:R-:W-:-:S02]  /*c8020*/  @P1 LOP3.LUT R19, R19, 0x10000000, RZ, 0xfc, !PT ;  /* 0x1000000013131812 */ /* 0x000fc400078efcff */
[----:B------:R-:W-:Y:S01]  /*c8030*/  LOP3.LUT P1, RZ, R0, 0x20000000, RZ, 0xc0, !PT ;  /* 0x2000000000ff7812 */ /* 0x000fe2000782c0ff */
[----:B0-----:R-:W4:Y:S01]  /*c8040*/  LDL.LU.64 R10, [R1+0xb90] ;  /* 0x000b9000010a7983 */ /* 0x001f220000300a00 */
[----:B------:R-:W-:-:S11]  /*c8050*/  PRMT R20, R14, 0x7770, RZ ;  /* 0x000077700e147816 */ /* 0x000fd600000000ff */
[----:B------:R0:W-:Y:S01]  /*c8060*/  @P1 STG.E.U8 desc[UR6][R8.64], R20 ;  /* 0x0000001408001986 */ /* 0x0001e2000c101106 */
[C---:B------:R-:W-:Y:S02]  /*c8070*/  LOP3.LUT P1, RZ, R19.reuse, 0x10000000, RZ, 0xc0, !PT ;  /* 0x1000000013ff7812 */ /* 0x040fe4000782c0ff */
[----:B0-----:R-:W-:Y:S01]  /*c8080*/  PRMT R20, R14, 0x7771, RZ ;  /* 0x000077710e147816 */ /* 0x001fe200000000ff */
[----:B------:R-:W4:Y:S10]  /*c8090*/  LDL.LU.64 R8, [R1+0xb88] ;  /* 0x000b880001087983 */ /* 0x000f340000300a00 */
        /* <DEDUP_REMOVED lines=8> */
[----:B-----5:R0:W-:Y:S04]  /*c8120*/  @P1 STG.E.U8 desc[UR6][R2.64], R20 ;  /* 0x0000001402001986 */ /* 0x0201e8000c101106 */
[----:B0-----:R-:W5:Y:S01]  /*c8130*/  LDL.LU.64 R2, [R1+0x3078] ;  /* 0x0030780001027983 */ /* 0x001f620000300a00 */
[----:B------:R-:W-:-:S02]  /*c8140*/  LOP3.LUT P1, RZ, R19, 0x2000000, RZ, 0xc0, !PT ;  /* 0x0200000013ff7812 */ /* 0x000fc4000782c0ff */
[----:B----4-:R-:W-:-:S11]  /*c8150*/  PRMT R20, R16, 0x7770, RZ ;  /* 0x0000777010147816 */ /* 0x010fd600000000ff */
[----:B-----5:R0:W-:Y:S04]  /*c8160*/  @P1 STG.E.U8 desc[UR6][R2.64], R20 ;  /* 0x0000001402001986 */ /* 0x0201e8000c101106 */
[----:B0-----:R-:W4:Y:S01]  /*c8170*/  LDL.LU.64 R2, [R1+0x3070] ;  /* 0x0030700001027983 */ /* 0x001f220000300a00 */
[----:B------:R-:W-:Y:S02]  /*c8180*/  LOP3.LUT P1, RZ, R19, 0x1000000, RZ, 0xc0, !PT ;  /* 0x0100000013ff7812 */ /* 0x000fe4000782c0ff */
[----:B------:R-:W-:-:S11]  /*c8190*/  PRMT R20, R16, 0x7771, RZ ;  /* 0x0000777110147816 */ /* 0x000fd600000000ff */
        /* <DEDUP_REMOVED lines=9> */
[C---:B------:R-:W-:Y:S02]  /*c8230*/  LOP3.LUT P2, RZ, R0.reuse, 0x8000, RZ, 0xc0, !PT ;  /* 0x0000800000ff7812 */ /* 0x040fe4000784c0ff */
[C---:B------:R-:W-:Y:S02]  /*c8240*/  LOP3.LUT P0, RZ, R0.reuse, 0x4000, RZ, 0xc0, !PT ;  /* 0x0000400000ff7812 */ /* 0x040fe4000780c0ff */
[C---:B------:R-:W-:Y:S02]  /*c8250*/  LOP3.LUT P3, RZ, R0.reuse, 0x1000, RZ, 0xc0, !PT ;  /* 0x0000100000ff7812 */ /* 0x040fe4000786c0ff */
[C---:B------:R-:W-:Y:S02]  /*c8260*/  LOP3.LUT P4, RZ, R0.reuse, 0x400, RZ, 0xc0, !PT ;  /* 0x0000040000ff7812 */ /* 0x040fe4000788c0ff */
[----:B------:R-:W-:-:S02]  /*c8270*/  LOP3.LUT P5, RZ, R0, 0x100, RZ, 0xc0, !PT ;  /* 0x0000010000ff7812 */ /* 0x000fc400078ac0ff */
[----:B------:R-:W-:Y:S02]  /*c8280*/  LOP3.LUT P6, RZ, R0, 0x40, RZ, 0xc0, !PT ;  /* 0x0000004000ff7812 */ /* 0x000fe400078cc0ff */
[----:B----4-:R-:W-:-:S05]  /*c8290*/  PRMT R20, R2, 0x7770, RZ ;  /* 0x0000777002147816 */ /* 0x010fca00000000ff */
[----:B------:R0:W-:Y:S02]  /*c82a0*/  @P1 STG.E.U8 desc[UR6][R24.64], R20 ;  /* 0x0000001418001986 */ /* 0x0001e4000c101106 */
[----:B0-----:R-:W-:-:S05]  /*c82b0*/  PRMT R20, R2, 0x7771, RZ ;  /* 0x0000777102147816 */ /* 0x001fca00000000ff */
[----:B------:R0:W-:Y:S02]  /*c82c0*/  @P2 STG.E.U8 desc[UR6][R26.64], R20 ;  /* 0x000000141a002986 */ /* 0x0001e4000c101106 */
[----:B0-----:R-:W-:-:S05]  /*c82d0*/  PRMT R20, R2, 0x7772, RZ ;  /* 0x0000777202147816 */ /* 0x001fca00000000ff */
[----:B------:R0:W-:Y:S02]  /*c82e0*/  @P0 STG.E.U8 desc[UR6][R12.64], R20 ;  /* 0x000000140c000986 */ /* 0x0001e4000c101106 */
[----:B0-----:R-:W-:Y:S02]  /*c82f0*/  PRMT R20, R2, 0x7773, RZ ;  /* 0x0000777302147816 */ /* 0x001fe400000000ff */
[----:B------:R-:W4:Y:S04]  /*c8300*/  LDL.LU R2, [R1+0x3060] ;  /* 0x0030600001027983 */ /* 0x000f280000300800 */
[----:B------:R0:W-:Y:S02]  /*c8310*/  @P3 STG.E.U8 desc[UR6][R10.64], R20 ;  /* 0x000000140a003986 */ /* 0x0001e4000c101106 */
[----:B0-----:R-:W-:-:S05]  /*c8320*/  PRMT R20, R15, 0x7770, RZ ;  /* 0x000077700f147816 */ /* 0x001fca00000000ff */
[----:B------:R0:W-:Y:S02]  /*c8330*/  @P4 STG.E.U8 desc[UR6][R8.64], R20 ;  /* 0x0000001408004986 */ /* 0x0001e4000c101106 */
[----:B0-----:R-:W-:-:S05]  /*c8340*/  PRMT R20, R15, 0x7771, RZ ;  /* 0x000077710f147816 */ /* 0x001fca00000000ff */
[----:B--2---:R0:W-:Y:S02]  /*c8350*/  @P5 STG.E.U8 desc[UR6][R6.64], R20 ;  /* 0x0000001406005986 */ /* 0x0041e4000c101106 */
[----:B0-----:R-:W-:Y:S02]  /*c8360*/  PRMT R20, R15, 0x7772, RZ ;  /* 0x000077720f147816 */ /* 0x001fe400000000ff */
[----:B------:R-:W2:Y:S04]  /*c8370*/  LDL.LU.64 R6, [R1+0xb70] ;  /* 0x000b700001067983 */ /* 0x000ea80000300a00 */
[----:B---3--:R0:W-:Y:S04]  /*c8380*/  @P6 STG.E.U8 desc[UR6][R4.64], R20 ;  /* 0x0000001404006986 */ /* 0x0081e8000c101106 */
[----:B0-----:R-:W3:Y:S04]  /*c8390*/  LDL.LU.64 R4, [R1+0xb68] ;  /* 0x000b680001047983 */ /* 0x001ee80000300a00 */
[----:B------:R-:W5:Y:S04]  /*c83a0*/  LDL.LU.64 R12, [R1+0xb60] ;  /* 0x000b6000010c7983 */ /* 0x000f680000300a00 */
[----:B------:R-:W3:Y:S04]  /*c83b0*/  LDL.LU.64 R10, [R1+0xb58] ;  /* 0x000b5800010a7983 */ /* 0x000ee80000300a00 */
        /* <DEDUP_REMOVED lines=12> */
[----:B--2---:R0:W-:Y:S04]  /*c8480*/  STL [R1+0x3050], R29 ;  /* 0x0030501d01007387 */ /* 0x0041e80000100800 */
[----:B0-----:R-:W2:Y:S01]  /*c8490*/  LDL.LU.64 R28, [R1+0xb30] ;  /* 0x000b3000011c7983 */ /* 0x001ea20000300a00 */
[----:B----4-:R-:W-:-:S02]  /*c84a0*/  LOP3.LUT P1, RZ, R2, 0x4000, RZ, 0xc0, !PT ;  /* 0x0000400002ff7812 */ /* 0x010fc4000782c0ff */
        /* <DEDUP_REMOVED lines=17> */
[----:B------:R-:W4:Y:S01]  /*c85c0*/  LDL.LU.64 R22, [R1+0xb20] ;  /* 0x000b200001167983 */ /* 0x000f220000300a00 */
[----:B------:R-:W-:-:S04]  /*c85d0*/  LOP3.LUT R19, R19, 0xfffbffff, RZ, 0xc0, !PT ;  /* 0xfffbffff13137812 */ /* 0x000fc800078ec0ff */
[----:B------:R-:W-:Y:S02]  /*c85e0*/  @P1 LOP3.LUT R19, R19, 0x40000, RZ, 0xfc, !PT ;  /* 0x0004000013131812 */ /* 0x000fe400078efcff */
[----:B------:R-:W-:Y:S02]  /*c85f0*/  LOP3.LUT P1, RZ, R2, 0x2000000, RZ, 0xc0, !PT ;  /* 0x0200000002ff7812 */ /* 0x000fe4000782c0ff */
[----:B------:R-:W-:Y:S02]  /*c8600*/  LOP3.LUT R19, R19, 0xfff7ffff, RZ, 0xc0, !PT ;  /* 0xfff7ffff13137812 */ /* 0x000fe400078ec0ff */
[----:B------:R-:W-:-:S09]  /*c8610*/  LOP3.LUT P5, RZ, R0, 0x1, RZ, 0xc0, !PT ;  /* 0x0000000100ff7812 */ /* 0x000fd200078ac0ff */
[----:B------:R-:W-:Y:S02]  /*c8620*/  @P1 LOP3.LUT R19, R19, 0x80000, RZ, 0xfc, !PT ;  /* 0x0008000013131812 */ /* 0x000fe400078efcff */
[C---:B------:R-:W-:Y:S02]  /*c8630*/  LOP3.LUT P1, RZ, R2.reuse, 0x8000000, RZ, 0xc0, !PT ;  /* 0x0800000002ff7812 */ /* 0x040fe4000782c0ff */
[----:B------:R-:W-:Y:S02]  /*c8640*/  LOP3.LUT P6, RZ, R2, 0x80000000, RZ, 0xc0, !PT ;  /* 0x8000000002ff7812 */ /* 0x000fe400078cc0ff */
[----:B------:R-:W-:Y:S02]  /*c8650*/  LOP3.LUT R19, R19, 0xffefffff, RZ, 0xc0, !PT ;  /* 0xffefffff13137812 */ /* 0x000fe400078ec0ff */
[----:B------:R-:W-:-:S05]  /*c8660*/  PRMT R20, R16, 0x7771, RZ ;  /* 0x0000777110147816 */ /* 0x000fca00000000ff */
[----:B-----5:R0:W-:Y:S02]  /*c8670*/  @P5 STG.E.U8 desc[UR6][R12.64], R20 ;  /* 0x000000140c005986 */ /* 0x0201e4000c101106 */
[----:B------:R-:W-:Y:S02]  /*c8680*/  @P1 LOP3.LUT R19, R19, 0x100000, RZ, 0xfc, !PT ;  /* 0x0010000013131812 */ /* 0x000fe400078efcff */
[----:B------:R-:W-:Y:S02]  /*c8690*/  LOP3.LUT P1, RZ, R2, 0x10000000, RZ, 0xc0, !PT ;  /* 0x1000000002ff7812 */ /* 0x000fe4000782c0ff */
[----:B0-----:R-:W-:-:S05]  /*c86a0*/  PRMT R20, R16, 0x7772, RZ ;  /* 0x0000777210147816 */ /* 0x001fca00000000ff */
[----:B------:R0:W-:Y:S02]  /*c86b0*/  @P6 STG.E.U8 desc[UR6][R10.64], R20 ;  /* 0x000000140a006986 */ /* 0x0001e4000c101106 */
        /* <DEDUP_REMOVED lines=10> */
[----:B----4-:R0:W-:Y:S04]  /*c8760*/  STL.64 [R1+0x3048], R22 ;  /* 0x0030481601007387 */ /* 0x0101e80000100a00 */
[----:B0-----:R-:W3:Y:S04]  /*c8770*/  LDL.LU.64 R22, [R1+0xb28] ;  /* 0x000b280001167983 */ /* 0x001ee80000300a00 */
[----:B------:R-:W4:Y:S04]  /*c8780*/  LDL.LU.64 R24, [R1+0xb18] ;  /* 0x000b180001187983 */ /* 0x000f280000300a00 */
[----:B------:R-:W5:Y:S04]  /*c8790*/  LDL.LU.64 R26, [R1+0xb10] ;  /* 0x000b1000011a7983 */ /* 0x000f680000300a00 */
[----:B------:R-:W3:Y:S04]  /*c87a0*/  LDL.LU.64 R14, [R1+0xb08] ;  /* 0x000b0800010e7983 */ /* 0x000ee80000300a00 */
[----:B------:R-:W3:Y:S04]  /*c87b0*/  LDL.LU.64 R12, [R1+0xb00] ;  /* 0x000b0000010c7983 */ /* 0x000ee80000300a00 */
[----:B------:R-:W3:Y:S04]  /*c87c0*/  LDL.LU R16, [R1+0x70] ;  /* 0x0000700001107983 */ /* 0x000ee80000300800 */
[----:B------:R-:W3:Y:S04]  /*c87d0*/  LDL.LU.64 R10, [R1+0xaf8] ;  /* 0x000af800010a7983 */ /* 0x000ee80000300a00 */
        /* <DEDUP_REMOVED lines=8> */
[----:B0-----:R-:W2:Y:S01]  /*c8860*/  LDL.LU R29, [R1+0x3050] ;  /* 0x00305000011d7983 */ /* 0x001ea20000300800 */
[----:B------:R-:W-:Y:S02]  /*c8870*/  LOP3.LUT P1, RZ, R19, 0x10000, RZ, 0xc0, !PT ;  /* 0x0001000013ff7812 */ /* 0x000fe4000782c0ff */
[----:B--2---:R-:W-:-:S11]  /*c8880*/  PRMT R20, R29, 0x7770, RZ ;  /* 0x000077701d147816 */ /* 0x004fd600000000ff */
[----:B---3--:R0:W-:Y:S04]  /*c8890*/  @P1 STG.E.U8 desc[UR6][R22.64], R20 ;  /* 0x0000001416001986 */ /* 0x0081e8000c101106 */
        /* <DEDUP_REMOVED lines=15> */
[----:B-----5:R0:W-:Y:S02]  /*c8990*/  @P1 STG.E.U8 desc[UR6][R26.64], R20 ;  /* 0x000000141a001986 */ /* 0x0201e4000c101106 */
        /* <DEDUP_REMOVED lines=8> */
[----:B------:R0:W-:Y:S02]  /*c8a20*/  @P4 STG.E.U8 desc[UR6][R8.64], R20 ;  /* 0x0000001408004986 */ /* 0x0001e4000c101106 */
[----:B0-----:R-:W-:-:S02]  /*c8a30*/  PRMT R20, R16, 0x7770, RZ ;  /* 0x0000777010147816 */ /* 0x001fc400000000ff */
[----:B------:R-:W3:Y:S04]  /*c8a40*/  LDL.LU.64 R8, [R1+0xad8] ;  /* 0x000ad80001087983 */ /* 0x000ee80000300a00 */
[----:B------:R0:W-:Y:S02]  /*c8a50*/  @P5 STG.E.U8 desc[UR6][R6.64], R20 ;  /* 0x0000001406005986 */ /* 0x0001e4000c101106 */
[----:B0-----:R-:W-:Y:S02]  /*c8a60*/  PRMT R20, R16, 0x7771, RZ ;  /* 0x0000777110147816 */ /* 0x001fe400000000ff */
[----:B------:R-:W4:Y:S04]  /*c8a70*/  LDL.LU.64 R6, [R1+0xad0] ;  /* 0x000ad00001067983 */ /* 0x000f280000300a00 */
[----:B------:R0:W-:Y:S04]  /*c8a80*/  @P6 STG.E.U8 desc[UR6][R4.64], R20 ;  /* 0x0000001404006986 */ /* 0x0001e8000c101106 */
[----:B0-----:R-:W5:Y:S04]  /*c8a90*/  LDL.LU.64 R4, [R1+0xac8] ;  /* 0x000ac80001047983 */ /* 0x001f680000300a00 */
[----:B------:R-:W5:Y:S04]  /*c8aa0*/  LDL.LU.64 R14, [R1+0xac0] ;  /* 0x000ac000010e7983 */ /* 0x000f680000300a00 */
[----:B------:R-:W5:Y:S04]  /*c8ab0*/  LDL.LU.64 R12, [R1+0xab8] ;  /* 0x000ab800010c7983 */ /* 0x000f680000300a00 */
[----:B------:R-:W5:Y:S01]  /*c8ac0*/  LDL.LU R10, [R1+0x74] ;  /* 0x00007400010a7983 */ /* 0x000f620000300800 */
[----:B------:R-:W-:-:S02]  /*c8ad0*/  LOP3.LUT P3, RZ, R2, 0x4, RZ, 0xc0, !PT ;  /* 0x0000000402ff7812 */ /* 0x000fc4000786c0ff */
[----:B------:R-:W-:Y:S02]  /*c8ae0*/  LOP3.LUT P4, RZ, R2, 0x1, RZ, 0xc0, !PT ;  /* 0x0000000102ff7812 */ /* 0x000fe4000788c0ff */
[----:B------:R-:W-:Y:S02]  /*c8af0*/  PRMT R20, R16, 0x7772, RZ ;  /* 0x0000777210147816 */ /* 0x000fe400000000ff */
[----:B--2---:R-:W-:-:S07]  /*c8b00*/  LOP3.LUT P5, RZ, R3, 0x40000000, RZ, 0xc0, !PT ;  /* 0x4000000003ff7812 */ /* 0x004fce00078ac0ff */
[----:B---3--:R0:W-:Y:S02]  /*c8b10*/  @P3 STG.E.U8 desc[UR6][R8.64], R20 ;  /* 0x0000001408003986 */ /* 0x0081e4000c101106 */
[----:B0-----:R-:W-:Y:S02]  /*c8b20*/  PRMT R20, R16, 0x7773, RZ ;  /* 0x0000777310147816 */ /* 0x001fe400000000ff */
[----:B------:R-:W2:Y:S04]  /*c8b30*/  LDL.LU.64 R8, [R1+0xab0] ;  /* 0x000ab00001087983 */ /* 0x000ea80000300a00 */
[----:B----4-:R0:W-:Y:S04]  /*c8b40*/  @P4 STG.E.U8 desc[UR6][R6.64], R20 ;  /* 0x0000001406004986 */ /* 0x0101e8000c101106 */
[----:B------:R-:W3:Y:S04]  /*c8b50*/  LDL.LU R28, [R1+0x78] ;  /* 0x00007800011c7983 */ /* 0x000ee80000300800 */
[----:B0-----:R-:W4:Y:S01]  /*c8b60*/  LDL.LU.64 R6, [R1+0xaa8] ;  /* 0x000aa80001067983 */ /* 0x001f220000300a00 */
[----:B-----5:R-:W-:-:S05]  /*c8b70*/  PRMT R20, R10, 0x7770, RZ ;  /* 0x000077700a147816 */ /* 0x020fca00000000ff */
[----:B------:R0:W-:Y:S02]  /*c8b80*/  @P5 STG.E.U8 desc[UR6][R4.64], R20 ;  /* 0x0000001404005986 */ /* 0x0001e4000c101106 */
[----:B0-----:R-:W-:Y:S02]  /*c8b90*/  IMAD.MOV.U32 R4, RZ, RZ, R17 ;  /* 0x000000ffff047224 */ /* 0x001fe400078e0011 */
[----:B------:R-:W5:Y:S04]  /*c8ba0*/  LDL.LU.64 R16, [R1+0xa90] ;  /* 0x000a900001107983 */ /* 0x000f680000300a00 */
        /* <DEDUP_REMOVED lines=22> */
[----:B------:R-:W-:Y:S01]  /*c8d10*/  LOP3.LUT P1, RZ, R3, 0x400000, RZ, 0xc0, !PT ;  /* 0x0040000003ff7812 */ /* 0x000fe2000782c0ff */
[----:B------:R-:W5:Y:S01]  /*c8d20*/  LDL.LU R29, [R1+0x7c] ;  /* 0x00007c00011d7983 */ /* 0x000f620000300800 */
[----:B------:R-:W-:Y:S02]  /*c8d30*/  LOP3.LUT R19, R19, 0xfffff7ff, RZ, 0xc0, !PT ;  /* 0xfffff7ff13137812 */ /* 0x000fe400078ec0ff */
[C---:B------:R-:W-:Y:S01]  /*c8d40*/  LOP3.LUT P6, RZ, R3.reuse, 0x10000000, RZ, 0xc0, !PT ;  /* 0x1000000003ff7812 */ /* 0x040fe200078cc0ff */
[----:B------:R-:W5:Y:S01]  /*c8d50*/  LDL.LU.64 R22, [R1+0xa80] ;  /* 0x000a800001167983 */ /* 0x000f620000300a00 */
[----:B------:R-:W-:Y:S02]  /*c8d60*/  PRMT R20, R10, 0x7771, RZ ;  /* 0x000077710a147816 */ /* 0x000fe400000000ff */
[----:B------:R-:W-:Y:S01]  /*c8d70*/  LOP3.LUT P2, RZ, R3, 0x400, RZ, 0xc0, !PT ;  /* 0x0000040003ff7812 */ /* 0x000fe2000784c0ff */
[----:B------:R-:W5:Y:S04]  /*c8d80*/  LDL.LU R5, [R1+0x60] ;  /* 0x0000600001057983 */ /* 0x000f680000300800 */
[----:B------:R-:W-:-:S02]  /*c8d90*/  @P1 LOP3.LUT R19, R19, 0x800, RZ, 0xfc, !PT ;  /* 0x0000080013131812 */ /* 0x000fc400078efcff */
[----:B------:R-:W-:Y:S02]  /*c8da0*/  LOP3.LUT P1, RZ, R3, 0x1000000, RZ, 0xc0, !PT ;  /* 0x0100000003ff7812 */ /* 0x000fe4000782c0ff */
[----:B------:R-:W-:Y:S01]  /*c8db0*/  LOP3.LUT R19, R19, 0xffffefff, RZ, 0xc0, !PT ;  /* 0xffffefff13137812 */ /* 0x000fe200078ec0ff */
[----:B------:R0:W-:Y:S10]  /*c8dc0*/  @P6 STG.E.U8 desc[UR6][R14.64], R20 ;  /* 0x000000140e006986 */ /* 0x0001f4000c101106 */
[----:B------:R-:W-:-:S02]  /*c8dd0*/  @P1 LOP3.LUT R19, R19, 0x1000, RZ, 0xfc, !PT ;  /* 0x0000100013131812 */ /* 0x000fc400078efcff */
[----:B------:R-:W-:Y:S02]  /*c8de0*/  LOP3.LUT P1, RZ, R3, 0x4000000, RZ, 0xc0, !PT ;  /* 0x0400000003ff7812 */ /* 0x000fe4000782c0ff */
[----:B0-----:R-:W-:-:S11]  /*c8df0*/  PRMT R20, R10, 0x7772, RZ ;  /* 0x000077720a147816 */ /* 0x001fd600000000ff */
[----:B------:R0:W-:Y:S01]  /*c8e00*/  @P1 STG.E.U8 desc[UR6][R12.64], R20 ;  /* 0x000000140c001986 */ /* 0x0001e2000c101106 */
[----:B------:R-:W-:Y:S02]  /*c8e10*/  LOP3.LUT P1, RZ, R19, 0x1000, RZ, 0xc0, !PT ;  /* 0x0000100013ff7812 */ /* 0x000fe4000782c0ff */
[----:B0-----:R-:W-:-:S11]  /*c8e20*/  PRMT R20, R10, 0x7773, RZ ;  /* 0x000077730a147816 */ /* 0x001fd600000000ff */
[----:B--2---:R3:W-:Y:S01]  /*c8e30*/  @P1 STG.E.U8 desc[UR6][R8.64], R20 ;  /* 0x0000001408001986 */ /* 0x0047e2000c101106 */
[----:B------:R-:W-:Y:S02]  /*c8e40*/  LOP3.LUT P1, RZ, R19, 0x800, RZ, 0xc0, !PT ;  /* 0x0000080013ff7812 */ /* 0x000fe4000782c0ff */
[----:B---3--:R-:W-:-:S11]  /*c8e50*/  PRMT R20, R28, 0x7770, RZ ;  /* 0x000077701c147816 */ /* 0x008fd600000000ff */
[----:B----4-:R0:W-:Y:S01]  /*c8e60*/  @P1 STG.E.U8 desc[UR6][R6.64], R20 ;  /* 0x0000001406001986 */ /* 0x0101e2000c101106 */
[----:B------:R-:W-:Y:S02]  /*c8e70*/  LOP3.LUT P1, RZ, R19, 0x400, RZ, 0xc0, !PT ;  /* 0x0000040013ff7812 */ /* 0x000fe4000782c0ff */
[C---:B------:R-:W-:Y:S01]  /*c8e80*/  LOP3.LUT P0, RZ, R3.reuse, 0x100, RZ, 0xc0, !PT ;  /* 0x0000010003ff7812 */ /* 0x040fe2000780c0ff */
[----:B------:R1:W-:Y:S01]  /*c8e90*/  STL.64 [R1+0x3008], R2 ;  /* 0x0030080201007387 */ /* 0x0003e20000100a00 */
[C---:B------:R-:W-:Y:S02]  /*c8ea0*/  LOP3.LUT P3, RZ, R3.reuse, 0x40, RZ, 0xc0, !PT ;  /* 0x0000004003ff7812 */ /* 0x040fe4000786c0ff */
[C---:B------:R-:W-:Y:S02]  /*c8eb0*/  LOP3.LUT P4, RZ, R3.reuse, 0x10, RZ, 0xc0, !PT ;  /* 0x0000001003ff7812 */ /* 0x040fe4000788c0ff */
[C---:B------:R-:W-:Y:S02]  /*c8ec0*/  LOP3.LUT P5, RZ, R3.reuse, 0x4, RZ, 0xc0, !PT ;  /* 0x0000000403ff7812 */ /* 0x040fe400078ac0ff */
[----:B------:R-:W-:-:S02]  /*c8ed0*/  LOP3.LUT P6, RZ, R3, 0x1, RZ, 0xc0, !PT ;  /* 0x0000000103ff7812 */ /* 0x000fc400078cc0ff */
[----:B0-----:R-:W-:Y:S01]  /*c8ee0*/  PRMT R20, R28, 0x7771, RZ ;  /* 0x000077711c147816 */ /* 0x001fe200000000ff */
[----:B-1----:R-:W2:Y:S04]  /*c8ef0*/  LDL.LU.64 R2, [R1+0xa88] ;  /* 0x000a880001027983 */ /* 0x002ea80000300a00 */
[----:B------:R-:W3:Y:S04]  /*c8f00*/  LDL.LU.64 R24, [R1+0xa78] ;  /* 0x000a780001187983 */ /* 0x000ee80000300a00 */
[----:B------:R-:W4:Y:S04]  /*c8f10*/  LDL.LU.64 R26, [R1+0xa70] ;  /* 0x000a7000011a7983 */ /* 0x000f280000300a00 */
[----:B------:R-:W2:Y:S04]  /*c8f20*/  LDL.LU.64 R14, [R1+0xa68] ;  /* 0x000a6800010e7983 */ /* 0x000ea80000300a00 */
[----:B------:R-:W2:Y:S04]  /*c8f30*/  LDL.LU.64 R12, [R1+0xa60] ;  /* 0x000a6000010c7983 */ /* 0x000ea80000300a00 */
[----:B------:R-:W2:Y:S04]  /*c8f40*/  LDL.LU.64 R10, [R1+0xa58] ;  /* 0x000a5800010a7983 */ /* 0x000ea80000300a00 */
[----:B------:R-:W2:Y:S04]  /*c8f50*/  LDL.LU.64 R8, [R1+0xa50] ;  /* 0x000a500001087983 */ /* 0x000ea80000300a00 */
        /* <DEDUP_REMOVED lines=11> */
[----:B------:R-:W-:Y:S02]  /*c9010*/  LOP3.LUT P1, RZ, R19, 0x80, RZ, 0xc0, !PT ;  /* 0x0000008013ff7812 */ /* 0x000fe4000782c0ff */
[----:B------:R-:W-:-:S11]  /*c9020*/  PRMT R20, R29, 0x7770, RZ ;  /* 0x000077701d147816 */ /* 0x000fd600000000ff */
[----:B--2---:R0:W-:Y:S01]  /*c9030*/  @P1 STG.E.U8 desc[UR6][R2.64], R20 ;  /* 0x0000001402001986 */ /* 0x0041e2000c101106 */
[----:B------:R-:W-:Y:S02]  /*c9040*/  LOP3.LUT P1, RZ, R19, 0x40, RZ, 0xc0, !PT ;  /* 0x0000004013ff7812 */ /* 0x000fe4000782c0ff */
[----:B0-----:R-:W-:-:S11]  /*c9050*/  PRMT R20, R29, 0x7771, RZ ;  /* 0x000077711d147816 */ /* 0x001fd600000000ff */
[----:B------:R0:W-:Y:S01]  /*c9060*/  @P1 STG.E.U8 desc[UR6][R22.64], R20 ;  /* 0x0000001416001986 */ /* 0x0001e2000c101106 */
[----:B------:R-:W-:Y:S02]  /*c9070*/  LOP3.LUT P1, RZ, R19, 0x20, RZ, 0xc0, !PT ;  /* 0x0000002013ff7812 */ /* 0x000fe4000782c0ff */
[----:B0-----:R-:W-:-:S11]  /*c9080*/  PRMT R20, R29, 0x7772, RZ ;  /* 0x000077721d147816 */ /* 0x001fd600000000ff */
        /* <DEDUP_REMOVED lines=11> */
[----:B0-----:R-:W-:Y:S01]  /*c9140*/  IMAD.MOV.U32 R9, RZ, RZ, R4 ;  /* 0x000000ffff097224 */ /* 0x001fe200078e0004 */
[----:B-----5:R-:W-:-:S05]  /*c9150*/  PRMT R20, R17, 0x7770, RZ ;  /* 0x0000777011147816 */ /* 0x020fca00000000ff */
[----:B------:R0:W-:Y:S04]  /*c9160*/  @P6 STG.E.U8 desc[UR6][R6.64], R20 ;  /* 0x0000001406006986 */ /* 0x0001e8000c101106 */
[----:B0-----:R-:W2:Y:S04]  /*c9170*/  LDL.LU.64 R6, [R1+0xa30] ;  /* 0x000a300001067983 */ /* 0x001ea80000300a00 */
[----:B------:R-:W3:Y:S04]  /*c9180*/  LDL.LU.64 R14, [R1+0xa28] ;  /* 0x000a2800010e7983 */ /* 0x000ee80000300a00 */
[----:B------:R-:W4:Y:S04]  /*c9190*/  LDL.LU.64 R12, [R1+0xa18] ;  /* 0x000a1800010c7983 */ /* 0x000f280000300a00 */
[----:B------:R-:W5:Y:S04]  /*c91a0*/  LDL.LU.64 R10, [R1+0xa40] ;  /* 0x000a4000010a7983 */ /* 0x000f680000300a00 */
[----:B------:R-:W2:Y:S01]  /*c91b0*/  LDL.LU.64 R4, [R1+0xa38] ;  /* 0x000a380001047983 */ /* 0x000ea20000300a00 */
[----:B------:R-:W-:-:S02]  /*c91c0*/  LOP3.LUT P3, RZ, R16, 0x40000000, RZ, 0xc0, !PT ;  /* 0x4000000010ff7812 */ /* 0x000fc4000786c0ff */
[----:B------:R-:W-:Y:S02]  /*c91d0*/  LOP3.LUT P4, RZ, R16, 0x20000000, RZ, 0xc0, !PT ;  /* 0x2000000010ff7812 */ /* 0x000fe4000788c0ff */
[----:B------:R-:W-:-:S09]  /*c91e0*/  PRMT R20, R17, 0x7771, RZ ;  /* 0x0000777111147816 */ /* 0x000fd200000000ff */
[----:B-----5:R0:W-:Y:S02]  /*c91f0*/  @P3 STG.E.U8 desc[UR6][R10.64], R20 ;  /* 0x000000140a003986 */ /* 0x0201e4000c101106 */
[C---:B0-----:R-:W-:Y:S02]  /*c9200*/  PRMT R20, R17.reuse, 0x7772, RZ ;  /* 0x0000777211147816 */ /* 0x041fe400000000ff */
[----:B------:R-:W5:Y:S04]  /*c9210*/  LDL.LU.64 R10, [R1+0xa10] ;  /* 0x000a1000010a7983 */ /* 0x000f680000300a00 */
[----:B------:R-:W3:Y:S04]  /*c9220*/  LDL.LU R21, [R1+0x6c] ;  /* 0x00006c0001157983 */ /* 0x000ee80000300800 */
[----:B--2---:R0:W-:Y:S04]  /*c9230*/  @P4 STG.E.U8 desc[UR6][R4.64], R20 ;  /* 0x0000001404004986 */ /* 0x0041e8000c101106 */
[----:B0-----:R-:W2:Y:S01]  /*c9240*/  LDL.LU.64 R4, [R1+0x9e8] ;  /* 0x0009e80001047983 */ /* 0x001ea20000300a00 */
[----:B------:R-:W-:-:S03]  /*c9250*/  PRMT R20, R17, 0x7773, RZ ;  /* 0x0000777311147816 */ /* 0x000fc600000000ff */
[----:B------:R-:W2:Y:S04]  /*c9260*/  LDL.LU R17, [R1+0x3020] ;  /* 0x0030200001117983 */ /* 0x000ea80000300800 */
        /* <DEDUP_REMOVED lines=23> */
[C---:B------:R-:W-:Y:S01]  /*c93e0*/  LOP3.LUT P1, RZ, R16.reuse, 0x100000, RZ, 0xc0, !PT ;  /* 0x0010000010ff7812 */ /* 0x040fe2000782c0ff */
[----:B------:R-:W2:Y:S01]  /*c93f0*/  LDL.LU.64 R22, [R1+0x470] ;  /* 0x0004700001167983 */ /* 0x000ea20000300a00 */
[----:B------:R-:W-:Y:S02]  /*c9400*/  LOP3.LUT R19, R19, 0xfffffff7, RZ, 0xc0, !PT ;  /* 0xfffffff713137812 */ /* 0x000fe400078ec0ff */
[----:B------:R-:W-:-:S09]  /*c9410*/  LOP3.LUT P5, RZ, R16, 0x4000000, RZ, 0xc0, !PT ;  /* 0x0400000010ff7812 */ /* 0x000fd200078ac0ff */
[----:B------:R-:W-:Y:S02]  /*c9420*/  @P1 LOP3.LUT R19, R19, 0x8, RZ, 0xfc, !PT ;  /* 0x0000000813131812 */ /* 0x000fe400078efcff */
[C---:B------:R-:W-:Y:S02]  /*c9430*/  LOP3.LUT P1, RZ, R16.reuse, 0x400000, RZ, 0xc0, !PT ;  /* 0x0040000010ff7812 */ /* 0x040fe4000782c0ff */
[----:B------:R-:W-:Y:S02]  /*c9440*/  LOP3.LUT P6, RZ, R16, 0x2000000, RZ, 0xc0, !PT ;  /* 0x0200000010ff7812 */ /* 0x000fe400078cc0ff */
[----:B------:R-:W-:Y:S01]  /*c9450*/  LOP3.LUT R19, R19, 0xffffffef, RZ, 0xc0, !PT ;  /* 0xffffffef13137812 */ /* 0x000fe200078ec0ff */
[----:B------:R0:W-:Y:S08]  /*c9460*/  @P5 STG.E.U8 desc[UR6][R6.64], R20 ;  /* 0x0000001406005986 */ /* 0x0001f0000c101106 */
[----:B------:R-:W-:-:S02]  /*c9470*/  @P1 LOP3.LUT R19, R19, 0x10, RZ, 0xfc, !PT ;  /* 0x0000001013131812 */ /* 0x000fc400078efcff */
[----:B------:R-:W-:Y:S02]  /*c9480*/  LOP3.LUT P1, RZ, R16, 0x800000, RZ, 0xc0, !PT ;  /* 0x0080000010ff7812 */ /* 0x000fe4000782c0ff */
[C---:B0-----:R-:W-:Y:S01]  /*c9490*/  PRMT R20, R9.reuse, 0x7770, RZ ;  /* 0x0000777009147816 */ /* 0x041fe200000000ff */
[----:B------:R-:W2:Y:S04]  /*c94a0*/  LDL.LU R6, [R1+0x50] ;  /* 0x0000500001067983 */ /* 0x000ea80000300800 */
[----:B---3--:R0:W-:Y:S04]  /*c94b0*/  @P6 STG.E.U8 desc[UR6][R14.64], R20 ;  /* 0x000000140e006986 */ /* 0x0081e8000c101106 */
[----:B------:R-:W3:Y:S04]  /*c94c0*/  LDL.LU.64 R28, [R1+0x950] ;  /* 0x00095000011c7983 */ /* 0x000ee80000300a00 */
[----:B------:R-:W3:Y:S01]  /*c94d0*/  LDL.LU.64 R24, [R1+0x468] ;  /* 0x0004680001187983 */ /* 0x000ee20000300a00 */
[----:B0-----:R-:W-:-:S03]  /*c94e0*/  PRMT R20, R9, 0x7771, RZ ;  /* 0x0000777109147816 */ /* 0x001fc600000000ff */
[----:B------:R-:W3:Y:S04]  /*c94f0*/  LDL.LU R7, [R1+0x54] ;  /* 0x0000540001077983 */ /* 0x000ee80000300800 */
[----:B----4-:R0:W-:Y:S01]  /*c9500*/  @P1 STG.E.U8 desc[UR6][R12.64], R20 ;  /* 0x000000140c001986 */ /* 0x0101e2000c101106 */
[----:B------:R-:W-:-:S03]  /*c9510*/  LOP3.LUT P1, RZ, R19, 0x10, RZ, 0xc0, !PT ;  /* 0x0000001013ff7812 */ /* 0x000fc6000782c0ff */
[----:B------:R-:W4:Y:S04]  /*c9520*/  LDL.LU.64 R26, [R1+0x948] ;  /* 0x00094800011a7983 */ /* 0x000f280000300a00 */
[----:B------:R-:W3:Y:S01]  /*c9530*/  LDL.LU.64 R14, [R1+0x940] ;  /* 0x00094000010e7983 */ /* 0x000ee20000300a00 */
[----:B0-----:R-:W-:-:S03]  /*c9540*/  PRMT R20, R9, 0x7772, RZ ;  /* 0x0000777209147816 */ /* 0x001fc600000000ff */
[----:B------:R-:W3:Y:S04]  /*c9550*/  LDL.LU.64 R12, [R1+0x460] ;  /* 0x00046000010c7983 */ /* 0x000ee80000300a00 */
[----:B-----5:R0:W-:Y:S01]  /*c9560*/  @P1 STG.E.U8 desc[UR6][R10.64], R20 ;  /* 0x000000140a001986 */ /* 0x0201e2000c101106 */
[C---:B------:R-:W-:Y:S01]  /*c9570*/  LOP3.LUT P1, RZ, R19.reuse, 0x8, RZ, 0xc0, !PT ;  /* 0x0000000813ff7812 */ /* 0x040fe2000782c0ff */
[----:B0-----:R-:W-:Y:S02]  /*c9580*/  IMAD.MOV.U32 R20, RZ, RZ, R9 ;  /* 0x000000ffff147224 */ /* 0x001fe400078e0009 */
[----:B------:R-:W5:Y:S03]  /*c9590*/  LDL.LU.64 R10, [R1+0x458] ;  /* 0x00045800010a7983 */ /* 0x000f660000300a00 */
[----:B------:R-:W-:Y:S01]  /*c95a0*/  PRMT R20, R20, 0x7773, RZ ;  /* 0x0000777314147816 */ /* 0x000fe200000000ff */
[----:B------:R-:W3:Y:S06]  /*c95b0*/  LDL.LU.64 R8, [R1+0x938] ;  /* 0x0009380001087983 */ /* 0x000eec0000300a00 */
[----:B------:R0:W-:Y:S01]  /*c95c0*/  @P1 STG.E.U8 desc[UR6][R4.64], R20 ;  /* 0x0000001404001986 */ /* 0x0001e2000c101106 */
[----:B------:R-:W-:-:S02]  /*c95d0*/  LOP3.LUT P1, RZ, R19, 0x4, RZ, 0xc0, !PT ;  /* 0x0000000413ff7812 */ /* 0x000fc4000782c0ff */
[----:B0-----:R-:W-:Y:S01]  /*c95e0*/  PRMT R20, R21, 0x7770, RZ ;  /* 0x0000777015147816 */ /* 0x001fe200000000ff */
        /* <DEDUP_REMOVED lines=17> */
[----:B------:R0:W-:Y:S01]  /*c9700*/  @P1 STG.E.U8 desc[UR6][R22.64], R19 ;  /* 0x0000001316001986 */ /* 0x0001e2000c101106 */
[----:B------:R-:W-:Y:S02]  /*c9710*/  LOP3.LUT P1, RZ, R18, 0x40000000, RZ, 0xc0, !PT ;  /* 0x4000000012ff7812 */ /* 0x000fe4000782c0ff */
[----:B0-----:R-:W-:-:S11]  /*c9720*/  PRMT R19, R6, 0x7770, RZ ;  /* 0x0000777006137816 */ /* 0x001fd600000000ff */
[----:B---3--:R0:W-:Y:S01]  /*c9730*/  @P1 STG.E.U8 desc[UR6][R28.64], R19 ;  /* 0x000000131c001986 */ /* 0x0081e2000c101106 */
[----:B------:R-:W-:Y:S02]  /*c9740*/  LOP3.LUT P1, RZ, R18, 0x20000000, RZ, 0xc0, !PT ;  /* 0x2000000012ff7812 */ /* 0x000fe4000782c0ff */
[----:B0-----:R-:W-:-:S11]  /*c9750*/  PRMT R19, R6, 0x7771, RZ ;  /* 0x0000777106137816 */ /* 0x001fd600000000ff */
[----:B------:R0:W-:Y:S02]  /*c9760*/  @P1 STG.E.U8 desc[UR6][R24.64], R19 ;  /* 0x0000001318001986 */ /* 0x0001e4000c101106 */
[C---:B0-----:R-:W-:Y:S02]  /*c9770*/  PRMT R19, R6.reuse, 0x7772, RZ ;  /* 0x0000777206137816 */ /* 0x041fe400000000ff */
[----:B------:R-:W2:Y:S04]  /*c9780*/  LDL.LU.64 R24, [R1+0x930] ;  /* 0x0009300001187983 */ /* 0x000ea80000300a00 */
[----:B----4-:R0:W-:Y:S02]  /*c9790*/  @P2 STG.E.U8 desc[UR6][R26.64], R19 ;  /* 0x000000131a002986 */ /* 0x0101e4000c101106 */
[----:B0-----:R-:W-:-:S05]  /*c97a0*/  PRMT R19, R6, 0x7773, RZ ;  /* 0x0000777306137816 */ /* 0x001fca00000000ff */
[----:B------:R0:W-:Y:S02]  /*c97b0*/  @P0 STG.E.U8 desc[UR6][R14.64], R19 ;  /* 0x000000130e000986 */ /* 0x0001e4000c101106 */
[----:B0-----:R-:W-:-:S05]  /*c97c0*/  PRMT R19, R7, 0x7770, RZ ;  /* 0x0000777007137816 */ /* 0x001fca00000000ff */
[----:B------:R0:W-:Y:S02]  /*c97d0*/  @P3 STG.E.U8 desc[UR6][R12.64], R19 ;  /* 0x000000130c003986 */ /* 0x0001e4000c101106 */
[----:B0-----:R-:W-:-:S05]  /*c97e0*/  PRMT R19, R7, 0x7771, RZ ;  /* 0x0000777107137816 */ /* 0x001fca00000000ff */
[----:B-----5:R0:W-:Y:S02]  /*c97f0*/  @P4 STG.E.U8 desc[UR6][R10.64], R19 ;  /* 0x000000130a004986 */ /* 0x0201e4000c101106 */
[----:B0-----:R-:W-:-:S05]  /*c9800*/  PRMT R19, R7, 0x7772, RZ ;  /* 0x0000777207137816 */ /* 0x001fca00000000ff */
[----:B------:R0:W-:Y:S02]  /*c9810*/  @P5 STG.E.U8 desc[UR6][R8.64], R19 ;  /* 0x0000001308005986 */ /* 0x0001e4000c101106 */
[----:B0-----:R-:W-:Y:S02]  /*c9820*/  PRMT R19, R7, 0x7773, RZ ;  /* 0x0000777307137816 */ /* 0x001fe400000000ff */
[----:B------:R-:W3:Y:S04]  /*c9830*/  LDL.LU.64 R8, [R1+0x928] ;  /* 0x0009280001087983 */ /* 0x000ee80000300a00 */
[----:B------:R-:W4:Y:S04]  /*c9840*/  LDL.LU.64 R6, [R1+0x448] ;  /* 0x0004480001067983 */ /* 0x000f280000300a00 */
[----:B------:R-:W5:Y:S01]  /*c9850*/  LDL.LU R29, [R1+0x58] ;  /* 0x00005800011d7983 */ /* 0x000f620000300800 */
[----:B------:R-:W-:-:S03]  /*c9860*/  LOP3.LUT P6, RZ, R17, 0x40000000, RZ, 0xc0, !PT ;  /* 0x4000000011ff7812 */ /* 0x000fc600078cc0ff */
[----:B------:R-:W2:Y:S04]  /*c9870*/  LDL.LU.64 R10, [R1+0x440] ;  /* 0x00044000010a7983 */ /* 0x000ea80000300a00 */
[----:B------:R-:W3:Y:S04]  /*c9880*/  LDL.LU.64 R12, [R1+0x920] ;  /* 0x00092000010c7983 */ /* 0x000ee80000300a00 */
[----:B------:R-:W3:Y:S04]  /*c9890*/  LDL.LU.64 R26, [R1+0x438] ;  /* 0x00043800011a7983 */ /* 0x000ee80000300a00 */
[----:B------:R0:W-:Y:S04]  /*c98a0*/  @P6 STG.E.U8 desc[UR6][R4.64], R19 ;  /* 0x0000001304006986 */ /* 0x0001e8000c101106 */
[----:B------:R-:W3:Y:S04]  /*c98b0*/  LDL.LU.64 R14, [R1+0x918] ;  /* 0x00091800010e7983 */ /* 0x000ee80000300a00 */
[----:B0-----:R-:W4:Y:S01]  /*c98c0*/  LDL.LU R4, [R1+0x5c] ;  /* 0x00005c0001047983 */ /* 0x001f220000300800 */
[----:B------:R-:W-:-:S02]  /*c98d0*/  LOP3.LUT P0, RZ, R17, 0x10000000, RZ, 0xc0, !PT ;  /* 0x1000000011ff7812 */ /* 0x000fc4000780c0ff */
[C---:B------:R-:W-:Y:S02]  /*c98e0*/  LOP3.LUT P5, RZ, R17.reuse, 0x4000000, RZ, 0xc0, !PT ;  /* 0x0400000011ff7812 */ /* 0x040fe400078ac0ff */
[C---:B------:R-:W-:Y:S02]  /*c98f0*/  LOP3.LUT P4, RZ, R17.reuse, 0x1000000, RZ, 0xc0, !PT ;  /* 0x0100000011ff7812 */ /* 0x040fe4000788c0ff */
        /* <DEDUP_REMOVED lines=14> */
[----:B-----5:R-:W-:-:S05]  /*c99e0*/  PRMT R19, R29, 0x7770, RZ ;  /* 0x000077701d137816 */ /* 0x020fca00000000ff */
[----:B--2---:R0:W-:Y:S02]  /*c99f0*/  @P0 STG.E.U8 desc[UR6][R24.64], R19 ;  /* 0x0000001318000986 */ /* 0x0041e4000c101106 */
[----:B0-----:R-:W-:-:S05]  /*c9a00*/  PRMT R19, R29, 0x7771, RZ ;  /* 0x000077711d137816 */ /* 0x001fca00000000ff */
[----:B---3--:R0:W-:Y:S04]  /*c9a10*/  @P5 STG.E.U8 desc[UR6][R8.64], R19 ;  /* 0x0000001308005986 */ /* 0x0081e8000c101106 */
[----:B0-----:R-:W2:Y:S04]  /*c9a20*/  LDL.LU.64 R8, [R1+0x910] ;  /* 0x0009100001087983 */ /* 0x001ea80000300a00 */
[----:B------:R-:W3:Y:S04]  /*c9a30*/  LDL.LU.64 R2, [R1+0x430] ;  /* 0x0004300001027983 */ /* 0x000ee80000300a00 */
[----:B------:R-:W5:Y:S01]  /*c9a40*/  LDL.LU R5, [R1+0x40] ;  /* 0x0000400001057983 */ /* 0x000f620000300800 */
[----:B------:R-:W-:-:S05]  /*c9a50*/  PRMT R19, R29, 0x7772, RZ ;  /* 0x000077721d137816 */ /* 0x000fca00000000ff */
[----:B----4-:R0:W-:Y:S04]  /*c9a60*/  @P4 STG.E.U8 desc[UR6][R6.64], R19 ;  /* 0x0000001306004986 */ /* 0x0101e8000c101106 */
[----:B0-----:R-:W4:Y:S04]  /*c9a70*/  LDL.LU.64 R6, [R1+0x428] ;  /* 0x0004280001067983 */ /* 0x001f280000300a00 */
[----:B------:R-:W4:Y:S01]  /*c9a80*/  LDL.LU.64 R24, [R1+0x908] ;  /* 0x0009080001187983 */ /* 0x000f220000300a00 */
[----:B------:R-:W-:Y:S02]  /*c9a90*/  @P3 LOP3.LUT R18, R18, 0x8000000, RZ, 0xfc, !PT ;  /* 0x0800000012123812 */ /* 0x000fe400078efcff */
[----:B------:R-:W-:-:S02]  /*c9aa0*/  LOP3.LUT P3, RZ, R17, 0x100000, RZ, 0xc0, !PT ;  /* 0x0010000011ff7812 */ /* 0x000fc4000786c0ff */
[----:B------:R-:W-:Y:S02]  /*c9ab0*/  LOP3.LUT P6, RZ, R17, 0x80, RZ, 0xc0, !PT ;  /* 0x0000008011ff7812 */ /* 0x000fe400078cc0ff */
[----:B------:R-:W-:-:S09]  /*c9ac0*/  LOP3.LUT R18, R18, 0xefffffff, RZ, 0xc0, !PT ;  /* 0xefffffff12127812 */ /* 0x000fd200078ec0ff */
[----:B------:R-:W-:-:S04]  /*c9ad0*/  @P3 LOP3.LUT R18, R18, 0x10000000, RZ, 0xfc, !PT ;  /* 0x1000000012123812 */ /* 0x000fc800078efcff */
[----:B------:R-:W-:-:S04]  /*c9ae0*/  LOP3.LUT R18, R18, 0xffdfffff, RZ, 0xc0, !PT ;  /* 0xffdfffff12127812 */ /* 0x000fc800078ec0ff */
[----:B------:R-:W-:Y:S02]  /*c9af0*/  @P6 LOP3.LUT R18, R18, 0x200000, RZ, 0xfc, !PT ;  /* 0x0020000012126812 */ /* 0x000fe400078efcff */
[C---:B------:R-:W-:Y:S02]  /*c9b00*/  LOP3.LUT P6, RZ, R17.reuse, 0x100, RZ, 0xc0, !PT ;  /* 0x0000010011ff7812 */ /* 0x040fe400078cc0ff */
[----:B------:R-:W-:Y:S02]  /*c9b10*/  LOP3.LUT P3, RZ, R17, 0x400000, RZ, 0xc0, !PT ;  /* 0x0040000011ff7812 */ /* 0x000fe4000786c0ff */
[----:B------:R-:W-:Y:S02]  /*c9b20*/  LOP3.LUT R18, R18, 0xffbfffff, RZ, 0xc0, !PT ;  /* 0xffbfffff12127812 */ /* 0x000fe400078ec0ff */
[----:B------:R-:W-:-:S07]  /*c9b30*/  PRMT R19, R29, 0x7773, RZ ;  /* 0x000077731d137816 */ /* 0x000fce00000000ff */
[----:B------:R-:W-:Y:S02]  /*c9b40*/  @P6 LOP3.LUT R18, R18, 0x400000, RZ, 0xfc, !PT ;  /* 0x0040000012126812 */ /* 0x000fe400078efcff */
[----:B------:R0:W-:Y:S02]  /*c9b50*/  @P3 STG.E.U8 desc[UR6][R10.64], R19 ;  /* 0x000000130a003986 */ /* 0x0001e4000c101106 */
[----:B------:R-:W-:Y:S02]  /*c9b60*/  LOP3.LUT P3, RZ, R18, 0x10000000, RZ, 0xc0, !PT ;  /* 0x1000000012ff7812 */ /* 0x000fe4000786c0ff */
[----:B0-----:R-:W-:Y:S01]  /*c9b70*/  PRMT R19, R4, 0x7770, RZ ;  /* 0x0000777004137816 */ /* 0x001fe200000000ff */
[----:B------:R-:W4:Y:S10]  /*c9b80*/  LDL.LU R10, [R1+0x44] ;  /* 0x00004400010a7983 */ /* 0x000f340000300800 */
[----:B------:R0:W-:Y:S04]  /*c9b90*/  @P3 STG.E.U8 desc[UR6][R12.64], R19 ;  /* 0x000000130c003986 */ /* 0x0001e8000c101106 */
[----:B0-----:R-:W4:Y:S04]  /*c9ba0*/  LDL.LU.64 R12, [R1+0x420] ;  /* 0x00042000010c7983 */ /* 0x001f280000300a00 */
[----:B------:R-:W4:Y:S01]  /*c9bb0*/  LDL.LU.64 R20, [R1+0x900] ;  /* 0x0009000001147983 */ /* 0x000f220000300a00 */
[----:B------:R-:W-:-:S02]  /*c9bc0*/  LOP3.LUT P3, RZ, R18, 0x8000000, RZ, 0xc0, !PT ;  /* 0x0800000012ff7812 */ /* 0x000fc4000786c0ff */
[----:B------:R-:W-:-:S11]  /*c9bd0*/  PRMT R19, R4, 0x7771, RZ ;  /* 0x0000777104137816 */ /* 0x000fd600000000ff */
[----:B------:R0:W-:Y:S01]  /*c9be0*/  @P3 STG.E.U8 desc[UR6][R26.64], R19 ;  /* 0x000000131a003986 */ /* 0x0001e2000c101106 */
[----:B------:R-:W-:-:S03]  /*c9bf0*/  LOP3.LUT P3, RZ, R18, 0x4000000, RZ, 0xc0, !PT ;  /* 0x0400000012ff7812 */ /* 0x000fc6000786c0ff */
[----:B0-----:R-:W4:Y:S01]  /*c9c00*/  LDL.LU.64 R26, [R1+0x8f8] ;  /* 0x0008f800011a7983 */ /* 0x001f220000300a00 */
[----:B------:R-:W-:-:S03]  /*c9c10*/  PRMT R19, R4, 0x7772, RZ ;  /* 0x0000777204137816 */ /* 0x000fc600000000ff */
[----:B------:R-:W4:Y:S06]  /*c9c20*/  LDL R29, [R1+0xda4] ;  /* 0x000da400011d7983 */ /* 0x000f2c0000100800 */
[----:B------:R0:W-:Y:S01]  /*c9c30*/  @P3 STG.E.U8 desc[UR6][R14.64], R19 ;  /* 0x000000130e003986 */ /* 0x0001e2000c101106 */
[----:B------:R-:W-:-:S03]  /*c9c40*/  LOP3.LUT P3, RZ, R18, 0x2000000, RZ, 0xc0, !PT ;  /* 0x0200000012ff7812 */ /* 0x000fc6000786c0ff */
[----:B0-----:R-:W4:Y:S01]  /*c9c50*/  LDL.LU.64 R14, [R1+0x418] ;  /* 0x00041800010e7983 */ /* 0x001f220000300a00 */
[----:B------:R-:W-:-:S03]  /*c9c60*/  PRMT R19, R4, 0x7773, RZ ;  /* 0x0000777304137816 */ /* 0x000fc600000000ff */
[----:B------:R-:W4:Y:S04]  /*c9c70*/  LDL.LU R4, [R1+0x48] ;  /* 0x0000480001047983 */ /* 0x000f280000300800 */
[----:B------:R-:W4:Y:S01]  /*c9c80*/  LDL.LU.64 R22, [R1+0x410] ;  /* 0x0004100001167983 */ /* 0x000f220000300a00 */
[----:B------:R-:W-:-:S03]  /*c9c90*/  LOP3.LUT P6, RZ, R17, 0x400, RZ, 0xc0, !PT ;  /* 0x0000040011ff7812 */ /* 0x000fc600078cc0ff */
[----:B--2---:R5:W-:Y:S01]  /*c9ca0*/  @P3 STG.E.U8 desc[UR6][R8.64], R19 ;  /* 0x0000001308003986 */ /* 0x004be2000c101106 */
[C---:B------:R-:W-:Y:S02]  /*c9cb0*/  LOP3.LUT P3, RZ, R18.reuse, 0x1000000, RZ, 0xc0, !PT ;  /* 0x0100000012ff7812 */ /* 0x040fe4000786c0ff */
[----:B-----5:R-:W-:Y:S01]  /*c9cc0*/  PRMT R19, R5, 0x7770, RZ ;  /* 0x0000777005137816 */ /* 0x020fe200000000ff */
[----:B------:R-:W2:Y:S10]  /*c9cd0*/  LDL.LU.64 R8, [R1+0x8f0] ;  /* 0x0008f00001087983 */ /* 0x000eb40000300a00 */
[----:B---3--:R0:W-:Y:S01]  /*c9ce0*/  @P3 STG.E.U8 desc[UR6][R2.64], R19 ;  /* 0x0000001302003986 */ /* 0x0081e2000c101106 */
[----:B------:R-:W-:-:S02]  /*c9cf0*/  LOP3.LUT P3, RZ, R18, 0x800000, RZ, 0xc0, !PT ;  /* 0x0080000012ff7812 */ /* 0x000fc4000786c0ff */
[C---:B0-----:R-:W-:Y:S01]  /*c9d00*/  PRMT R19, R5.reuse, 0x7771, RZ ;  /* 0x0000777105137816 */ /* 0x041fe200000000ff */
[----:B------:R-:W3:Y:S04]  /*c9d10*/  LDL.LU.64 R2, [R1+0x3008] ;  /* 0x0030080001027983 */ /* 0x000ee80000300a00 */
[----:B------:R-:W5:Y:S06]  /*c9d20*/  LDL R11, [R1+0xda8] ;  /* 0x000da800010b7983 */ /* 0x000f6c0000100800 */
[----:B----4-:R0:W-:Y:S04]  /*c9d30*/  @P3 STG.E.U8 desc[UR6][R6.64], R19 ;  /* 0x0000001306003986 */ /* 0x0101e8000c101106 */
[----:B0-----:R-:W4:Y:S01]  /*c9d40*/  LDL.LU.64 R6, [R1+0x408] ;  /* 0x0004080001067983 */ /* 0x001f220000300a00 */
[----:B------:R-:W-:-:S05]  /*c9d50*/  PRMT R19, R5, 0x7772, RZ ;  /* 0x0000777205137816 */ /* 0x000fca00000000ff */
[----:B------:R0:W-:Y:S04]  /*c9d60*/  @P6 STG.E.U8 desc[UR6][R24.64], R19 ;  /* 0x0000001318006986 */ /* 0x0001e8000c101106 */
[----:B0-----:R-:W3:Y:S01]  /*c9d70*/  LDL.LU.64 R24, [R1+0x8e8] ;  /* 0x0008e80001187983 */ /* 0x001ee20000300a00 */
[----:B------:R-:W-:Y:S02]  /*c9d80*/  LOP3.LUT P6, RZ, R18, 0x400000, RZ, 0xc0, !PT ;  /* 0x0040000012ff7812 */ /* 0x000fe400078cc0ff */
[----:B------:R-:W-:Y:S02]  /*c9d90*/  PRMT R19, R5, 0x7773, RZ ;  /* 0x0000777305137816 */ /* 0x000fe400000000ff */
[----:B------:R-:W-:-:S09]  /*c9da0*/  LOP3.LUT P0, RZ, R17, 0x40, RZ, 0xc0, !PT ;  /* 0x0000004011ff7812 */ /* 0x000fd2000780c0ff */
[----:B------:R0:W-:Y:S01]  /*c9db0*/  @P6 STG.E.U8 desc[UR6][R12.64], R19 ;  /* 0x000000130c006986 */ /* 0x0001e2000c101106 */
[----:B------:R-:W-:Y:S02]  /*c9dc0*/  LOP3.LUT P6, RZ, R18, 0x200000, RZ, 0xc0, !PT ;  /* 0x0020000012ff7812 */ /* 0x000fe400078cc0ff */
[C---:B0-----:R-:W-:Y:S01]  /*c9dd0*/  PRMT R19, R10.reuse, 0x7770, RZ ;  /* 0x000077700a137816 */ /* 0x041fe200000000ff */
[----:B------:R-:W3:Y:S10]  /*c9de0*/  LDL.LU.64 R12, [R1+0x3000] ;  /* 0x00300000010c7983 */ /* 0x000ef40000300a00 */
[----:B------:R0:W-:Y:S04]  /*c9df0*/  @P6 STG.E.U8 desc[UR6][R20.64], R19 ;  /* 0x0000001314006986 */ /* 0x0001e8000c101106 */
[----:B0-----:R-:W3:Y:S01]  /*c9e00*/  LDL.LU.64 R20, [R1+0x8e0] ;  /* 0x0008e00001147983 */ /* 0x001ee20000300a00 */
[----:B------:R-:W-:-:S03]  /*c9e10*/  PRMT R19, R10, 0x7771, RZ ;  /* 0x000077710a137816 */ /* 0x000fc600000000ff */
[----:B------:R-:W3:Y:S01]  /*c9e20*/  LDL.LU R5, [R1+0x4c] ;  /* 0x00004c0001057983 */ /* 0x000ee20000300800 */
[----:B------:R-:W-:-:S03]  /*c9e30*/  LOP3.LUT P5, RZ, R17, 0x10, RZ, 0xc0, !PT ;  /* 0x0000001011ff7812 */ /* 0x000fc600078ac0ff */
[----:B------:R0:W-:Y:S01]  /*c9e40*/  @P0 STG.E.U8 desc[UR6][R26.64], R19 ;  /* 0x000000131a000986 */ /* 0x0001e2000c101106 */
[----:B------:R-:W-:-:S03]  /*c9e50*/  LOP3.LUT P1, RZ, R17, 0x8, RZ, 0xc0, !PT ;  /* 0x0000000811ff7812 */ /* 0x000fc6000782c0ff */
[----:B0-----:R-:W3:Y:S01]  /*c9e60*/  LDL.LU.64 R26, [R1+0x400] ;  /* 0x00040000011a7983 */ /* 0x001ee20000300a00 */
[----:B------:R-:W-:-:S05]  /*c9e70*/  PRMT R19, R10, 0x7772, RZ ;  /* 0x000077720a137816 */ /* 0x000fca00000000ff */
[----:B------:R0:W-:Y:S01]  /*c9e80*/  @P5 STG.E.U8 desc[UR6][R14.64], R19 ;  /* 0x000000130e005986 */ /* 0x0001e2000c101106 */
[----:B------:R-:W-:Y:S02]  /*c9e90*/  LOP3.LUT P2, RZ, R17, 0x4, RZ, 0xc0, !PT ;  /* 0x0000000411ff7812 */ /* 0x000fe4000784c0ff */
[----:B0-----:R-:W-:Y:S01]  /*c9ea0*/  PRMT R19, R10, 0x7773, RZ ;  /* 0x000077730a137816 */ /* 0x001fe200000000ff */
[----:B------:R-:W3:Y:S04]  /*c9eb0*/  LDL.LU.64 R14, [R1+0x2ff8] ;  /* 0x002ff800010e7983 */ /* 0x000ee80000300a00 */
[----:B------:R0:W-:Y:S04]  /*c9ec0*/  @P1 STG.E.U8 desc[UR6][R22.64], R19 ;  /* 0x0000001316001986 */ /* 0x0001e8000c101106 */
[----:B0-----:R-:W3:Y:S01]  /*c9ed0*/  LDL.LU.64 R22, [R1+0x3f8] ;  /* 0x0003f80001167983 */ /* 0x001ee20000300a00 */
[----:B------:R-:W-:-:S02]  /*c9ee0*/  PRMT R19, R4, 0x7770, RZ ;  /* 0x0000777004137816 */ /* 0x000fc400000000ff */
[----:B------:R-:W-:-:S04]  /*c9ef0*/  LOP3.LUT P4, RZ, R17, 0x1, RZ, 0xc0, !PT ;  /* 0x0000000111ff7812 */ /* 0x000fc8000788c0ff */
[----:B------:R-:W-:Y:S01]  /*c9f00*/  ISETP.LT.AND P1, PT, R29, UR8, !P4 ;  /* 0x000000081d007c0c */ /* 0x000fe2000e721270 */
[----:B------:R-:W5:Y:S01]  /*c9f10*/  LDCU UR8, c[0x0][0x398] ;  /* 0x00007300ff0877ac */ /* 0x000f620008000800 */
[----:B------:R-:W-:Y:S01]  /*c9f20*/  LOP3.LUT P6, RZ, R18, 0x100000, RZ, 0xc0, !PT ;  /* 0x0010000012ff7812 */ /* 0x000fe200078cc0ff */
[----:B--2---:R0:W-:Y:S04]  /*c9f30*/  @P2 STG.E.U8 desc[UR6][R8.64], R19 ;  /* 0x0000001308002986 */ /* 0x0041e8000c101106 */
[----:B0-----:R-:W2:Y:S01]  /*c9f40*/  LDL.LU.64 R8, [R1+0x8d8] ;  /* 0x0008d80001087983 */ /* 0x001ea20000300a00 */
[----:B------:R-:W-:-:S05]  /*c9f50*/  PRMT R19, R4, 0x7771, RZ ;  /* 0x0000777104137816 */ /* 0x000fca00000000ff */
[----:B----4-:R0:W-:Y:S01]  /*c9f60*/  @P1 STG.E.U8 desc[UR6][R6.64], R19 ;  /* 0x0000001306001986 */ /* 0x0101e2000c101106 */
[----:B-----5:R-:W-:Y:S01]  /*c9f70*/  ISETP.LT.AND P1, PT, R11, UR8, !P6 ;  /* 0x000000080b007c0c */ /* 0x020fe2000f721270 */
[----:B------:R-:W1:Y:S02]  /*c9f80*/  LDCU UR8, c[0x0][0x398] ;  /* 0x00007300ff0877ac */ /* 0x000e640008000800 */
[----:B0-----:R-:W4:Y:S01]  /*c9f90*/  LDL.LU.64 R6, [R1+0x3f0] ;  /* 0x0003f00001067983 */ /* 0x001f220000300a00 */
[----:B------:R-:W-:-:S03]  /*c9fa0*/  PRMT R19, R4, 0x7772, RZ ;  /* 0x0000777204137816 */ /* 0x000fc600000000ff */
[----:B------:R-:W5:Y:S06]  /*c9fb0*/  LDL.LU R10, [R1+0x30] ;  /* 0x00003000010a7983 */ /* 0x000f6c0000300800 */
[----:B---3--:R0:W-:Y:S04]  /*c9fc0*/  @P1 STG.E.U8 desc[UR6][R24.64], R19 ;  /* 0x0000001318001986 */ /* 0x0081e8000c101106 */
[----:B0-----:R-:W3:Y:S01]  /*c9fd0*/  LDL.LU.64 R24, [R1+0x8d0] ;  /* 0x0008d00001187983 */ /* 0x001ee20000300a00 */
[----:B-1----:R-:W-:Y:S01]  /*c9fe0*/  ISETP.LT.AND P6, PT, R29, UR8, !P6 ;  /* 0x000000081d007c0c */ /* 0x002fe2000f7c1270 */
[----:B------:R-:W0:Y:S01]  /*c9ff0*/  LDCU UR8, c[0x0][0x398] ;  /* 0x00007300ff0877ac */ /* 0x000e220008000800 */
[----:B------:R-:W-:-:S02]  /*ca000*/  PRMT R19, R4, 0x7773, RZ ;  /* 0x0000777304137816 */ /* 0x000fc400000000ff */
[C---:B------:R-:W-:Y:S02]  /*ca010*/  LOP3.LUT P3, RZ, R17.reuse, 0x2, RZ, 0xc0, !PT ;  /* 0x0000000211ff7812 */ /* 0x040fe4000786c0ff */
[----:B------:R-:W-:-:S07]  /*ca020*/  LOP3.LUT P0, RZ, R17, 0x20, RZ, 0xc0, !PT ;  /* 0x0000002011ff7812 */ /* 0x000fce000780c0ff */
[----:B------:R1:W-:Y:S01]  /*ca030*/  @P6 STG.E.U8 desc[UR6][R20.64], R19 ;  /* 0x0000001314006986 */ /* 0x0003e2000c101106 */
[----:B0-----:R-:W-:Y:S01]  /*ca040*/  ISETP.LT.AND P6, PT, R11, UR8, !P3 ;  /* 0x000000080b007c0c */ /* 0x001fe2000dfc1270 */
[----:B------:R-:W0:Y:S02]  /*ca050*/  LDCU UR8, c[0x0][0x398] ;  /* 0x00007300ff0877ac */ /* 0x000e240008000800 */
[----:B-1----:R-:W3:Y:S01]  /*ca060*/  LDL.LU.64 R20, [R1+0x8c8] ;  /* 0x0008c80001147983 */ /* 0x002ee20000300a00 */
[----:B------:R-:W-:-:S09]  /*ca070*/  PRMT R19, R5, 0x7770, RZ ;  /* 0x0000777005137816 */ /* 0x000fd200000000ff */
        /* <DEDUP_REMOVED lines=9> */
[----:B------:R-:W-:-:S03]  /*ca110*/  PRMT R19, R5, 0x7772, RZ ;  /* 0x0000777205137816 */ /* 0x000fc600000000ff */
[----:B------:R-:W3:Y:S01]  /*ca120*/  LDL.LU R4, [R1+0x34] ;  /* 0x0000340001047983 */ /* 0x000ee20000300800 */
[----:B------:R-:W-:-:S05]  /*ca130*/  LOP3.LUT P2, RZ, R17, 0x200, RZ, 0xc0, !PT ;  /* 0x0000020011ff7812 */ /* 0x000fca000784c0ff */
[----:B--2---:R1:W-:Y:S01]  /*ca140*/  @P6 STG.E.U8 desc[UR6][R8.64], R19 ;  /* 0x0000001308006986 */ /* 0x0043e2000c101106 */
[----:B0-----:R-:W-:Y:S01]  /*ca150*/  ISETP.LT.AND P6, PT, R29, UR8, !P0 ;  /* 0x000000081d007c0c */ /* 0x001fe2000c7c1270 */
[----:B------:R-:W0:Y:S02]  /*ca160*/  LDCU UR8, c[0x0][0x398] ;  /* 0x00007300ff0877ac */ /* 0x000e240008000800 */
[----:B-1----:R-:W2:Y:S01]  /*ca170*/  LDL.LU.64 R8, [R1+0x8c0] ;  /* 0x0008c00001087983 */ /* 0x002ea20000300a00 */
[----:B------:R-:W-:-:S09]  /*ca180*/  PRMT R19, R5, 0x7773, RZ ;  /* 0x0000777305137816 */ /* 0x000fd200000000ff */
[----:B----4-:R1:W-:Y:S01]  /*ca190*/  @P6 STG.E.U8 desc[UR6][R6.64], R19 ;  /* 0x0000001306006986 */ /* 0x0103e2000c101106 */
[----:B0-----:R-:W-:Y:S01]  /*ca1a0*/  ISETP.LT.AND P6, PT, R11, UR8, !P2 ;  /* 0x000000080b007c0c */ /* 0x001fe2000d7c1270 */
[----:B------:R-:W0:Y:S02]  /*ca1b0*/  LDCU UR8, c[0x0][0x398] ;  /* 0x00007300ff0877ac */ /* 0x000e240008000800 */
[----:B-1----:R-:W4:Y:S01]  /*ca1c0*/  LDL.LU.64 R6, [R1+0x3d8] ;  /* 0x0003d80001067983 */ /* 0x002f220000300a00 */
[----:B-----5:R-:W-:-:S09]  /*ca1d0*/  PRMT R19, R10, 0x7770, RZ ;  /* 0x000077700a137816 */ /* 0x020fd200000000ff */
[----:B---3--:R1:W-:Y:S04]  /*ca1e0*/  @P6 STG.E.U8 desc[UR6][R24.64], R19 ;  /* 0x0000001318006986 */ /* 0x0083e8000c101106 */
[----:B-1----:R-:W3:Y:S01]  /*ca1f0*/  LDL.LU.64 R24, [R1+0x8b8] ;  /* 0x0008b80001187983 */ /* 0x002ee20000300a00 */
[----:B0-----:R-:W-:Y:S01]  /*ca200*/  ISETP.LT.AND P6, PT, R29, UR8, !P2 ;  /* 0x000000081d007c0c */ /* 0x001fe2000d7c1270 */
[----:B------:R-:W0:Y:S01]  /*ca210*/  LDCU UR8, c[0x0][0x398] ;  /* 0x00007300ff0877ac */ /* 0x000e220008000800 */
[----:B------:R-:W-:Y:S02]  /*ca220*/  PRMT R19, R10, 0x7771, RZ ;  /* 0x000077710a137816 */ /* 0x000fe400000000ff */
[C---:B------:R-:W-:Y:S02]  /*ca230*/  LOP3.LUT P4, RZ, R17.reuse, 0x1000, RZ, 0xc0, !PT ;  /* 0x0000100011ff7812 */ /* 0x040fe4000788c0ff */
[----:B------:R-:W-:-:S07]  /*ca240*/  LOP3.LUT P3, RZ, R17, 0x8000, RZ, 0xc0, !PT ;  /* 0x0000800011ff7812 */ /* 0x000fce000786c0ff */
[----:B------:R1:W-:Y:S01]  /*ca250*/  @P6 STG.E.U8 desc[UR6][R20.64], R19 ;  /* 0x0000001314006986 */ /* 0x0003e2000c101106 */
[----:B0-----:R-:W-:Y:S01]  /*ca260*/  ISETP.LT.AND P6, PT, R11, UR8, !P4 ;  /* 0x000000080b007c0c */ /* 0x001fe2000e7c1270 */
[----:B------:R-:W0:Y:S02]  /*ca270*/  LDCU UR8, c[0x0][0x398] ;  /* 0x00007300ff0877ac */ /* 0x000e240008000800 */
[----:B-1----:R-:W5:Y:S01]  /*ca280*/  LDL.LU.64 R20, [R1+0x8b0] ;  /* 0x0008b00001147983 */ /* 0x002f620000300a00 */
[----:B------:R-:W-:-:S03]  /*ca290*/  PRMT R19, R10, 0x7772, RZ ;  /* 0x000077720a137816 */ /* 0x000fc600000000ff */
[----:B------:R-:W5:Y:S06]  /*ca2a0*/  LDL.LU R5, [R1+0x38] ;  /* 0x0000380001057983 */ /* 0x000f6c0000300800 */
[----:B------:R1:W-:Y:S01]  /*ca2b0*/  @P6 STG.E.U8 desc[UR6][R26.64], R19 ;  /* 0x000000131a006986 */ /* 0x0003e2000c101106 */
[----:B0-----:R-:W-:Y:S01]  /*ca2c0*/  ISETP.LT.AND P6, PT, R29, UR8, !P4 ;  /* 0x000000081d007c0c */ /* 0x001fe2000e7c1270 */
[----:B------:R-:W0:Y:S02]  /*ca2d0*/  LDCU UR8, c[0x0][0x398] ;  /* 0x00007300ff0877ac */ /* 0x000e240008000800 */
[----:B-1----:R-:W5:Y:S01]  /*ca2e0*/  LDL.LU.64 R26, [R1+0x3d0] ;  /* 0x0003d000011a7983 */ /* 0x002f620000300a00 */
[----:B------:R-:W-:-:S09]  /*ca2f0*/  PRMT R19, R10, 0x7773, RZ ;  /* 0x000077730a137816 */ /* 0x000fd200000000ff */
[----:B------:R1:W-:Y:S01]  /*ca300*/  @P6 STG.E.U8 desc[UR6][R22.64], R19 ;  /* 0x0000001316006986 */ /* 0x0003e2000c101106 */
[----:B0-----:R-:W-:Y:S01]  /*ca310*/  ISETP.LT.AND P6, PT, R11, UR8, !P3 ;  /* 0x000000080b007c0c */ /* 0x001fe2000dfc1270 */
[----:B------:R-:W0:Y:S02]  /*ca320*/  LDCU UR8, c[0x0][0x398] ;  /* 0x00007300ff0877ac */ /* 0x000e240008000800 */
[----:B-1----:R-:W5:Y:S01]  /*ca330*/  LDL.LU.64 R22, [R1+0x3c8] ;  /* 0x0003c80001167983 */ /* 0x002f620000300a00 */
[----:B------:R-:W-:Y:S02]  /*ca340*/  PRMT R19, R4, 0x7770, RZ ;  /* 0x0000777004137816 */ /* 0x000fe400000000ff */
[----:B------:R-:W-:-:S07]  /*ca350*/  LOP3.LUT P0, RZ, R17, 0x10000, RZ, 0xc0, !PT ;  /* 0x0001000011ff7812 */ /* 0x000fce000780c0ff */
        /* <DEDUP_REMOVED lines=9> */
[----:B------:R-:W-:-:S03]  /*ca3f0*/  PRMT R19, R4, 0x7772, RZ ;  /* 0x0000777204137816 */ /* 0x000fc600000000ff */
[----:B------:R-:W4:Y:S06]  /*ca400*/  LDL.LU R10, [R1+0x3c] ;  /* 0x00003c00010a7983 */ /* 0x000f2c0000300800 */
[----:B---3--:R1:W-:Y:S04]  /*ca410*/  @P6 STG.E.U8 desc[UR6][R24.64], R19 ;  /* 0x0000001318006986 */ /* 0x0083e8000c101106 */
[----:B-1----:R-:W3:Y:S01]  /*ca420*/  LDL.LU.64 R24, [R1+0x8a0] ;  /* 0x0008a00001187983 */ /* 0x002ee20000300a00 */
[----:B0-----:R-:W-:Y:S01]  /*ca430*/  ISETP.LT.AND P6, PT, R29, UR8, !P0 ;  /* 0x000000081d007c0c */ /* 0x001fe2000c7c1270 */
[----:B------:R-:W0:Y:S01]  /*ca440*/  LDCU UR8, c[0x0][0x398] ;  /* 0x00007300ff0877ac */ /* 0x000e220008000800 */
[----:B------:R-:W-:-:S02]  /*ca450*/  PRMT R19, R4, 0x7773, RZ ;  /* 0x0000777304137816 */ /* 0x000fc400000000ff */
[C---:B------:R-:W-:Y:S02]  /*ca460*/  LOP3.LUT P2, RZ, R17.reuse, 0x80000, RZ, 0xc0, !PT ;  /* 0x0008000011ff7812 */ /* 0x040fe4000784c0ff */
[----:B------:R-:W-:-:S07]  /*ca470*/  LOP3.LUT P4, RZ, R17, 0x200000, RZ, 0xc0, !PT ;  /* 0x0020000011ff7812 */ /* 0x000fce000788c0ff */
[----:B-----5:R1:W-:Y:S01]  /*ca480*/  @P6 STG.E.U8 desc[UR6][R20.64], R19 ;  /* 0x0000001314006986 */ /* 0x0203e2000c101106 */
[----:B0-----:R-:W-:Y:S01]  /*ca490*/  ISETP.LT.AND P6, PT, R11, UR8, !P2 ;  /* 0x000000080b007c0c */ /* 0x001fe2000d7c1270 */
[----:B------:R-:W0:Y:S01]  /*ca4a0*/  LDCU UR8, c[0x0][0x398] ;  /* 0x00007300ff0877ac */ /* 0x000e220008000800 */
[----:B-1----:R-:W-:Y:S01]  /*ca4b0*/  PRMT R19, R5, 0x7770, RZ ;  /* 0x0000777005137816 */ /* 0x002fe200000000ff */
[----:B------:R-:W5:Y:S10]  /*ca4c0*/  LDL.LU.64 R20, [R1+0x898] ;  /* 0x0008980001147983 */ /* 0x000f740000300a00 */
[----:B------:R1:W-:Y:S01]  /*ca4d0*/  @P6 STG.E.U8 desc[UR6][R26.64], R19 ;  /* 0x000000131a006986 */ /* 0x0003e2000c101106 */
        /* <DEDUP_REMOVED lines=8> */
[----:B------:R-:W5:Y:S01]  /*ca560*/  LDL.LU.64 R22, [R1+0x3b0] ;  /* 0x0003b00001167983 */ /* 0x000f620000300a00 */
[----:B------:R-:W-:-:S03]  /*ca570*/  LOP3.LUT P3, RZ, R17, 0x800000, RZ, 0xc0, !PT ;  /* 0x0080000011ff7812 */ /* 0x000fc6000786c0ff */
[----:B------:R-:W5:Y:S06]  /*ca580*/  LDL.LU R4, [R1+0x20] ;  /* 0x0000200001047983 */ /* 0x000f6c0000300800 */
[----:B--2---:R1:W-:Y:S01]  /*ca590*/  @P6 STG.E.U8 desc[UR6][R8.64], R19 ;  /* 0x0000001308006986 */ /* 0x0043e2000c101106 */
[----:B0-----:R-:W-:Y:S01]  /*ca5a0*/  ISETP.LT.AND P6, PT, R29, UR8, !P4 ;  /* 0x000000081d007c0c */ /* 0x001fe2000e7c1270 */
[----:B------:R-:W0:Y:S01]  /*ca5b0*/  LDCU UR8, c[0x0][0x398] ;  /* 0x00007300ff0877ac */ /* 0x000e220008000800 */
[----:B-1----:R-:W-:Y:S01]  /*ca5c0*/  PRMT R19, R5, 0x7773, RZ ;  /* 0x0000777305137816 */ /* 0x002fe200000000ff */
[----:B------:R-:W2:Y:S04]  /*ca5d0*/  LDL.LU.64 R8, [R1+0x2ff0] ;  /* 0x002ff00001087983 */ /* 0x000ea80000300a00 */
[----:B------:R-:W2:Y:S06]  /*ca5e0*/  LDL.LU.64 R28, [R1+0x890] ;  /* 0x00089000011c7983 */ /* 0x000eac0000300a00 */
[----:B----4-:R1:W-:Y:S01]  /*ca5f0*/  @P6 STG.E.U8 desc[UR6][R6.64], R19 ;  /* 0x0000001306006986 */ /* 0x0103e2000c101106 */
[----:B0-----:R-:W-:Y:S01]  /*ca600*/  ISETP.LT.AND P6, PT, R11, UR8, !P3 ;  /* 0x000000080b007c0c */ /* 0x001fe2000dfc1270 */
[----:B------:R-:W0:Y:S01]  /*ca610*/  LDCU UR8, c[0x0][0x398] ;  /* 0x00007300ff0877ac */ /* 0x000e220008000800 */
[----:B-1----:R-:W-:Y:S01]  /*ca620*/  PRMT R19, R10, 0x7770, RZ ;  /* 0x000077700a137816 */ /* 0x002fe200000000ff */
[----:B------:R-:W4:Y:S10]  /*ca630*/  LDL.LU.64 R6, [R1+0x3a8] ;  /* 0x0003a80001067983 */ /* 0x000f340000300a00 */
[----:B---3--:R1:W-:Y:S04]  /*ca640*/  @P6 STG.E.U8 desc[UR6][R24.64], R19 ;  /* 0x0000001318006986 */ /* 0x0083e8000c101106 */
[----:B-1----:R-:W3:Y:S04]  /*ca650*/  LDL.LU.64 R24, [R1+0x888] ;  /* 0x0008880001187983 */ /* 0x002ee80000300a00 */
[----:B------:R-:W0:Y:S01]  /*ca660*/  LDL.LU R19, [R1+0xda4] ;  /* 0x000da40001137983 */ /* 0x000e220000300800 */
[----:B------:R-:W-:-:S02]  /*ca670*/  LOP3.LUT P0, RZ, R17, 0x2000000, RZ, 0xc0, !PT ;  /* 0x0200000011ff7812 */ /* 0x000fc4000780c0ff */
[C---:B------:R-:W-:Y:S02]  /*ca680*/  LOP3.LUT P2, RZ, R17.reuse, 0x8000000, RZ, 0xc0, !PT ;  /* 0x0800000011ff7812 */ /* 0x040fe4000784c0ff */
[----:B------:R-:W-:Y:S02]  /*ca690*/  LOP3.LUT P4, RZ, R17, 0x20000000, RZ, 0xc0, !PT ;  /* 0x2000000011ff7812 */ /* 0x000fe4000788c0ff */
[----:B0-----:R-:W-:Y:S01]  /*ca6a0*/  ISETP.LT.AND P6, PT, R19, UR8, !P3 ;  /* 0x0000000813007c0c */ /* 0x001fe2000dfc1270 */
[----:B------:R-:W0:Y:S01]  /*ca6b0*/  LDCU UR8, c[0x0][0x398] ;  /* 0x00007300ff0877ac */ /* 0x000e220008000800 */
[----:B------:R-:W-:Y:S02]  /*ca6c0*/  LOP3.LUT P3, RZ, R17, 0x80000000, RZ, 0xc0, !PT ;  /* 0x8000000011ff7812 */ /* 0x000fe4000786c0ff */
[----:B------:R-:W-:-:S09]  /*ca6d0*/  PRMT R17, R10, 0x7771, RZ ;  /* 0x000077710a117816 */ /* 0x000fd200000000ff */
[----:B-----5:R1:W-:Y:S01]  /*ca6e0*/  @P6 STG.E.U8 desc[UR6][R20.64], R17 ;  /* 0x0000001114006986 */ /* 0x0203e2000c101106 */
        /* <DEDUP_REMOVED lines=14> */
[----:B------:R-:W-:-:S09]  /*ca7d0*/  PRMT R17, R4, 0x7770, RZ ;  /* 0x0000777004117816 */ /* 0x000fd200000000ff */
        /* <DEDUP_REMOVED lines=32> */
[----:B------:R-:W-:-:S03]  /*ca9e0*/  PRMT R17, R5, 0x7772, RZ ;  /* 0x0000777205117816 */ /* 0x000fc600000000ff */
[----:B------:R-:W5:Y:S06]  /*ca9f0*/  LDL.LU R4, [R1+0x2c] ;  /* 0x00002c0001047983 */ /* 0x000f6c0000300800 */
        /* <DEDUP_REMOVED lines=9> */
[----:B------:R-:W-:-:S09]  /*caa90*/  PRMT R17, R10, 0x7770, RZ ;  /* 0x000077700a117816 */ /* 0x000fd200000000ff */
[----:B---3--:R1:W-:Y:S04]  /*caaa0*/  @P6 STG.E.U8 desc[UR6][R24.64], R17 ;  /* 0x0000001118006986 */ /* 0x0083e8000c101106 */
[----:B-1----:R-:W3:Y:S01]  /*caab0*/  LDL.LU.64 R24, [R1+0x858] ;  /* 0x0008580001187983 */ /* 0x002ee20000300a00 */
[----:B0-----:R-:W-:Y:S01]  /*caac0*/  ISETP.LT.AND P6, PT, R19, UR8, !P2 ;  /* 0x0000000813007c0c */ /* 0x001fe2000d7c1270 */
[----:B------:R-:W0:Y:S01]  /*caad0*/  LDCU UR8, c[0x0][0x398] ;  /* 0x00007300ff0877ac */ /* 0x000e220008000800 */
[----:B------:R-:W-:Y:S02]  /*caae0*/  PRMT R17, R10, 0x7771, RZ ;  /* 0x000077710a117816 */ /* 0x000fe400000000ff */
[C---:B------:R-:W-:Y:S02]  /*caaf0*/  LOP3.LUT P4, RZ, R16.reuse, 0x40, RZ, 0xc0, !PT ;  /* 0x0000004010ff7812 */ /* 0x040fe4000788c0ff */
[----:B------:R-:W-:-:S02]  /*cab00*/  LOP3.LUT P3, RZ, R16, 0x200, RZ, 0xc0, !PT ;  /* 0x0000020010ff7812 */ /* 0x000fc4000786c0ff */
[----:B------:R-:W-:-:S05]  /*cab10*/  LOP3.LUT P0, RZ, R16, 0x800, RZ, 0xc0, !PT ;  /* 0x0000080010ff7812 */ /* 0x000fca000780c0ff */
        /* <DEDUP_REMOVED lines=33> */
[C---:B------:R-:W-:Y:S02]  /*cad30*/  LOP3.LUT P4, RZ, R16.reuse, 0x8000, RZ, 0xc0, !PT ;  /* 0x0000800010ff7812 */ /* 0x040fe4000788c0ff */
[----:B------:R-:W-:-:S05]  /*cad40*/  LOP3.LUT P3, RZ, R16, 0x20000, RZ, 0xc0, !PT ;  /* 0x0002000010ff7812 */ /* 0x000fca000786c0ff */
        /* <DEDUP_REMOVED lines=33> */
[C---:B------:R-:W-:Y:S02]  /*caf60*/  LOP3.LUT P4, RZ, R16.reuse, 0x1000000, RZ, 0xc0, !PT ;  /* 0x0100000010ff7812 */ /* 0x040fe4000788c0ff */
[----:B------:R-:W-:-:S03]  /*caf70*/  LOP3.LUT P3, RZ, R16, 0x8000000, RZ, 0xc0, !PT ;  /* 0x0800000010ff7812 */ /* 0x000fc6000786c0ff */
        /* <DEDUP_REMOVED lines=21> */
[C---:B------:R-:W-:Y:S02]  /*cb0d0*/  LOP3.LUT P0, RZ, R16.reuse, 0x10000000, RZ, 0xc0, !PT ;  /* 0x1000000010ff7812 */ /* 0x040fe4000780c0ff */
[----:B------:R-:W-:Y:S02]  /*cb0e0*/  LOP3.LUT P2, RZ, R16, 0x80000000, RZ, 0xc0, !PT ;  /* 0x8000000010ff7812 */ /* 0x000fe4000784c0ff */
[----:B------:R-:W-:-:S05]  /*cb0f0*/  PRMT R16, R4, 0x7771, RZ ;  /* 0x0000777104107816 */ /* 0x000fca00000000ff */
[----:B----4-:R1:W-:Y:S01]  /*cb100*/  @P6 STG.E.U8 desc[UR6][R6.64], R16 ;  /* 0x0000001006006986 */ /* 0x0103e2000c101106 */
[----:B0-----:R-:W-:Y:S01]  /*cb110*/  ISETP.LT.AND P6, PT, R11, UR8, !P4 ;  /* 0x000000080b007c0c */ /* 0x001fe2000e7c1270 */
[----:B------:R-:W0:Y:S02]  /*cb120*/  LDCU UR8, c[0x0][0x398] ;  /* 0x00007300ff0877ac */ /* 0x000e240008000800 */
[----:B-1----:R-:W4:Y:S01]  /*cb130*/  LDL.LU.64 R6, [R1+0x330] ;  /* 0x0003300001067983 */ /* 0x002f220000300a00 */
[----:B------:R-:W-:-:S03]  /*cb140*/  PRMT R16, R4, 0x7772, RZ ;  /* 0x0000777204107816 */ /* 0x000fc600000000ff */
[----:B------:R-:W4:Y:S06]  /*cb150*/  LDL.LU R17, [R1] ;  /* 0x0000000001117983 */ /* 0x000f2c0000300800 */
[----:B---3--:R1:W-:Y:S04]  /*cb160*/  @P6 STG.E.U8 desc[UR6][R24.64], R16 ;  /* 0x0000001018006986 */ /* 0x0083e8000c101106 */
[----:B-1----:R-:W3:Y:S01]  /*cb170*/  LDL.LU.64 R24, [R1+0x578] ;  /* 0x0005780001187983 */ /* 0x002ee20000300a00 */
[----:B0-----:R-:W-:Y:S01]  /*cb180*/  ISETP.LT.AND P6, PT, R19, UR8, !P4 ;  /* 0x0000000813007c0c */ /* 0x001fe2000e7c1270 */
[----:B------:R-:W0:Y:S01]  /*cb190*/  LDCU UR8, c[0x0][0x398] ;  /* 0x00007300ff0877ac */ /* 0x000e220008000800 */
[----:B------:R-:W-:-:S11]  /*cb1a0*/  PRMT R16, R4, 0x7773, RZ ;  /* 0x0000777304107816 */ /* 0x000fd600000000ff */
        /* <DEDUP_REMOVED lines=66> */
[C---:B------:R-:W-:Y:S01]  /*cb5d0*/  LOP3.LUT P2, RZ, R3.reuse, 0x80, RZ, 0xc0, !PT ;  /* 0x0000008003ff7812 */ /* 0x040fe2000784c0ff */
[----:B------:R-:W3:Y:S01]  /*cb5e0*/  LDL.LU R4, [R1+0x2fe4] ;  /* 0x002fe40001047983 */ /* 0x000ee20000300800 */
        /* <DEDUP_REMOVED lines=21> */
[----:B------:R-:W-:-:S03]  /*cb740*/  PRMT R16, R5, 0x7773, RZ ;  /* 0x0000777305107816 */ /* 0x000fc600000000ff */
[----:B------:R-:W2:Y:S06]  /*cb750*/  LDL.LU R5, [R1+0x2fe0] ;  /* 0x002fe00001057983 */ /* 0x000eac0000300800 */
        /* <DEDUP_REMOVED lines=26> */
[C---:B-1----:R-:W-:Y:S01]  /*cb900*/  PRMT R16, R4.reuse, 0x7770, RZ ;  /* 0x0000777004107816 */ /* 0x042fe200000000ff */
[----:B------:R-:W5:Y:S10]  /*cb910*/  LDL.LU.64 R22, [R1+0x2d8] ;  /* 0x0002d80001167983 */ /* 0x000f740000300a00 */
[----:B--2---:R1:W-:Y:S01]  /*cb920*/  @P6 STG.E.U8 desc[UR6][R28.64], R16 ;  /* 0x000000101c006986 */ /* 0x0043e2000c101106 */
[----:B0-----:R-:W-:Y:S01]  /*cb930*/  ISETP.LT.AND P6, PT, R19, UR8, !P2 ;  /* 0x0000000813007c0c */ /* 0x001fe2000d7c1270 */
[----:B------:R-:W0:Y:S01]  /*cb940*/  LDCU UR8, c[0x0][0x398] ;  /* 0x00007300ff0877ac */ /* 0x000e220008000800 */
[C---:B-1----:R-:W-:Y:S01]  /*cb950*/  PRMT R16, R4.reuse, 0x7771, RZ ;  /* 0x0000777104107816 */ /* 0x042fe200000000ff */
[----:B------:R-:W2:Y:S10]  /*cb960*/  LDL.LU.64 R28, [R1+0x520] ;  /* 0x00052000011c7983 */ /* 0x000eb40000300a00 */
[----:B----4-:R1:W-:Y:S01]  /*cb970*/  @P6 STG.E.U8 desc[UR6][R6.64], R16 ;  /* 0x0000001006006986 */ /* 0x0103e2000c101106 */
[----:B0-----:R-:W-:Y:S01]  /*cb980*/  ISETP.LT.AND P6, PT, R11, UR8, !P4 ;  /* 0x000000080b007c0c */ /* 0x001fe2000e7c1270 */
[----:B------:R-:W0:Y:S01]  /*cb990*/  LDCU UR8, c[0x0][0x398] ;  /* 0x00007300ff0877ac */ /* 0x000e220008000800 */
[C---:B-1----:R-:W-:Y:S01]  /*cb9a0*/  PRMT R16, R4.reuse, 0x7772, RZ ;  /* 0x0000777204107816 */ /* 0x042fe200000000ff */
[----:B------:R-:W4:Y:S10]  /*cb9b0*/  LDL.LU.64 R6, [R1+0x2fd8] ;  /* 0x002fd80001067983 */ /* 0x000f340000300a00 */
[----:B---3--:R1:W-:Y:S04]  /*cb9c0*/  @P6 STG.E.U8 desc[UR6][R24.64], R16 ;  /* 0x0000001018006986 */ /* 0x0083e8000c101106 */
[----:B-1----:R-:W3:Y:S01]  /*cb9d0*/  LDL.LU.64 R16, [R1+0x2d0] ;  /* 0x0002d00001107983 */ /* 0x002ee20000300a00 */
[----:B0-----:R-:W-:Y:S01]  /*cb9e0*/  ISETP.LT.AND P6, PT, R19, UR8, !P4 ;  /* 0x0000000813007c0c */ /* 0x001fe2000e7c1270 */
[----:B------:R-:W0:Y:S02]  /*cb9f0*/  LDCU UR8, c[0x0][0x398] ;  /* 0x00007300ff0877ac */ /* 0x000e240008000800 */
[----:B------:R-:W4:Y:S01]  /*cba00*/  LDL.LU.64 R24, [R1+0x518] ;  /* 0x0005180001187983 */ /* 0x000f220000300a00 */
[----:B------:R-:W-:-:S02]  /*cba10*/  PRMT R4, R4, 0x7773, RZ ;  /* 0x0000777304047816 */ /* 0x000fc400000000ff */
        /* <DEDUP_REMOVED lines=19> */
[----:B------:R-:W0:Y:S01]  /*cbb50*/  LDCU UR8, c[0x0][0x398] ;  /* 0x00007300ff0877ac */ /* 0x000e220008000800 */
[----:B------:R-:W-:Y:S01]  /*cbb60*/  PRMT R5, R5, 0x7773, RZ ;  /* 0x0000777305057816 */ /* 0x000fe200000000ff */
[----:B-1----:R-:W2:Y:S10]  /*cbb70*/  LDL.LU.64 R28, [R1+0x508] ;  /* 0x00050800011c7983 */ /* 0x002eb40000300a00 */
[----:B---3--:R1:W-:Y:S04]  /*cbb80*/  @P6 STG.E.U8 desc[UR6][R16.64], R5 ;  /* 0x0000000510006986 */ /* 0x0083e8000c101106 */
[----:B-1----:R-:W3:Y:S01]  /*cbb90*/  LDL.LU.64 R16, [R1+0x2b8] ;  /* 0x0002b80001107983 */ /* 0x002ee20000300a00 */
[----:B------:R-:W-:-:S04]  /*cbba0*/  LOP3.LUT P2, RZ, R3, 0x2000000, RZ, 0xc0, !PT ;  /* 0x0200000003ff7812 */ /* 0x000fc8000784c0ff */
[----:B0-----:R-:W-:Y:S01]  /*cbbb0*/  ISETP.LT.AND P6, PT, R11, UR8, !P2 ;  /* 0x000000080b007c0c */ /* 0x001fe2000d7c1270 */
[----:B------:R-:W0:Y:S01]  /*cbbc0*/  LDCU UR8, c[0x0][0x398] ;  /* 0x00007300ff0877ac */ /* 0x000e220008000800 */
[C---:B------:R-:W-:Y:S02]  /*cbbd0*/  LOP3.LUT P4, RZ, R3.reuse, 0x8000000, RZ, 0xc0, !PT ;  /* 0x0800000003ff7812 */ /* 0x040fe4000788c0ff */
[C---:B------:R-:W-:Y:S02]  /*cbbe0*/  LOP3.LUT P3, RZ, R3.reuse, 0x20000000, RZ, 0xc0, !PT ;  /* 0x2000000003ff7812 */ /* 0x040fe4000786c0ff */
[----:B------:R-:W-:Y:S02]  /*cbbf0*/  LOP3.LUT P0, RZ, R3, 0x80000000, RZ, 0xc0, !PT ;  /* 0x8000000003ff7812 */ /* 0x000fe4000780c0ff */
[----:B----4-:R-:W-:-:S05]  /*cbc00*/  PRMT R3, R6, 0x7770, RZ ;  /* 0x0000777006037816 */ /* 0x010fca00000000ff */
[----:B------:R1:W-:Y:S01]  /*cbc10*/  @P6 STG.E.U8 desc[UR6][R24.64], R3 ;  /* 0x0000000318006986 */ /* 0x0003e2000c101106 */
[----:B0-----:R-:W-:Y:S01]  /*cbc20*/  ISETP.LT.AND P6, PT, R19, UR8, !P2 ;  /* 0x0000000813007c0c */ /* 0x001fe2000d7c1270 */
[----:B------:R-:W0:Y:S02]  /*cbc30*/  LDCU UR8, c[0x0][0x398] ;  /* 0x00007300ff0877ac */ /* 0x000e240008000800 */
[----:B-1----:R-:W4:Y:S01]  /*cbc40*/  LDL.LU.64 R24, [R1+0x500] ;  /* 0x0005000001187983 */ /* 0x002f220000300a00 */
[----:B------:R-:W-:-:S09]  /*cbc50*/  PRMT R3, R6, 0x7771, RZ ;  /* 0x0000777106037816 */ /* 0x000fd200000000ff */
        /* <DEDUP_REMOVED lines=20> */
[----:B---3--:R1:W-:Y:S04]  /*cbda0*/  @P6 STG.E.U8 desc[UR6][R16.64], R3 ;  /* 0x0000000310006986 */ /* 0x0083e8000c101106 */
[----:B-1----:R-:W3:Y:S01]  /*cbdb0*/  LDL.LU.64 R16, [R1+0x2a0] ;  /* 0x0002a00001107983 */ /* 0x002ee20000300a00 */
[----:B0-----:R-:W-:Y:S01]  /*cbdc0*/  ISETP.LT.AND P6, PT, R11, UR8, !P0 ;  /* 0x000000080b007c0c */ /* 0x001fe2000c7c1270 */
[----:B------:R-:W0:Y:S01]  /*cbdd0*/  LDCU UR8, c[0x0][0x398] ;  /* 0x00007300ff0877ac */ /* 0x000e220008000800 */
[----:B------:R-:W-:-:S11]  /*cbde0*/  PRMT R3, R7, 0x7772, RZ ;  /* 0x0000777207037816 */ /* 0x000fd600000000ff */
[----:B----4-:R1:W-:Y:S01]  /*cbdf0*/  @P6 STG.E.U8 desc[UR6][R24.64], R3 ;  /* 0x0000000318006986 */ /* 0x0103e2000c101106 */
[----:B0-----:R-:W-:Y:S01]  /*cbe00*/  ISETP.LT.AND P6, PT, R19, UR8, !P0 ;  /* 0x0000000813007c0c */ /* 0x001fe2000c7c1270 */
[----:B------:R-:W0:Y:S01]  /*cbe10*/  LDCU UR8, c[0x0][0x398] ;  /* 0x00007300ff0877ac */ /* 0x000e220008000800 */
[----:B------:R-:W-:Y:S02]  /*cbe20*/  PRMT R7, R7, 0x7773, RZ ;  /* 0x0000777307077816 */ /* 0x000fe400000000ff */
[----:B------:R-:W-:Y:S02]  /*cbe30*/  LOP3.LUT P2, RZ, R2, 0x2, RZ, 0xc0, !PT ;  /* 0x0000000202ff7812 */ /* 0x000fe4000784c0ff */
[----:B-1----:R-:W-:Y:S01]  /*cbe40*/  PRMT R3, R8, 0x7770, RZ ;  /* 0x0000777008037816 */ /* 0x002fe200000000ff */
[----:B------:R-:W4:Y:S01]  /*cbe50*/  LDL.LU.64 R24, [R1+0x4e8] ;  /* 0x0004e80001187983 */ /* 0x000f220000300a00 */
[----:B------:R-:W-:-:S05]  /*cbe60*/  LOP3.LUT P4, RZ, R2, 0x10, RZ, 0xc0, !PT ;  /* 0x0000001002ff7812 */ /* 0x000fca000788c0ff */
[----:B-----5:R1:W-:Y:S01]  /*cbe70*/  @P6 STG.E.U8 desc[UR6][R20.64], R7 ;  /* 0x0000000714006986 */ /* 0x0203e2000c101106 */
[----:B0-----:R-:W-:Y:S01]  /*cbe80*/  ISETP.LT.AND P6, PT, R11, UR8, !P2 ;  /* 0x000000080b007c0c */ /* 0x001fe2000d7c1270 */
[----:B------:R-:W0:Y:S02]  /*cbe90*/  LDCU UR8, c[0x0][0x398] ;  /* 0x00007300ff0877ac */ /* 0x000e240008000800 */
[----:B-1----:R-:W5:Y:S10]  /*cbea0*/  LDL.LU.64 R20, [R1+0x4e0] ;  /* 0x0004e00001147983 */ /* 0x002f740000300a00 */
[----:B------:R1:W-:Y:S01]  /*cbeb0*/  @P6 STG.E.U8 desc[UR6][R26.64], R3 ;  /* 0x000000031a006986 */ /* 0x0003e2000c101106 */
[----:B0-----:R-:W-:Y:S01]  /*cbec0*/  ISETP.LT.AND P6, PT, R19, UR8, !P2 ;  /* 0x0000000813007c0c */ /* 0x001fe2000d7c1270 */
[----:B------:R-:W0:Y:S01]  /*cbed0*/  LDCU UR8, c[0x0][0x398] ;  /* 0x00007300ff0877ac */ /* 0x000e220008000800 */
[C---:B-1----:R-:W-:Y:S01]  /*cbee0*/  PRMT R3, R8.reuse, 0x7771, RZ ;  /* 0x0000777108037816 */ /* 0x042fe200000000ff */
[----:B------:R-:W4:Y:S10]  /*cbef0*/  LDL.LU.64 R26, [R1+0x298] ;  /* 0x00029800011a7983 */ /* 0x000f340000300a00 */
[----:B------:R1:W-:Y:S01]  /*cbf00*/  @P6 STG.E.U8 desc[UR6][R22.64], R3 ;  /* 0x0000000316006986 */ /* 0x0003e2000c101106 */
[----:B0-----:R-:W-:Y:S01]  /*cbf10*/  ISETP.LT.AND P6, PT, R11, UR8, !P4 ;  /* 0x000000080b007c0c */ /* 0x001fe2000e7c1270 */
[----:B------:R-:W0:Y:S01]  /*cbf20*/  LDCU UR8, c[0x0][0x398] ;  /* 0x00007300ff0877ac */ /* 0x000e220008000800 */
[C---:B-1----:R-:W-:Y:S01]  /*cbf30*/  PRMT R3, R8.reuse, 0x7772, RZ ;  /* 0x0000777208037816 */ /* 0x042fe200000000ff */
[----:B------:R-:W4:Y:S01]  /*cbf40*/  LDL.LU.64 R22, [R1+0x290] ;  /* 0x0002900001167983 */ /* 0x000f220000300a00 */
[----:B------:R-:W-:-:S03]  /*cbf50*/  PRMT R8, R8, 0x7773, RZ ;  /* 0x0000777308087816 */ /* 0x000fc600000000ff */
[----:B------:R-:W4:Y:S06]  /*cbf60*/  LDL.LU R11, [R1+0x2fd0] ;  /* 0x002fd000010b7983 */ /* 0x000f2c0000300800 */
[----:B--2---:R1:W-:Y:S01]  /*cbf70*/  @P6 STG.E.U8 desc[UR6][R28.64], R3 ;  /* 0x000000031c006986 */ /* 0x0043e2000c101106 */
[----:B0-----:R-:W-:Y:S01]  /*cbf80*/  ISETP.LT.AND P6, PT, R19, UR8, !P4 ;  /* 0x0000000813007c0c */ /* 0x001fe2000e7c1270 */
[----:B------:R-:W0:Y:S02]  /*cbf90*/  LDCU UR8, c[0x0][0x398] ;  /* 0x00007300ff0877ac */ /* 0x000e240008000800 */
[----:B-1----:R-:W2:Y:S10]  /*cbfa0*/  LDL.LU.64 R28, [R1+0x4d8] ;  /* 0x0004d800011c7983 */ /* 0x002eb40000300a00 */
[----:B---3--:R1:W-:Y:S04]  /*cbfb0*/  @P6 STG.E.U8 desc[UR6][R16.64], R8 ;  /* 0x0000000810006986 */ /* 0x0083e8000c101106 */
[----:B-1----:R-:W3:Y:S04]  /*cbfc0*/  LDL.LU.64 R16, [R1+0x288] ;  /* 0x0002880001107983 */ /* 0x002ee80000300a00 */
[----:B------:R-:W0:Y:S01]  /*cbfd0*/  LDL.LU R8, [R1+0xda8] ;  /* 0x000da80001087983 */ /* 0x000e220000300800 */
[----:B------:R-:W-:-:S02]  /*cbfe0*/  LOP3.LUT P3, RZ, R2, 0x80, RZ, 0xc0, !PT ;  /* 0x0000008002ff7812 */ /* 0x000fc4000786c0ff */
[----:B------:R-:W-:Y:S02]  /*cbff0*/  PRMT R3, R9, 0x7770, RZ ;  /* 0x0000777009037816 */ /* 0x000fe400000000ff */
[C---:B------:R-:W-:Y:S02]  /*cc000*/  LOP3.LUT P0, RZ, R2.reuse, 0x100, RZ, 0xc0, !PT ;  /* 0x0000010002ff7812 */ /* 0x040fe4000780c0ff */
[----:B------:R-:W-:Y:S02]  /*cc010*/  LOP3.LUT P2, RZ, R2, 0x800, RZ, 0xc0, !PT ;  /* 0x0000080002ff7812 */ /* 0x000fe4000784c0ff */
[----:B0-----:R-:W-:Y:S01]  /*cc020*/  ISETP.LT.AND P6, PT, R8, UR8, !P3 ;  /* 0x0000000808007c0c */ /* 0x001fe2000dfc1270 */
[----:B------:R-:W0:-:S12]  /*cc030*/  LDCU UR8, c[0x0][0x398] ;  /* 0x00007300ff0877ac */ /* 0x000e180008000800 */
[----:B----4-:R1:W-:Y:S04]  /*cc040*/  @P6 STG.E.U8 desc[UR6][R24.64], R3 ;  /* 0x0000000318006986 */ /* 0x0103e8000c101106 */
[----:B-1----:R-:W4:Y:S01]  /*cc050*/  LDL.LU.64 R24, [R1+0x4d0] ;  /* 0x0004d00001187983 */ /* 0x002f220000300a00 */
        /* <DEDUP_REMOVED lines=8> */
[----:B------:R1:W-:Y:S04]  /*cc0e0*/  @P6 STG.E.U8 desc[UR6][R26.64], R3 ;  /* 0x000000031a006986 */ /* 0x0003e8000c101106 */
[----:B-1----:R-:W5:Y:S01]  /*cc0f0*/  LDL.LU.64 R26, [R1+0x280] ;  /* 0x00028000011a7983 */ /* 0x002f620000300a00 */
[----:B0-----:R-:W-:Y:S01]  /*cc100*/  ISETP.LT.AND P6, PT, R19, UR8, !P0 ;  /* 0x0000000813007c0c */ /* 0x001fe2000c7c1270 */
[----:B------:R-:W0:Y:S01]  /*cc110*/  LDCU UR8, c[0x0][0x398] ;  /* 0x00007300ff0877ac */ /* 0x000e220008000800 */
[----:B------:R-:W-:-:S11]  /*cc120*/  PRMT R9, R9, 0x7773, RZ ;  /* 0x0000777309097816 */ /* 0x000fd600000000ff */
        /* <DEDUP_REMOVED lines=9> */
[----:B------:R-:W-:Y:S02]  /*cc1c0*/  PRMT R3, R10, 0x7771, RZ ;  /* 0x000077710a037816 */ /* 0x000fe400000000ff */
[----:B------:R-:W-:-:S07]  /*cc1d0*/  LOP3.LUT P4, RZ, R2, 0x2000, RZ, 0xc0, !PT ;  /* 0x0000200002ff7812 */ /* 0x000fce000788c0ff */
[----:B---3--:R1:W-:Y:S01]  /*cc1e0*/  @P6 STG.E.U8 desc[UR6][R16.64], R3 ;  /* 0x0000000310006986 */ /* 0x0083e2000c101106 */
[----:B0-----:R-:W-:Y:S01]  /*cc1f0*/  ISETP.LT.AND P6, PT, R8, UR8, !P4 ;  /* 0x0000000808007c0c */ /* 0x001fe2000e7c1270 */
[----:B------:R-:W0:Y:S02]  /*cc200*/  LDCU UR8, c[0x0][0x398] ;  /* 0x00007300ff0877ac */ /* 0x000e240008000800 */
[----:B-1----:R-:W3:Y:S01]  /*cc210*/  LDL.LU.64 R16, [R1+0x270] ;  /* 0x0002700001107983 */ /* 0x002ee20000300a00 */
[C---:B------:R-:W-:Y:S02]  /*cc220*/  PRMT R3, R10.reuse, 0x7772, RZ ;  /* 0x000077720a037816 */ /* 0x040fe400000000ff */
[----:B------:R-:W-:Y:S02]  /*cc230*/  PRMT R10, R10, 0x7773, RZ ;  /* 0x000077730a0a7816 */ /* 0x000fe400000000ff */
[----:B------:R-:W-:-:S05]  /*cc240*/  LOP3.LUT P3, RZ, R2, 0x8000, RZ, 0xc0, !PT ;  /* 0x0000800002ff7812 */ /* 0x000fca000786c0ff */
        /* <DEDUP_REMOVED lines=8> */
[----:B-1----:R-:W5:Y:S10]  /*cc2d0*/  LDL.LU.64 R20, [R1+0x4b0] ;  /* 0x0004b00001147983 */ /* 0x002f740000300a00 */
[----:B------:R1:W-:Y:S04]  /*cc2e0*/  @P6 STG.E.U8 desc[UR6][R26.64], R3 ;  /* 0x000000031a006986 */ /* 0x0003e8000c101106 */
[----:B-1----:R-:W5:Y:S01]  /*cc2f0*/  LDL.LU.64 R26, [R1+0x268] ;  /* 0x00026800011a7983 */ /* 0x002f620000300a00 */
[----:B0-----:R-:W-:Y:S01]  /*cc300*/  ISETP.LT.AND P6, PT, R19, UR8, !P3 ;  /* 0x0000000813007c0c */ /* 0x001fe2000dfc1270 */
[----:B------:R-:W0:Y:S01]  /*cc310*/  LDCU UR8, c[0x0][0x398] ;  /* 0x00007300ff0877ac */ /* 0x000e220008000800 */
[----:B------:R-:W-:-:S02]  /*cc320*/  PRMT R3, R11, 0x7771, RZ ;  /* 0x000077710b037816 */ /* 0x000fc400000000ff */
[----:B------:R-:W-:-:S09]  /*cc330*/  LOP3.LUT P0, RZ, R2, 0x20000, RZ, 0xc0, !PT ;  /* 0x0002000002ff7812 */ /* 0x000fd2000780c0ff */
        /* <DEDUP_REMOVED lines=15> */
[----:B------:R-:W-:Y:S02]  /*cc430*/  PRMT R3, R12, 0x7770, RZ ;  /* 0x000077700c037816 */ /* 0x000fe400000000ff */
[----:B------:R-:W-:-:S07]  /*cc440*/  LOP3.LUT P4, RZ, R2, 0x200000, RZ, 0xc0, !PT ;  /* 0x0020000002ff7812 */ /* 0x000fce000788c0ff */
        /* <DEDUP_REMOVED lines=14> */
[----:B------:R-:W-:Y:S02]  /*cc530*/  PRMT R12, R12, 0x7773, RZ ;  /* 0x000077730c0c7816 */ /* 0x000fe400000000ff */
[----:B------:R-:W-:-:S09]  /*cc540*/  LOP3.LUT P3, RZ, R2, 0x800000, RZ, 0xc0, !PT ;  /* 0x0080000002ff7812 */ /* 0x000fd2000786c0ff */
[----:B------:R1:W-:Y:S01]  /*cc550*/  @P6 STG.E.U8 desc[UR6][R22.64], R12 ;  /* 0x0000000c16006986 */ /* 0x0003e2000c101106 */
[----:B0-----:R-:W-:Y:S01]  /*cc560*/  ISETP.LT.AND P6, PT, R8, UR8, !P3 ;  /* 0x0000000808007c0c */ /* 0x001fe2000dfc1270 */
[----:B------:R-:W0:Y:S02]  /*cc570*/  LDCU UR8, c[0x0][0x398] ;  /* 0x00007300ff0877ac */ /* 0x000e240008000800 */
[----:B-1----:R-:W5:Y:S01]  /*cc580*/  LDL.LU.64 R22, [R1+0x248] ;  /* 0x0002480001167983 */ /* 0x002f620000300a00 */
[C---:B------:R-:W-:Y:S02]  /*cc590*/  LOP3.LUT P0, RZ, R2.reuse, 0x4000000, RZ, 0xc0, !PT ;  /* 0x0400000002ff7812 */ /* 0x040fe4000780c0ff */
[C---:B------:R-:W-:Y:S02]  /*cc5a0*/  LOP3.LUT P2, RZ, R2.reuse, 0x20000000, RZ, 0xc0, !PT ;  /* 0x2000000002ff7812 */ /* 0x040fe4000784c0ff */
[----:B------:R-:W-:Y:S02]  /*cc5b0*/  LOP3.LUT P4, RZ, R2, 0x40000000, RZ, 0xc0, !PT ;  /* 0x4000000002ff7812 */ /* 0x000fe4000788c0ff */
[----:B------:R-:W-:-:S05]  /*cc5c0*/  PRMT R2, R13, 0x7770, RZ ;  /* 0x000077700d027816 */ /* 0x000fca00000000ff */
[----:B--2---:R1:W-:Y:S01]  /*cc5d0*/  @P6 STG.E.U8 desc[UR6][R28.64], R2 ;  /* 0x000000021c006986 */ /* 0x0043e2000c101106 */
[----:B0-----:R-:W-:Y:S01]  /*cc5e0*/  ISETP.LT.AND P6, PT, R19, UR8, !P3 ;  /* 0x0000000813007c0c */ /* 0x001fe2000dfc1270 */
[----:B------:R-:W0:Y:S02]  /*cc5f0*/  LDCU UR8, c[0x0][0x398] ;  /* 0x00007300ff0877ac */ /* 0x000e240008000800 */
[----:B-1----:R-:W2:Y:S01]  /*cc600*/  LDL.LU.64 R28, [R1+0x490] ;  /* 0x00049000011c7983 */ /* 0x002ea20000300a00 */
[----:B------:R-:W-:-:S03]  /*cc610*/  PRMT R2, R13, 0x7771, RZ ;  /* 0x000077710d027816 */ /* 0x000fc600000000ff */
[----:B------:R-:W2:Y:S06]  /*cc620*/  LDL.LU.64 R4, [R1+0x240] ;  /* 0x0002400001047983 */ /* 0x000eac0000300a00 */
[----:B---3--:R1:W-:Y:S01]  /*cc630*/  @P6 STG.E.U8 desc[UR6][R16.64], R2 ;  /* 0x0000000210006986 */ /* 0x0083e2000c101106 */
[----:B0-----:R-:W-:Y:S01]  /*cc640*/  ISETP.LT.AND P6, PT, R8, UR8, !P0 ;  /* 0x0000000808007c0c */ /* 0x001fe2000c7c1270 */
[----:B------:R-:W0:Y:S01]  /*cc650*/  LDCU UR8, c[0x0][0x398] ;  /* 0x00007300ff0877ac */ /* 0x000e220008000800 */
[C---:B-1----:R-:W-:Y:S02]  /*cc660*/  PRMT R2, R13.reuse, 0x7772, RZ ;  /* 0x000077720d027816 */ /* 0x042fe400000000ff */
[----:B------:R-:W-:-:S09]  /*cc670*/  PRMT R13, R13, 0x7773, RZ ;  /* 0x000077730d0d7816 */ /* 0x000fd200000000ff */
[----:B----4-:R1:W-:Y:S04]  /*cc680*/  @P6 STG.E.U8 desc[UR6][R24.64], R2 ;  /* 0x0000000218006986 */ /* 0x0103e8000c101106 */
[----:B-1----:R-:W3:Y:S04]  /*cc690*/  LDL.LU.64 R24, [R1+0x488] ;  /* 0x0004880001187983 */ /* 0x002ee80000300a00 */
[----:B------:R-:W4:Y:S01]  /*cc6a0*/  LDL.LU.64 R16, [R1+0x480] ;  /* 0x0004800001107983 */ /* 0x000f220000300a00 */
[----:B0-----:R-:W-:Y:S01]  /*cc6b0*/  ISETP.LT.AND P6, PT, R19, UR8, !P0 ;  /* 0x0000000813007c0c */ /* 0x001fe2000c7c1270 */
[----:B------:R-:W0:Y:S01]  /*cc6c0*/  LDCU UR8, c[0x0][0x398] ;  /* 0x00007300ff0877ac */ /* 0x000e220008000800 */
[----:B------:R-:W-:-:S11]  /*cc6d0*/  PRMT R2, R14, 0x7770, RZ ;  /* 0x000077700e027816 */ /* 0x000fd600000000ff */
[----:B-----5:R-:W-:Y:S01]  /*cc6e0*/  @P6 STG.E.U8 desc[UR6][R20.64], R13 ;  /* 0x0000000d14006986 */ /* 0x020fe2000c101106 */
[----:B0-----:R-:W-:Y:S01]  /*cc6f0*/  ISETP.LT.AND P6, PT, R8, UR8, !P2 ;  /* 0x0000000808007c0c */ /* 0x001fe2000d7c1270 */
[----:B------:R-:W0:-:S12]  /*cc700*/  LDCU UR8, c[0x0][0x398] ;  /* 0x00007300ff0877ac */ /* 0x000e180008000800 */
[----:B------:R1:W-:Y:S04]  /*cc710*/  @P6 STG.E.U8 desc[UR6][R26.64], R2 ;  /* 0x000000021a006986 */ /* 0x0003e8000c101106 */
[----:B-1----:R-:W5:Y:S04]  /*cc720*/  LDL.LU.64 R26, [R1+0x238] ;  /* 0x00023800011a7983 */ /* 0x002f680000300a00 */
[----:B------:R-:W5:Y:S01]  /*cc730*/  LDL.LU R21, [R1+0x1d0] ;  /* 0x0001d00001157983 */ /* 0x000f620000300800 */
        /* <DEDUP_REMOVED lines=13> */
[----:B------:R-:W-:Y:S01]  /*cc810*/  LOP3.LUT P3, RZ, R0, 0x2, RZ, 0xc0, !PT ;  /* 0x0000000200ff7812 */ /* 0x000fe2000786c0ff */
[----:B------:R-:W2:Y:S06]  /*cc820*/  LDL.LU.64 R10, [R1+0x990] ;  /* 0x00099000010a7983 */ /* 0x000eac0000300a00 */
[----:B------:R-:W-:Y:S01]  /*cc830*/  @P6 STG.E.U8 desc[UR6][R4.64], R14 ;  /* 0x0000000e04006986 */ /* 0x000fe2000c101106 */
[----:B0-----:R-:W-:Y:S01]  /*cc840*/  ISETP.LT.AND P6, PT, R8, UR8, !P3 ;  /* 0x0000000808007c0c */ /* 0x001fe2000dfc1270 */
[----:B------:R-:W0:Y:S01]  /*cc850*/  LDCU UR8, c[0x0][0x398] ;  /* 0x00007300ff0877ac */ /* 0x000e220008000800 */
[----:B------:R-:W-:-:S02]  /*cc860*/  PRMT R2, R15, 0x7770, RZ ;  /* 0x000077700f027816 */ /* 0x000fc400000000ff */
[----:B------:R-:W-:-:S09]  /*cc870*/  LOP3.LUT P0, RZ, R0, 0x8, RZ, 0xc0, !PT ;  /* 0x0000000800ff7812 */ /* 0x000fd2000780c0ff */
[----:B---3--:R1:W-:Y:S01]  /*cc880*/  @P6 STG.E.U8 desc[UR6][R24.64], R2 ;  /* 0x0000000218006986 */ /* 0x0083e2000c101106 */
[----:B0-----:R-:W-:Y:S01]  /*cc890*/  ISETP.LT.AND P6, PT, R19, UR8, !P3 ;  /* 0x0000000813007c0c */ /* 0x001fe2000dfc1270 */
[----:B------:R-:W0:Y:S02]  /*cc8a0*/  LDCU UR8, c[0x0][0x398] ;  /* 0x00007300ff0877ac */ /* 0x000e240008000800 */
[----:B-1----:R-:W3:Y:S01]  /*cc8b0*/  LDL.LU.64 R24, [R1+0x9d0] ;  /* 0x0009d00001187983 */ /* 0x002ee20000300a00 */
[----:B------:R-:W-:-:S09]  /*cc8c0*/  PRMT R2, R15, 0x7771, RZ ;  /* 0x000077710f027816 */ /* 0x000fd200000000ff */
[----:B----4-:R1:W-:Y:S04]  /*cc8d0*/  @P6 STG.E.U8 desc[UR6][R16.64], R2 ;  /* 0x0000000210006986 */ /* 0x0103e8000c101106 */
[----:B-1----:R-:W4:Y:S01]  /*cc8e0*/  LDL.LU.64 R16, [R1+0x9c8] ;  /* 0x0009c80001107983 */ /* 0x002f220000300a00 */
[----:B0-----:R-:W-:Y:S01]  /*cc8f0*/  ISETP.LT.AND P6, PT, R8, UR8, !P0 ;  /* 0x0000000808007c0c */ /* 0x001fe2000c7c1270 */
[----:B------:R-:W0:Y:S01]  /*cc900*/  LDCU UR8, c[0x0][0x398] ;  /* 0x00007300ff0877ac */ /* 0x000e220008000800 */
[----:B------:R-:W-:-:S11]  /*cc910*/  PRMT R2, R15, 0x7772, RZ ;  /* 0x000077720f027816 */ /* 0x000fd600000000ff */
[----:B-----5:R1:W-:Y:S04]  /*cc920*/  @P6 STG.E.U8 desc[UR6][R26.64], R2 ;  /* 0x000000021a006986 */ /* 0x0203e8000c101106 */
[----:B------:R-:W5:Y:S04]  /*cc930*/  LDS.128 R4, [R21] ;  /* 0x0000000015047984 */ /* 0x000f680000000c00 */
[----:B-1----:R-:W4:Y:S01]  /*cc940*/  LDL.LU.64 R26, [R1+0x988] ;  /* 0x00098800011a7983 */ /* 0x002f220000300a00 */
[----:B0-----:R-:W-:Y:S01]  /*cc950*/  ISETP.LT.AND P6, PT, R19, UR8, !P0 ;  /* 0x0000000813007c0c */ /* 0x001fe2000c7c1270 */
[----:B------:R-:W0:Y:S01]  /*cc960*/  LDCU UR8, c[0x0][0x398] ;  /* 0x00007300ff0877ac */ /* 0x000e220008000800 */
[----:B------:R-:W-:-:S02]  /*cc970*/  PRMT R15, R15, 0x7773, RZ ;  /* 0x000077730f0f7816 */ /* 0x000fc400000000ff */
[----:B------:R-:W-:-:S09]  /*cc980*/  LOP3.LUT P2, RZ, R0, 0x20, RZ, 0xc0, !PT ;  /* 0x0000002000ff7812 */ /* 0x000fd2000784c0ff */
[----:B------:R1:W-:Y:S01]  /*cc990*/  @P6 STG.E.U8 desc[UR6][R22.64], R15 ;  /* 0x0000000f16006986 */ /* 0x0003e2000c101106 */
[----:B0-----:R-:W-:Y:S01]  /*cc9a0*/  ISETP.LT.AND P6, PT, R8, UR8, !P2 ;  /* 0x0000000808007c0c */ /* 0x001fe2000d7c1270 */
[----:B------:R-:W0:Y:S02]  /*cc9b0*/  LDCU UR8, c[0x0][0x398] ;  /* 0x00007300ff0877ac */ /* 0x000e240008000800 */
[----:B-1----:R-:W4:Y:S01]  /*cc9c0*/  LDL.LU.64 R22, [R1+0x980] ;  /* 0x0009800001167983 */ /* 0x002f220000300a00 */
[----:B-----5:R-:W-:-:S09]  /*cc9d0*/  PRMT R2, R4, 0x7770, RZ ;  /* 0x0000777004027816 */ /* 0x020fd200000000ff */
[----:B--2---:R1:W-:Y:S01]  /*cc9e0*/  @P6 STG.E.U8 desc[UR6][R28.64], R2 ;  /* 0x000000021c006986 */ /* 0x0043e2000c101106 */
[----:B0-----:R-:W-:Y:S01]  /*cc9f0*/  ISETP.LT.AND P6, PT, R19, UR8, !P2 ;  /* 0x0000000813007c0c */ /* 0x001fe2000d7c1270 */
[----:B------:R-:W0:Y:S02]  /*cca00*/  LDCU UR8, c[0x0][0x398] ;  /* 0x00007300ff0877ac */ /* 0x000e240008000800 */
[----:B-1----:R-:W2:Y:S01]  /*cca10*/  LDL.LU.64 R28, [R1+0x9c0] ;  /* 0x0009c000011c7983 */ /* 0x002ea20000300a00 */
[----:B------:R-:W-:Y:S02]  /*cca20*/  PRMT R2, R4, 0x7771, RZ ;  /* 0x0000777104027816 */ /* 0x000fe400000000ff */
[----:B------:R-:W-:-:S07]  /*cca30*/  LOP3.LUT P4, RZ, R0, 0x80, RZ, 0xc0, !PT ;  /* 0x0000008000ff7812 */ /* 0x000fce000788c0ff */
[----:B------:R1:W-:Y:S01]  /*cca40*/  @P6 STG.E.U8 desc[UR6][R10.64], R2 ;  /* 0x000000020a006986 */ /* 0x0003e2000c101106 */
[----:B0-----:R-:W-:Y:S01]  /*cca50*/  ISETP.LT.AND P6, PT, R8, UR8, !P4 ;  /* 0x0000000808007c0c */ /* 0x001fe2000e7c1270 */
[----:B------:R-:W0:Y:S02]  /*cca60*/  LDCU UR8, c[0x0][0x398] ;  /* 0x00007300ff0877ac */ /* 0x000e240008000800 */
[----:B-1----:R-:W5:Y:S01]  /*cca70*/  LDL.LU.64 R10, [R1+0x978] ;  /* 0x00097800010a7983 */ /* 0x002f620000300a00 */
[C---:B------:R-:W-:Y:S02]  /*cca80*/  PRMT R2, R4.reuse, 0x7772, RZ ;  /* 0x0000777204027816 */ /* 0x040fe400000000ff */
[----:B------:R-:W-:Y:S02]  /*cca90*/  PRMT R4, R4, 0x7773, RZ ;  /* 0x0000777304047816 */ /* 0x000fe400000000ff */
[----:B------:R-:W-:-:S05]  /*ccaa0*/  LOP3.LUT P3, RZ, R0, 0x200, RZ, 0xc0, !PT ;  /* 0x0000020000ff7812 */ /* 0x000fca000786c0ff */
[----:B---3--:R1:W-:Y:S01]  /*ccab0*/  @P6 STG.E.U8 desc[UR6][R24.64], R2 ;  /* 0x0000000218006986 */ /* 0x0083e2000c101106 */
[----:B0-----:R-:W-:Y:S01]  /*ccac0*/  ISETP.LT.AND P6, PT, R19, UR8, !P4 ;  /* 0x0000000813007c0c */ /* 0x001fe2000e7c1270 */
[----:B------:R-:W0:Y:S02]  /*ccad0*/  LDCU UR8, c[0x0][0x398] ;  /* 0x00007300ff0877ac */ /* 0x000e240008000800 */
[----:B-1----:R-:W3:Y:S10]  /*ccae0*/  LDL.LU.64 R24, [R1+0x9b8] ;  /* 0x0009b80001187983 */ /* 0x002ef40000300a00 */
[----:B----4-:R1:W-:Y:S04]  /*ccaf0*/  @P6 STG.E.U8 desc[UR6][R16.64], R4 ;  /* 0x0000000410006986 */ /* 0x0103e8000c101106 */
[----:B-1----:R-:W4:Y:S01]  /*ccb00*/  LDL.LU.64 R16, [R1+0x9b0] ;  /* 0x0009b00001107983 */ /* 0x002f220000300a00 */
[----:B0-----:R-:W-:Y:S01]  /*ccb10*/  ISETP.LT.AND P6, PT, R8, UR8, !P3 ;  /* 0x0000000808007c0c */ /* 0x001fe2000dfc1270 */
[----:B------:R-:W0:Y:S01]  /*ccb20*/  LDCU UR8, c[0x0][0x398] ;  /* 0x00007300ff0877ac */ /* 0x000e220008000800 */
[----:B------:R-:W-:-:S11]  /*ccb30*/  PRMT R2, R5, 0x7770, RZ ;  /* 0x0000777005027816 */ /* 0x000fd600000000ff */
[----:B------:R1:W-:Y:S04]  /*ccb40*/  @P6 STG.E.U8 desc[UR6][R26.64], R2 ;  /* 0x000000021a006986 */ /* 0x0003e8000c101106 */
[----:B-1----:R-:W4:Y:S01]  /*ccb50*/  LDL.LU.64 R26, [R1+0x970] ;  /* 0x00097000011a7983 */ /* 0x002f220000300a00 */
[----:B0-----:R-:W-:Y:S01]  /*ccb60*/  ISETP.LT.AND P6, PT, R19, UR8, !P3 ;  /* 0x0000000813007c0c */ /* 0x001fe2000dfc1270 */
[----:B------:R-:W0:Y:S01]  /*ccb70*/  LDCU UR8, c[0x0][0x398] ;  /* 0x00007300ff0877ac */ /* 0x000e220008000800 */
[----:B------:R-:W-:Y:S02]  /*ccb80*/  PRMT R2, R5, 0x7771, RZ ;  /* 0x0000777105027816 */ /* 0x000fe400000000ff */
[----:B------:R-:W-:-:S09]  /*ccb90*/  LOP3.LUT P0, RZ, R0, 0x800, RZ, 0xc0, !PT ;  /* 0x0000080000ff7812 */ /* 0x000fd2000780c0ff */
[----:B------:R1:W-:Y:S01]  /*ccba0*/  @P6 STG.E.U8 desc[UR6][R22.64], R2 ;  /* 0x0000000216006986 */ /* 0x0003e2000c101106 */
[----:B0-----:R-:W-:Y:S01]  /*ccbb0*/  ISETP.LT.AND P6, PT, R8, UR8, !P0 ;  /* 0x0000000808007c0c */ /* 0x001fe2000c7c1270 */
[----:B------:R-:W0:Y:S02]  /*ccbc0*/  LDCU UR8, c[0x0][0x398] ;  /* 0x00007300ff0877ac */ /* 0x000e240008000800 */
[----:B-1----:R-:W4:Y:S01]  /*ccbd0*/  LDL.LU.64 R22, [R1+0x968] ;  /* 0x0009680001167983 */ /* 0x002f220000300a00 */
[----:B------:R-:W-:-:S09]  /*ccbe0*/  PRMT R2, R5, 0x7772, RZ ;  /* 0x0000777205027816 */ /* 0x000fd200000000ff */
[----:B--2---:R1:W-:Y:S01]  /*ccbf0*/  @P6 STG.E.U8 desc[UR6][R28.64], R2 ;  /* 0x000000021c006986 */ /* 0x0043e2000c101106 */
[----:B0-----:R-:W-:Y:S01]  /*ccc00*/  ISETP.LT.AND P6, PT, R19, UR8, !P0 ;  /* 0x0000000813007c0c */ /* 0x001fe2000c7c1270 */
[----:B------:R-:W0:Y:S02]  /*ccc10*/  LDCU UR8, c[0x0][0x398] ;  /* 0x00007300ff0877ac */ /* 0x000e240008000800 */
[----:B-1----:R-:W2:Y:S01]  /*ccc20*/  LDL.LU.64 R28, [R1+0x9a8] ;  /* 0x0009a800011c7983 */ /* 0x002ea20000300a00 */
[----:B------:R-:W-:Y:S02]  /*ccc30*/  PRMT R5, R5, 0x7773, RZ ;  /* 0x0000777305057816 */ /* 0x000fe400000000ff */
[----:B------:R-:W-:-:S07]  /*ccc40*/  LOP3.LUT P2, RZ, R0, 0x2000, RZ, 0xc0, !PT ;  /* 0x0000200000ff7812 */ /* 0x000fce000784c0ff */
[----:B-----5:R1:W-:Y:S01]  /*ccc50*/  @P6 STG.E.U8 desc[UR6][R10.64], R5 ;  /* 0x000000050a006986 */ /* 0x0203e2000c101106 */
[----:B0-----:R-:W-:Y:S01]  /*ccc60*/  ISETP.LT.AND P6, PT, R8, UR8, !P2 ;  /* 0x0000000808007c0c */ /* 0x001fe2000d7c1270 */
[----:B------:R-:W0:Y:S02]  /*ccc70*/  LDCU UR8, c[0x0][0x398] ;  /* 0x00007300ff0877ac */ /* 0x000e240008000800 */
[----:B-1----:R-:W5:Y:S01]  /*ccc80*/  LDL.LU.64 R10, [R1+0x960] ;  /* 0x00096000010a7983 */ /* 0x002f620000300a00 */
[----:B------:R-:W-:Y:S02]  /*ccc90*/  PRMT R2, R6, 0x7770, RZ ;  /* 0x0000777006027816 */ /* 0x000fe400000000ff */
[C---:B------:R-:W-:Y:S02]  /*ccca0*/  LOP3.LUT P4, RZ, R0.reuse, 0x10000, RZ, 0xc0, !PT ;  /* 0x0001000000ff7812 */ /* 0x040fe4000788c0ff */
[C---:B------:R-:W-:Y:S02]  /*cccb0*/  LOP3.LUT P3, RZ, R0.reuse, 0x80000, RZ, 0xc0, !PT ;  /* 0x0008000000ff7812 */ /* 0x040fe4000786c0ff */
[----:B------:R-:W-:-:S02]  /*cccc0*/  LOP3.LUT P0, RZ, R0, 0x100000, RZ, 0xc0, !PT ;  /* 0x0010000000ff7812 */ /* 0x000fc4000780c0ff */
[C---:B------:R-:W-:Y:S01]  /*cccd0*/  LOP3.LUT P1, RZ, R0.reuse, 0x2000000, RZ, 0xc0, !PT ;  /* 0x0200000000ff7812 */ /* 0x040fe2000782c0ff */
[----:B---3--:R1:W-:Y:S01]  /*ccce0*/  @P6 STG.E.U8 desc[UR6][R24.64], R2 ;  /* 0x0000000218006986 */ /* 0x0083e2000c101106 */
[----:B0-----:R-:W-:Y:S01]  /*cccf0*/  ISETP.LT.AND P6, PT, R19, UR8, !P2 ;  /* 0x0000000813007c0c */ /* 0x001fe2000d7c1270 */
[----:B------:R-:W0:Y:S01]  /*ccd00*/  LDCU UR8, c[0x0][0x398] ;  /* 0x00007300ff0877ac */ /* 0x000e220008000800 */
[----:B------:R-:W-:Y:S01]  /*ccd10*/  LOP3.LUT P2, RZ, R0, 0x800000, RZ, 0xc0, !PT ;  /* 0x0080000000ff7812 */ /* 0x000fe2000784c0ff */
[----:B-1----:R-:W3:Y:S01]  /*ccd20*/  LDL.LU.64 R24, [R1+0x9a0] ;  /* 0x0009a00001187983 */ /* 0x002ee20000300a00 */
[----:B------:R-:W-:-:S09]  /*ccd30*/  PRMT R0, R6, 0x7771, RZ ;  /* 0x0000777106007816 */ /* 0x000fd200000000ff */
        /* <DEDUP_REMOVED lines=9> */
[----:B------:R-:W-:-:S11]  /*ccdd0*/  PRMT R6, R6, 0x7773, RZ ;  /* 0x0000777306067816 */ /* 0x000fd600000000ff */
[----:B------:R1:W-:Y:S01]  /*ccde0*/  @P6 STG.E.U8 desc[UR6][R22.64], R6 ;  /* 0x0000000616006986 */ /* 0x0003e2000c101106 */
[C---:B0-----:R-:W-:Y:S01]  /*ccdf0*/  ISETP.LT.AND P6, PT, R8.reuse, UR8, !P3 ;  /* 0x0000000808007c0c */ /* 0x041fe2000dfc1270 */
[----:B------:R-:W0:Y:S01]  /*cce00*/  LDCU UR8, c[0x0][0x398] ;  /* 0x00007300ff0877ac */ /* 0x000e220008000800 */
[----:B------:R-:W-:Y:S01]  /*cce10*/  PRMT R0, R7, 0x7770, RZ ;  /* 0x0000777007007816 */ /* 0x000fe200000000ff */
[----:B-1----:R-:W4:Y:S10]  /*cce20*/  LDL.LU.64 R22, [R1+0x9f8] ;  /* 0x0009f80001167983 */ /* 0x002f340000300a00 */
[----:B--2---:R1:W-:Y:S01]  /*cce30*/  @P6 STG.E.U8 desc[UR6][R28.64], R0 ;  /* 0x000000001c006986 */ /* 0x0043e2000c101106 */
[----:B0-----:R-:W-:Y:S01]  /*cce40*/  ISETP.LT.AND P6, PT, R19, UR8, !P3 ;  /* 0x0000000813007c0c */ /* 0x001fe2000dfc1270 */
[----:B------:R-:W0:Y:S01]  /*cce50*/  LDCU UR8, c[0x0][0x398] ;  /* 0x00007300ff0877ac */ /* 0x000e220008000800 */
[C---:B-1----:R-:W-:Y:S01]  /*cce60*/  PRMT R0, R7.reuse, 0x7771, RZ ;  /* 0x0000777107007816 */ /* 0x042fe200000000ff */
[----:B------:R-:W2:Y:S10]  /*cce70*/  LDL.LU.64 R28, [R1+0xa08] ;  /* 0x000a0800011c7983 */ /* 0x000eb40000300a00 */
[----:B-----5:R1:W-:Y:S01]  /*cce80*/  @P6 STG.E.U8 desc[UR6][R10.64], R0 ;  /* 0x000000000a006986 */ /* 0x0203e2000c101106 */
[----:B0-----:R-:W-:Y:S01]  /*cce90*/  ISETP.LT.AND P6, PT, R8, UR8, !P0 ;  /* 0x0000000808007c0c */ /* 0x001fe2000c7c1270 */
[----:B------:R-:W0:Y:S01]  /*ccea0*/  LDCU UR8, c[0x0][0x398] ;  /* 0x00007300ff0877ac */ /* 0x000e220008000800 */
[----:B-1----:R-:W-:-:S02]  /*cceb0*/  PRMT R0, R7, 0x7772, RZ ;  /* 0x0000777207007816 */ /* 0x002fc400000000ff */
[----:B------:R-:W-:-:S09]  /*ccec0*/  PRMT R7, R7, 0x7773, RZ ;  /* 0x0000777307077816 */ /* 0x000fd200000000ff */
[----:B---3--:R1:W-:Y:S01]  /*cced0*/  @P6 STG.E.U8 desc[UR6][R24.64], R0 ;  /* 0x0000000018006986 */ /* 0x0083e2000c101106 */
[C---:B0-----:R-:W-:Y:S01]  /*ccee0*/  ISETP.LT.AND P6, PT, R19.reuse, UR8, !P0 ;  /* 0x0000000813007c0c */ /* 0x041fe2000c7c1270 */
[----:B------:R-:W0:Y:S02]  /*ccef0*/  LDCU UR8, c[0x0][0x398] ;  /* 0x00007300ff0877ac */ /* 0x000e240008000800 */
[----:B-1----:R-:W3:Y:S10]  /*ccf00*/  LDL.LU.64 R24, [R1+0x9f0] ;  /* 0x0009f00001187983 */ /* 0x002ef40000300a00 */
[----:B----4-:R-:W-:Y:S04]  /*ccf10*/  @P6 STG.E.U8 desc[UR6][R16.64], R7 ;  /* 0x0000000710006986 */ /* 0x010fe8000c101106 */
[----:B------:R-:W1:Y:S01]  /*ccf20*/  LDS.128 R4, [R21+0x400] ;  /* 0x0004000015047984 */ /* 0x000e620000000c00 */
[----:B0-----:R-:W-:Y:S01]  /*ccf30*/  ISETP.LT.AND P6, PT, R8, UR8, !P2 ;  /* 0x0000000808007c0c */ /* 0x001fe2000d7c1270 */
[----:B------:R-:W0:Y:S01]  /*ccf40*/  LDCU UR8, c[0x0][0x398] ;  /* 0x00007300ff0877ac */ /* 0x000e220008000800 */
[C---:B-1----:R-:W-:Y:S01]  /*ccf50*/  PRMT R0, R4.reuse, 0x7770, RZ ;  /* 0x0000777004007816 */ /* 0x042fe200000000ff */
[----:B------:R-:W-:Y:S10]  /*ccf60*/  STL.64 [R1+0x2fc8], R6 ;  /* 0x002fc80601007387 */ /* 0x000ff40000100a00 */
[----:B------:R1:W-:Y:S04]  /*ccf70*/  @P6 STG.E.U8 desc[UR6][R26.64], R0 ;  /* 0x000000001a006986 */ /* 0x0003e8000c101106 */
[----:B-1----:R-:W4:Y:S04]  /*ccf80*/  LDL.LU.64 R26, [R1+0xa20] ;  /* 0x000a2000011a7983 */ /* 0x002f280000300a00 */
[----:B------:R-:W5:Y:S01]  /*ccf90*/  LDL.LU.64 R6, [R1+0x228] ;  /* 0x0002280001067983 */ /* 0x000f620000300a00 */
[----:B0-----:R-:W-:Y:S01]  /*ccfa0*/  ISETP.LT.AND P6, PT, R19, UR8, !P2 ;  /* 0x0000000813007c0c */ /* 0x001fe2000d7c1270 */
[----:B------:R-:W0:Y:S01]  /*ccfb0*/  LDCU UR8, c[0x0][0x398] ;  /* 0x00007300ff0877ac */ /* 0x000e220008000800 */
[----:B------:R-:W-:Y:S01]  /*ccfc0*/  PRMT R0, R4, 0x7771, RZ ;  /* 0x0000777104007816 */ /* 0x000fe200000000ff */
[----:B------:R-:W5:Y:S01]  /*ccfd0*/  LDL.LU.64 R14, [R1+0x220] ;  /* 0x00022000010e7983 */ /* 0x000f620000300a00 */
[----:B------:R-:W-:-:S03]  /*ccfe0*/  LOP3.LUT P5, RZ, R18, 0x80000, RZ, 0xc0, !PT ;  /* 0x0008000012ff7812 */ /* 0x000fc600078ac0ff */
[----:B------:R-:W5:Y:S01]  /*ccff0*/  LDL.LU.64 R12, [R1+0x218] ;  /* 0x00021800010c7983 */ /* 0x000f620000300a00 */
[----:B------:R-:W-:-:S03]  /*cd000*/  PRMT R2, R5, 0x7771, RZ ;  /* 0x0000777105027816 */ /* 0x000fc600000000ff */
[----:B------:R-:W5:Y:S04]  /*cd010*/  LDL.LU.64 R10, [R1+0x210] ;  /* 0x00021000010a7983 */ /* 0x000f680000300a00 */
[----:B------:R1:W-:Y:S01]  /*cd020*/  @P6 STG.E.U8 desc[UR6][R22.64], R0 ;  /* 0x0000000016006986 */ /* 0x0003e2000c101106 */
[----:B0-----:R-:W-:Y:S01]  /*cd030*/  ISETP.LT.AND P6, PT, R8, UR8, !P1 ;  /* 0x0000000808007c0c */ /* 0x001fe2000cfc1270 */
[----:B------:R-:W0:Y:S02]  /*cd040*/  LDCU UR8, c[0x0][0x398] ;  /* 0x00007300ff0877ac */ /* 0x000e240008000800 */
[----:B------:R-:W5:Y:S04]  /*cd050*/  LDL.LU.64 R16, [R1+0x208] ;  /* 0x0002080001107983 */ /* 0x000f680000300a00 */
[----:B------:R-:W5:Y:S01]  /*cd060*/  LDL.LU.64 R20, [R1+0x1f8] ;  /* 0x0001f80001147983 */ /* 0x000f620000300a00 */
[----:B-1----:R-:W-:-:S03]  /*cd070*/  PRMT R0, R4, 0x7772, RZ ;  /* 0x0000777204007816 */ /* 0x002fc600000000ff */
[----:B------:R-:W5:Y:S04]  /*cd080*/  LDL.LU.64 R22, [R1+0x1e8] ;  /* 0x0001e80001167983 */ /* 0x000f680000300a00 */
[----:B--2---:R1:W-:Y:S01]  /*cd090*/  @P6 STG.E.U8 desc[UR6][R28.64], R0 ;  /* 0x000000001c006986 */ /* 0x0043e2000c101106 */
[----:B0-----:R-:W-:Y:S01]  /*cd0a0*/  ISETP.LT.AND P6, PT, R19, UR8, !P1 ;  /* 0x0000000813007c0c */ /* 0x001fe2000cfc1270 */
[----:B------:R-:W0:Y:S01]  /*cd0b0*/  LDCU UR8, c[0x0][0x398] ;  /* 0x00007300ff0877ac */ /* 0x000e220008000800 */
[----:B------:R-:W-:Y:S02]  /*cd0c0*/  PRMT R4, R4, 0x7773, RZ ;  /* 0x0000777304047816 */ /* 0x000fe400000000ff */
[----:B-1----:R-:W-:Y:S01]  /*cd0d0*/  PRMT R0, R5, 0x7770, RZ ;  /* 0x0000777005007816 */ /* 0x002fe200000000ff */
[----:B------:R-:W2:Y:S08]  /*cd0e0*/  LDL.LU.64 R28, [R1+0x1e0] ;  /* 0x0001e000011c7983 */ /* 0x000eb00000300a00 */
[----:B---3--:R1:W-:Y:S01]  /*cd0f0*/  @P6 STG.E.U8 desc[UR6][R24.64], R4 ;  /* 0x0000000418006986 */ /* 0x0083e2000c101106 */
[----:B------:R-:W-:Y:S01]  /*cd100*/  ISETP.LT.AND P6, PT, R8, UR9, !P5 ;  /* 0x0000000908007c0c */ /* 0x000fe2000efc1270 */
[----:B------:R-:W3:Y:S01]  /*cd110*/  LDCU UR9, c[0x0][0x398] ;  /* 0x00007300ff0977ac */ /* 0x000ee20008000800 */
[----:B0-----:R-:W-:-:S02]  /*cd120*/  ISETP.LT.AND P5, PT, R19, UR8, !P5 ;  /* 0x0000000813007c0c */ /* 0x001fc4000efa1270 */
[C---:B------:R-:W-:Y:S01]  /*cd130*/  LOP3.LUT P4, RZ, R18.reuse, 0x40000, RZ, 0xc0, !PT ;  /* 0x0004000012ff7812 */ /* 0x040fe2000788c0ff */
[----:B------:R-:W0:Y:S01]  /*cd140*/  LDCU UR8, c[0x0][0x398] ;  /* 0x00007300ff0877ac */ /* 0x000e220008000800 */
[----:B-1----:R-:W2:Y:S07]  /*cd150*/  LDL.LU.64 R24, [R1+0x1d8] ;  /* 0x0001d80001187983 */ /* 0x002eae0000300a00 */
[----:B----4-:R1:W-:Y:S04]  /*cd160*/  @P6 STG.E.U8 desc[UR6][R26.64], R0 ;  /* 0x000000001a006986 */ /* 0x0103e8000c101106 */
[----:B-----5:R4:W-:Y:S04]  /*cd170*/  @P5 STG.E.U8 desc[UR6][R6.64], R2 ;  /* 0x0000000206005986 */ /* 0x0209e8000c101106 */
[----:B-1----:R-:W5:Y:S04]  /*cd180*/  LDL.LU.64 R26, [R1+0x200] ;  /* 0x00020000011a7983 */ /* 0x002f680000300a00 */
[----:B----4-:R-:W4:Y:S01]  /*cd190*/  LDL.LU.64 R6, [R1+0x2fc8] ;  /* 0x002fc80001067983 */ /* 0x010f220000300a00 */
[----:B------:R-:W-:-:S02]  /*cd1a0*/  LOP3.LUT P3, RZ, R18, 0x20000, RZ, 0xc0, !PT ;  /* 0x0002000012ff7812 */ /* 0x000fc4000786c0ff */
[C---:B------:R-:W-:Y:S01]  /*cd1b0*/  ISETP.LT.AND P6, PT, R8.reuse, UR10, !P4 ;  /* 0x0000000a08007c0c */ /* 0x040fe2000e7c1270 */
[----:B------:R-:W1:Y:S01]  /*cd1c0*/  LDCU UR10, c[0x0][0x398] ;  /* 0x00007300ff0a77ac */ /* 0x000e620008000800 */
[----:B---3--:R-:W-:Y:S01]  /*cd1d0*/  ISETP.LT.AND P5, PT, R8, UR9, !P3 ;  /* 0x0000000908007c0c */ /* 0x008fe2000dfa1270 */
[----:B------:R-:W3:Y:S01]  /*cd1e0*/  LDCU UR9, c[0x0][0x398] ;  /* 0x00007300ff0977ac */ /* 0x000ee20008000800 */
[----:B------:R-:W-:Y:S02]  /*cd1f0*/  ISETP.LT.AND P4, PT, R19, UR11, !P4 ;  /* 0x0000000b13007c0c */ /* 0x000fe4000e781270 */
[C---:B------:R-:W-:Y:S02]  /*cd200*/  PRMT R3, R5.reuse, 0x7772, RZ ;  /* 0x0000777205037816 */ /* 0x040fe400000000ff */
[----:B------:R-:W-:Y:S02]  /*cd210*/  PRMT R5, R5, 0x7773, RZ ;  /* 0x0000777305057816 */ /* 0x000fe400000000ff */
[----:B------:R-:W-:-:S03]  /*cd220*/  LOP3.LUT P2, RZ, R18, 0x8000, RZ, 0xc0, !PT ;  /* 0x0000800012ff7812 */ /* 0x000fc6000784c0ff */
[----:B------:R1:W-:Y:S01]  /*cd230*/  @P6 STG.E.U8 desc[UR6][R14.64], R3 ;  /* 0x000000030e006986 */ /* 0x0003e2000c101106 */
[C---:B------:R-:W-:Y:S02]  /*cd240*/  LOP3.LUT P1, RZ, R18.reuse, 0x4000, RZ, 0xc0, !PT ;  /* 0x0000400012ff7812 */ /* 0x040fe4000782c0ff */
[C---:B0-----:R-:W-:Y:S02]  /*cd250*/  ISETP.LT.AND P3, PT, R19.reuse, UR8, !P3 ;  /* 0x0000000813007c0c */ /* 0x041fe4000df61270 */
[----:B------:R-:W-:Y:S01]  /*cd260*/  LOP3.LUT P0, RZ, R18, 0x10000, RZ, 0xc0, !PT ;  /* 0x0001000012ff7812 */ /* 0x000fe2000780c0ff */
[----:B------:R-:W-:Y:S01]  /*cd270*/  @P4 STG.E.U8 desc[UR6][R12.64], R5 ;  /* 0x000000050c004986 */ /* 0x000fe2000c101106 */
[C---:B------:R-:W-:Y:S02]  /*cd280*/  ISETP.LT.AND P6, PT, R8.reuse, UR12, !P2 ;  /* 0x0000000c08007c0c */ /* 0x040fe4000d7c1270 */
[----:B------:R-:W-:Y:S02]  /*cd290*/  ISETP.LT.AND P2, PT, R19, UR13, !P2 ;  /* 0x0000000d13007c0c */ /* 0x000fe4000d741270 */
[----:B------:R-:W-:-:S02]  /*cd2a0*/  ISETP.LT.AND P4, PT, R8, UR14, !P0 ;  /* 0x0000000e08007c0c */ /* 0x000fc4000c781270 */
[----:B------:R-:W-:Y:S02]  /*cd2b0*/  ISETP.LT.AND P0, PT, R19, UR15, !P0 ;  /* 0x0000000f13007c0c */ /* 0x000fe4000c701270 */
[----:B----4-:R-:W-:-:S05]  /*cd2c0*/  PRMT R4, R6, 0x7770, RZ ;  /* 0x0000777006047816 */ /* 0x010fca00000000ff */
[----:B------:R0:W-:Y:S01]  /*cd2d0*/  @P5 STG.E.U8 desc[UR6][R10.64], R4 ;  /* 0x000000040a005986 */ /* 0x0001e2000c101106 */
[----:B-1----:R-:W-:Y:S02]  /*cd2e0*/  ISETP.LT.AND P5, PT, R8, UR10, !P1 ;  /* 0x0000000a08007c0c */ /* 0x002fe4000cfa1270 */
[----:B---3--:R-:W-:Y:S02]  /*cd2f0*/  ISETP.LT.AND P1, PT, R19, UR9, !P1 ;  /* 0x0000000913007c0c */ /* 0x008fe4000cf21270 */
[C---:B------:R-:W-:Y:S02]  /*cd300*/  PRMT R0, R6.reuse, 0x7771, RZ ;  /* 0x0000777106007816 */ /* 0x040fe400000000ff */
[C---:B------:R-:W-:Y:S02]  /*cd310*/  PRMT R2, R6.reuse, 0x7772, RZ ;  /* 0x0000777206027816 */ /* 0x040fe400000000ff */
[----:B------:R-:W-:Y:S02]  /*cd320*/  PRMT R6, R6, 0x7773, RZ ;  /* 0x0000777306067816 */ /* 0x000fe400000000ff */
[C---:B------:R-:W-:Y:S01]  /*cd330*/  PRMT R3, R7.reuse, 0x7770, RZ ;  /* 0x0000777007037816 */ /* 0x040fe200000000ff */
[----:B------:R1:W-:Y:S01]  /*cd340*/  @P3 STG.E.U8 desc[UR6][R16.64], R0 ;  /* 0x0000000010003986 */ /* 0x0003e2000c101106 */
[----:B0-----:R-:W-:-:S02]  /*cd350*/  PRMT R4, R7, 0x7771, RZ ;  /* 0x0000777107047816 */ /* 0x001fc400000000ff */
[C---:B------:R-:W-:Y:S01]  /*cd360*/  PRMT R5, R7.reuse, 0x7772, RZ ;  /* 0x0000777207057816 */ /* 0x040fe200000000ff */
[----:B------:R1:W-:Y:S04]  /*cd370*/  @P6 STG.E.U8 desc[UR6][R20.64], R2 ;  /* 0x0000000214006986 */ /* 0x0003e8000c101106 */
[----:B------:R1:W-:Y:S04]  /*cd380*/  @P2 STG.E.U8 desc[UR6][R22.64], R6 ;  /* 0x0000000616002986 */ /* 0x0003e8000c101106 */
[----:B--2---:R1:W-:Y:S04]  /*cd390*/  @P5 STG.E.U8 desc[UR6][R28.64], R3 ;  /* 0x000000031c005986 */ /* 0x0043e8000c101106 */
[----:B------:R1:W-:Y:S01]  /*cd3a0*/  @P1 STG.E.U8 desc[UR6][R24.64], R4 ;  /* 0x0000000418001986 */ /* 0x0003e2000c101106 */
[----:B------:R-:W-:-:S03]  /*cd3b0*/  PRMT R7, R7, 0x7773, RZ ;  /* 0x0000777307077816 */ /* 0x000fc600000000ff */
[----:B-----5:R1:W-:Y:S01]  /*cd3c0*/  @P4 STG.E.U8 desc[UR6][R26.64], R5 ;  /* 0x000000051a004986 */ /* 0x0203e2000c101106 */
[----:B------:R-:W-:Y:S05]  /*cd3d0*/  @!P0 EXIT ;  /* 0x000000000000894d */ /* 0x000fea0003800000 */
[----:B-1----:R-:W2:Y:S04]  /*cd3e0*/  LDL.LU.64 R26, [R1+0x1f0] ;  /* 0x0001f000011a7983 */ /* 0x002ea80000300a00 */
[----:B--2---:R-:W-:Y:S01]  /*cd3f0*/  STG.E.U8 desc[UR6][R26.64], R7 ;  /* 0x000000071a007986 */ /* 0x004fe2000c101106 */
[----:B------:R-:W-:Y:S05]  /*cd400*/  EXIT ;  /* 0x000000000000794d */ /* 0x000fea0003800000 */
.L_x_3:
[----:B------:R-:W-:-:S00]  /*cd410*/  BRA `(.L_x_3) ;  /* 0xfffffffc00fc7947 */ /* 0x000fc0000383ffff */
[----:B------:R-:W-:-:S00]  /*cd420*/  NOP ;  /* 0x0000000000007918 */ /* 0x000fc00000000000 */
        /* <DEDUP_REMOVED lines=13> */
.L_x_4:


//--------------------- .nv.shared.matmul_kernel  --------------------------
	.section	.nv.shared.matmul_kernel,"aw",@nobits
	.sectionflags	@""
	.align	16
	.zero		1024


//--------------------- .nv.shared.reserved.0     --------------------------
	.section	.nv.shared.reserved.0,"aw",@nobits
	.weak		__nv_reservedSMEM_offset_0_alias
	.size		__nv_reservedSMEM_offset_0_alias, 0, 64
	.other		__nv_reservedSMEM_offset_0_alias,@"STO_CUDA_RESERVED_SHARED STV_DEFAULT"
__nv_reservedSMEM_offset_0_alias:
	.zero		0
	.zero		64


//--------------------- .nv.constant0.matmul_kernel --------------------------
	.section	.nv.constant0.matmul_kernel,"a",@progbits
	.sectionflags	@""
	.align	4
.nv.constant0.matmul_kernel:
	.zero		976


//--------------------- SYMBOLS --------------------------

	.type		.nv.reservedSmem.offset0,@object
	.size		.nv.reservedSmem.offset0,0x4
	.type		.nv.reservedSmem.cap,@object
	.size		.nv.reservedSmem.cap,0x4
